	.target	sm_90a

	.elftype	@"ET_EXEC"


//--------------------- .note.nv.tkinfo           --------------------------
	.section	.note.nv.tkinfo,"",@"SHT_NOTE"
	.sectionflags	@"SHF_NOTE_NV_TKINFO"
	.tkinfo
        /*0018*/ 	.word	0x00000002
        /*0030*/ 	.string	""
        /*0030*/ 	.string	"ptxas"
        /*0030*/ 	.string	"Cuda compilation tools, release 13.0, V13.0.88"
        /*0030*/ 	.string	"Build cuda_13.0.r13.0/compiler.36424714_0"
        /*0030*/ 	.string	"-v  -suppress-debug-info  -lineinfo  -arch sm_90a "



//--------------------- .note.nv.cuinfo           --------------------------
	.section	.note.nv.cuinfo,"",@"SHT_NOTE"
	.sectionflags	@"SHF_NOTE_NV_CUINFO"
        /*0018*/ 	.short	0x0002
        /*001a*/ 	.short	0x005a
        /*001c*/ 	.short	0x0082
	.zero		2


//--------------------- .nv.info                  --------------------------
	.section	.nv.info,"",@"SHT_CUDA_INFO"
	.align	4


	//----- nvinfo : EIATTR_REGCOUNT
	.align		4
        /*0000*/ 	.byte	0x04, 0x2f
        /*0002*/ 	.short	(.L_1 - .L_0)
	.align		4
.L_0:
        /*0004*/ 	.word	index@(matmul_kernel)
        /*0008*/ 	.word	0x000000ff


	//----- nvinfo : EIATTR_FRAME_SIZE
	.align		4
.L_1:
        /*000c*/ 	.byte	0x04, 0x11
        /*000e*/ 	.short	(.L_3 - .L_2)
	.align		4
.L_2:
        /*0010*/ 	.word	index@(matmul_kernel)
        /*0014*/ 	.word	0x000008b8


	//----- nvinfo : EIATTR_MIN_STACK_SIZE
	.align		4
.L_3:
        /*0018*/ 	.byte	0x04, 0x12
        /*001a*/ 	.short	(.L_5 - .L_4)
	.align		4
.L_4:
        /*001c*/ 	.word	index@(matmul_kernel)
        /*0020*/ 	.word	0x000008b8
.L_5:


//--------------------- .nv.compat                --------------------------
	.section	.nv.compat,"",@"SHT_CUDA_COMPAT_INFO"
	.align	4
        /*0000*/ 	.byte	0x02, 0x09, 0x01, 0x00, 0x02, 0x02, 0x04, 0x00, 0x02, 0x05, 0x05, 0x00, 0x03, 0x07, 0x01, 0x01
        /*0010*/ 	.byte	0x02, 0x03, 0x00, 0x00, 0x02, 0x06, 0x01, 0x00, 0x04, 0x0b, 0x08, 0x00, 0x00, 0x00, 0x00, 0x00
        /*0020*/ 	.byte	0x00, 0x00, 0x00, 0x00


//--------------------- .nv.info.matmul_kernel    --------------------------
	.section	.nv.info.matmul_kernel,"",@"SHT_CUDA_INFO"
	.sectionflags	@""
	.align	4


	//----- nvinfo : EIATTR_CUDA_API_VERSION
	.align		4
        /*0000*/ 	.byte	0x04, 0x37
        /*0002*/ 	.short	(.L_7 - .L_6)
.L_6:
        /*0004*/ 	.word	0x00000082


	//----- nvinfo : EIATTR_KPARAM_INFO
	.align		4
.L_7:
        /*0008*/ 	.byte	0x04, 0x17
        /*000a*/ 	.short	(.L_9 - .L_8)
.L_8:
        /*000c*/ 	.word	0x00000000
        /*0010*/ 	.short	0x000d
        /*0012*/ 	.short	0x0048
        /*0014*/ 	.byte	0x00, 0xf4, 0x21, 0x00


	//----- nvinfo : EIATTR_KPARAM_INFO
	.align		4
.L_9:
        /*0018*/ 	.byte	0x04, 0x17
        /*001a*/ 	.short	(.L_11 - .L_10)
.L_10:
        /*001c*/ 	.word	0x00000000
        /*0020*/ 	.short	0x000c
        /*0022*/ 	.short	0x0040
        /*0024*/ 	.byte	0x00, 0xf4, 0x21, 0x00


	//----- nvinfo : EIATTR_KPARAM_INFO
	.align		4
.L_11:
        /*0028*/ 	.byte	0x04, 0x17
        /*002a*/ 	.short	(.L_13 - .L_12)
.L_12:
        /*002c*/ 	.word	0x00000000
        /*0030*/ 	.short	0x000b
        /*0032*/ 	.short	0x0038
        /*0034*/ 	.byte	0x00, 0xf0, 0x11, 0x00


	//----- nvinfo : EIATTR_KPARAM_INFO
	.align		4
.L_13:
        /*0038*/ 	.byte	0x04, 0x17
        /*003a*/ 	.short	(.L_15 - .L_14)
.L_14:
        /*003c*/ 	.word	0x00000000
        /*0040*/ 	.short	0x000a
        /*0042*/ 	.short	0x0034
        /*0044*/ 	.byte	0x00, 0xf0, 0x11, 0x00


	//----- nvinfo : EIATTR_KPARAM_INFO
	.align		4
.L_15:
        /*0048*/ 	.byte	0x04, 0x17
        /*004a*/ 	.short	(.L_17 - .L_16)
.L_16:
        /*004c*/ 	.word	0x00000000
        /*0050*/ 	.short	0x0009
        /*0052*/ 	.short	0x0030
        /*0054*/ 	.byte	0x00, 0xf0, 0x11, 0x00


	//----- nvinfo : EIATTR_KPARAM_INFO
	.align		4
.L_17:
        /*0058*/ 	.byte	0x04, 0x17
        /*005a*/ 	.short	(.L_19 - .L_18)
.L_18:
        /*005c*/ 	.word	0x00000000
        /*0060*/ 	.short	0x0008
        /*0062*/ 	.short	0x002c
        /*0064*/ 	.byte	0x00, 0xf0, 0x11, 0x00


	//----- nvinfo : EIATTR_KPARAM_INFO
	.align		4
.L_19:
        /*0068*/ 	.byte	0x04, 0x17
        /*006a*/ 	.short	(.L_21 - .L_20)
.L_20:
        /*006c*/ 	.word	0x00000000
        /*0070*/ 	.short	0x0007
        /*0072*/ 	.short	0x0028
        /*0074*/ 	.byte	0x00, 0xf0, 0x11, 0x00


	//----- nvinfo : EIATTR_KPARAM_INFO
	.align		4
.L_21:
        /*0078*/ 	.byte	0x04, 0x17
        /*007a*/ 	.short	(.L_23 - .L_22)
.L_22:
        /*007c*/ 	.word	0x00000000
        /*0080*/ 	.short	0x0006
        /*0082*/ 	.short	0x0024
        /*0084*/ 	.byte	0x00, 0xf0, 0x11, 0x00


	//----- nvinfo : EIATTR_KPARAM_INFO
	.align		4
.L_23:
        /*0088*/ 	.byte	0x04, 0x17
        /*008a*/ 	.short	(.L_25 - .L_24)
.L_24:
        /*008c*/ 	.word	0x00000000
        /*0090*/ 	.short	0x0005
        /*0092*/ 	.short	0x0020
        /*0094*/ 	.byte	0x00, 0xf0, 0x11, 0x00


	//----- nvinfo : EIATTR_KPARAM_INFO
	.align		4
.L_25:
        /*0098*/ 	.byte	0x04, 0x17
        /*009a*/ 	.short	(.L_27 - .L_26)
.L_26:
        /*009c*/ 	.word	0x00000000
        /*00a0*/ 	.short	0x0004
        /*00a2*/ 	.short	0x001c
        /*00a4*/ 	.byte	0x00, 0xf0, 0x11, 0x00


	//----- nvinfo : EIATTR_KPARAM_INFO
	.align		4
.L_27:
        /*00a8*/ 	.byte	0x04, 0x17
        /*00aa*/ 	.short	(.L_29 - .L_28)
.L_28:
        /*00ac*/ 	.word	0x00000000
        /*00b0*/ 	.short	0x0003
        /*00b2*/ 	.short	0x0018
        /*00b4*/ 	.byte	0x00, 0xf0, 0x11, 0x00


	//----- nvinfo : EIATTR_KPARAM_INFO
	.align		4
.L_29:
        /*00b8*/ 	.byte	0x04, 0x17
        /*00ba*/ 	.short	(.L_31 - .L_30)
.L_30:
        /*00bc*/ 	.word	0x00000000
        /*00c0*/ 	.short	0x0002
        /*00c2*/ 	.short	0x0010
        /*00c4*/ 	.byte	0x00, 0xf4, 0x21, 0x00


	//----- nvinfo : EIATTR_KPARAM_INFO
	.align		4
.L_31:
        /*00c8*/ 	.byte	0x04, 0x17
        /*00ca*/ 	.short	(.L_33 - .L_32)
.L_32:
        /*00cc*/ 	.word	0x00000000
        /*00d0*/ 	.short	0x0001
        /*00d2*/ 	.short	0x0008
        /*00d4*/ 	.byte	0x00, 0xf4, 0x21, 0x00


	//----- nvinfo : EIATTR_KPARAM_INFO
	.align		4
.L_33:
        /*00d8*/ 	.byte	0x04, 0x17
        /*00da*/ 	.short	(.L_35 - .L_34)
.L_34:
        /*00dc*/ 	.word	0x00000000
        /*00e0*/ 	.short	0x0000
        /*00e2*/ 	.short	0x0000
        /*00e4*/ 	.byte	0x00, 0xf4, 0x21, 0x00


	//----- nvinfo : EIATTR_SPARSE_MMA_MASK
	.align		4
.L_35:
        /*00e8*/ 	.byte	0x03, 0x50
        /*00ea*/ 	.short	0x0000


	//----- nvinfo : EIATTR_MAXREG_COUNT
	.align		4
        /*00ec*/ 	.byte	0x03, 0x1b
        /*00ee*/ 	.short	0x00ff


	//----- nvinfo : EIATTR_NUM_BARRIERS
	.align		4
        /*00f0*/ 	.byte	0x02, 0x4c
        /*00f2*/ 	.byte	0x01
	.zero		1


	//----- nvinfo : EIATTR_ANNOTATIONS
	.align		4
        /*00f4*/ 	.byte	0x04, 0x55
        /*00f6*/ 	.short	(.L_37 - .L_36)


	//   ....[0]....
.L_36:
        /*00f8*/ 	.word	0x00000001
        /*00fc*/ 	.byte	0x40, 0x09, 0x00, 0x00, 0x01, 0x00, 0x00, 0x00, 0x30, 0x76, 0x00, 0x00, 0x01, 0x00, 0x00, 0x00
        /* <DEDUP_REMOVED lines=634> */
        /*28ac*/ 	.byte	0x90, 0x3e, 0x01, 0x00, 0x01, 0x00, 0x00, 0x00, 0x40, 0x46, 0x01, 0x00


	//----- nvinfo : EIATTR_MERCURY_ISA_VERSION
	.align		4
.L_37:
        /*28b8*/ 	.byte	0x03, 0x5f
        /*28ba*/ 	.short	0x0101


	//----- nvinfo : EIATTR_EXIT_INSTR_OFFSETS
	.align		4
        /*28bc*/ 	.byte	0x04, 0x1c
        /*28be*/ 	.short	(.L_39 - .L_38)


	//   ....[0]....
.L_38:
        /*28c0*/ 	.word	0x0001d730


	//   ....[1]....
        /*28c4*/ 	.word	0x0001d760


	//----- nvinfo : EIATTR_REQNTID
	.align		4
.L_39:
        /*28c8*/ 	.byte	0x04, 0x10
        /*28ca*/ 	.short	(.L_41 - .L_40)
.L_40:
        /*28cc*/ 	.word	0x00000080
        /*28d0*/ 	.word	0x00000001
        /*28d4*/ 	.word	0x00000001


	//----- nvinfo : EIATTR_CBANK_PARAM_SIZE
	.align		4
.L_41:
        /*28d8*/ 	.byte	0x03, 0x19
        /*28da*/ 	.short	0x0050


	//----- nvinfo : EIATTR_PARAM_CBANK
	.align		4
        /*28dc*/ 	.byte	0x04, 0x0a
        /*28de*/ 	.short	(.L_43 - .L_42)
	.align		4
.L_42:
        /*28e0*/ 	.word	index@(.nv.constant0.matmul_kernel)
        /*28e4*/ 	.short	0x0210
        /*28e6*/ 	.short	0x0050


	//----- nvinfo : EIATTR_SW_WAR
	.align		4
.L_43:
        /*28e8*/ 	.byte	0x04, 0x36
        /*28ea*/ 	.short	(.L_45 - .L_44)
.L_44:
        /*28ec*/ 	.word	0x00000008
.L_45:


//--------------------- .nv.callgraph             --------------------------
	.section	.nv.callgraph,"",@"SHT_CUDA_CALLGRAPH"
	.align	4
	.sectionentsize	8
	.align		4
        /*0000*/ 	.word	0x00000000
	.align		4
        /*0004*/ 	.word	0xffffffff
	.align		4
        /*0008*/ 	.word	0x00000000
	.align		4
        /*000c*/ 	.word	0xfffffffe
	.align		4
        /*0010*/ 	.word	0x00000000
	.align		4
        /*0014*/ 	.word	0xfffffffd
	.align		4
        /*0018*/ 	.word	0x00000000
	.align		4
        /*001c*/ 	.word	0xfffffffc


//--------------------- .text.matmul_kernel       --------------------------
	.section	.text.matmul_kernel,"ax",@progbits
	.align	128
        .global         matmul_kernel
        .type           matmul_kernel,@function
        .size           matmul_kernel,(.L_x_3 - matmul_kernel)
        .other          matmul_kernel,@"STO_CUDA_ENTRY STV_DEFAULT"
matmul_kernel:
.text.matmul_kernel:
[----:B------:R-:W0:Y:S08]  /*0000*/  LDC R1, c[0x0][0x28] ;  /* 0x00000a00ff017b82 */ /* 0x000e300000000800 */
[----:B------:R-:W1:Y:S01]  /*0010*/  LDC.64 R8, c[0x0][0x228] ;  /* 0x00008a00ff087b82 */ /* 0x000e620000000a00 */
[----:B------:R-:W2:Y:S01]  /*0020*/  S2R R5, SR_CTAID.X ;  /* 0x0000000000057919 */ /* 0x000ea20000002500 */
[----:B0-----:R-:W-:Y:S01]  /*0030*/  VIADD R1, R1, 0xfffff748 ;  /* 0xfffff74801017836 */ /* 0x001fe20000000000 */
[----:B------:R-:W-:Y:S01]  /*0040*/  UMOV UR16, 0x400 ;  /* 0x0000040000107882 */ /* 0x000fe20000000000 */
[----:B------:R-:W-:Y:S01]  /*0050*/  ULDC.64 UR18, c[0x0][0x208] ;  /* 0x0000820000127ab9 */ /* 0x000fe20000000a00 */
[----:B------:R-:W0:Y:S01]  /*0060*/  S2R R125, SR_TID.X ;  /* 0x00000000007d7919 */ /* 0x000e220000002100 */
[----:B------:R-:W-:-:S02]  /*0070*/  CS2R R116, SRZ ;  /* 0x0000000000747805 */ /* 0x000fc4000001ff00 */
[----:B------:R-:W-:Y:S01]  /*0080*/  CS2R R118, SRZ ;  /* 0x0000000000767805 */ /* 0x000fe2000001ff00 */
[----:B------:R-:W3:Y:S01]  /*0090*/  LDC R180, c[0x0][0x230] ;  /* 0x00008c00ffb47b82 */ /* 0x000ee20000000800 */
[----:B------:R-:W-:Y:S02]  /*00a0*/  CS2R R140, SRZ ;  /* 0x00000000008c7805 */ /* 0x000fe4000001ff00 */
[----:B------:R-:W-:Y:S02]  /*00b0*/  CS2R R142, SRZ ;  /* 0x00000000008e7805 */ /* 0x000fe4000001ff00 */
[----:B------:R-:W-:Y:S02]  /*00c0*/  CS2R R148, SRZ ;  /* 0x0000000000947805 */ /* 0x000fe4000001ff00 */
[----:B------:R-:W-:Y:S02]  /*00d0*/  CS2R R150, SRZ ;  /* 0x0000000000967805 */ /* 0x000fe4000001ff00 */
[----:B------:R-:W-:-:S02]  /*00e0*/  CS2R R108, SRZ ;  /* 0x00000000006c7805 */ /* 0x000fc4000001ff00 */
[----:B------:R-:W-:Y:S02]  /*00f0*/  CS2R R110, SRZ ;  /* 0x00000000006e7805 */ /* 0x000fe4000001ff00 */
[----:B------:R-:W-:Y:S01]  /*0100*/  CS2R R100, SRZ ;  /* 0x0000000000647805 */ /* 0x000fe2000001ff00 */
[----:B------:R-:W4:Y:S01]  /*0110*/  S2UR UR4, SR_CgaCtaId ;  /* 0x00000000000479c3 */ /* 0x000f220000008800 */
[----:B------:R-:W-:Y:S02]  /*0120*/  CS2R R102, SRZ ;  /* 0x0000000000667805 */ /* 0x000fe4000001ff00 */
[----:B------:R-:W-:Y:S02]  /*0130*/  CS2R R92, SRZ ;  /* 0x00000000005c7805 */ /* 0x000fe4000001ff00 */
[----:B------:R-:W-:Y:S02]  /*0140*/  CS2R R94, SRZ ;  /* 0x00000000005e7805 */ /* 0x000fe4000001ff00 */
[----:B------:R-:W-:-:S02]  /*0150*/  CS2R R84, SRZ ;  /* 0x0000000000547805 */ /* 0x000fc4000001ff00 */
[----:B------:R-:W-:Y:S02]  /*0160*/  CS2R R86, SRZ ;  /* 0x0000000000567805 */ /* 0x000fe4000001ff00 */
[----:B------:R-:W-:Y:S02]  /*0170*/  CS2R R76, SRZ ;  /* 0x00000000004c7805 */ /* 0x000fe4000001ff00 */
[----:B------:R-:W-:Y:S01]  /*0180*/  CS2R R78, SRZ ;  /* 0x00000000004e7805 */ /* 0x000fe2000001ff00 */
[----:B-1----:R-:W-:Y:S01]  /*0190*/  VIADD R0, R9, 0x1ff ;  /* 0x000001ff09007836 */ /* 0x002fe20000000000 */
[----:B------:R-:W-:Y:S02]  /*01a0*/  CS2R R68, SRZ ;  /* 0x0000000000447805 */ /* 0x000fe4000001ff00 */
[----:B------:R-:W-:Y:S02]  /*01b0*/  CS2R R70, SRZ ;  /* 0x0000000000467805 */ /* 0x000fe4000001ff00 */
[----:B------:R-:W-:-:S02]  /*01c0*/  CS2R R60, SRZ ;  /* 0x00000000003c7805 */ /* 0x000fc4000001ff00 */
[----:B------:R-:W-:Y:S02]  /*01d0*/  CS2R R62, SRZ ;  /* 0x00000000003e7805 */ /* 0x000fe4000001ff00 */
[----:B------:R-:W-:Y:S02]  /*01e0*/  SHF.R.S32.HI R3, RZ, 0x1f, R0 ;  /* 0x0000001fff037819 */ /* 0x000fe40000011400 */
[----:B------:R-:W-:Y:S02]  /*01f0*/  CS2R R14, SRZ ;  /* 0x00000000000e7805 */ /* 0x000fe4000001ff00 */
[----:B------:R-:W-:Y:S01]  /*0200*/  CS2R R36, SRZ ;  /* 0x0000000000247805 */ /* 0x000fe2000001ff00 */
[----:B---3--:R-:W-:Y:S01]  /*0210*/  VIADD R180, R180, 0x1f ;  /* 0x0000001fb4b47836 */ /* 0x008fe20000000000 */
[----:B------:R-:W-:Y:S02]  /*0220*/  LEA.HI R3, R3, R0, RZ, 0x9 ;  /* 0x0000000003037211 */ /* 0x000fe400078f48ff */
[----:B------:R-:W-:-:S02]  /*0230*/  CS2R R38, SRZ ;  /* 0x0000000000267805 */ /* 0x000fc4000001ff00 */
[----:B--2---:R-:W-:Y:S02]  /*0240*/  IABS R10, R5 ;  /* 0x00000005000a7213 */ /* 0x004fe40000000000 */
[----:B------:R-:W-:Y:S02]  /*0250*/  CS2R R20, SRZ ;  /* 0x0000000000147805 */ /* 0x000fe4000001ff00 */
[----:B------:R-:W-:Y:S02]  /*0260*/  SHF.R.S32.HI R3, RZ, 0x9, R3 ;  /* 0x00000009ff037819 */ /* 0x000fe40000011403 */
[----:B------:R-:W-:Y:S02]  /*0270*/  CS2R R22, SRZ ;  /* 0x0000000000167805 */ /* 0x000fe4000001ff00 */
[----:B0-----:R-:W-:Y:S01]  /*0280*/  SHF.R.U32.HI R181, RZ, 0x6, R125 ;  /* 0x00000006ffb57819 */ /* 0x001fe2000001167d */
[----:B----4-:R-:W-:Y:S01]  /*0290*/  ULEA UR16, UR4, UR16, 0x18 ;  /* 0x0000001004107291 */ /* 0x010fe2000f8ec03f */
[----:B------:R-:W-:Y:S01]  /*02a0*/  CS2R R16, SRZ ;  /* 0x0000000000107805 */ /* 0x000fe2000001ff00 */
[----:B------:R-:W-:Y:S01]  /*02b0*/  IMAD.SHL.U32 R4, R3, 0x4, RZ ;  /* 0x0000000403047824 */ /* 0x000fe200078e00ff */
[----:B------:R-:W-:-:S02]  /*02c0*/  CS2R R18, SRZ ;  /* 0x0000000000127805 */ /* 0x000fc4000001ff00 */
[----:B------:R-:W-:Y:S02]  /*02d0*/  CS2R R28, SRZ ;  /* 0x00000000001c7805 */ /* 0x000fe4000001ff00 */
[----:B------:R-:W-:Y:S02]  /*02e0*/  CS2R R30, SRZ ;  /* 0x00000000001e7805 */ /* 0x000fe4000001ff00 */
[----:B------:R-:W-:Y:S02]  /*02f0*/  CS2R R24, SRZ ;  /* 0x0000000000187805 */ /* 0x000fe4000001ff00 */
[-C--:B------:R-:W-:Y:S02]  /*0300*/  IABS R7, R4.reuse ;  /* 0x0000000400077213 */ /* 0x080fe40000000000 */
[----:B------:R-:W-:Y:S02]  /*0310*/  CS2R R26, SRZ ;  /* 0x00000000001a7805 */ /* 0x000fe4000001ff00 */
[----:B------:R-:W-:-:S02]  /*0320*/  IABS R12, R4 ;  /* 0x00000004000c7213 */ /* 0x000fc40000000000 */
[----:B------:R-:W-:Y:S01]  /*0330*/  CS2R R32, SRZ ;  /* 0x0000000000207805 */ /* 0x000fe2000001ff00 */
[----:B------:R-:W0:Y:S01]  /*0340*/  I2F.RP R0, R7 ;  /* 0x0000000700007306 */ /* 0x000e220000209400 */
[----:B------:R-:W-:Y:S02]  /*0350*/  CS2R R34, SRZ ;  /* 0x0000000000227805 */ /* 0x000fe4000001ff00 */
[----:B------:R-:W-:Y:S02]  /*0360*/  CS2R R40, SRZ ;  /* 0x0000000000287805 */ /* 0x000fe4000001ff00 */
[----:B------:R-:W-:Y:S02]  /*0370*/  CS2R R42, SRZ ;  /* 0x00000000002a7805 */ /* 0x000fe4000001ff00 */
[----:B------:R-:W-:Y:S02]  /*0380*/  CS2R R48, SRZ ;  /* 0x0000000000307805 */ /* 0x000fe4000001ff00 */
[----:B------:R-:W-:-:S02]  /*0390*/  CS2R R50, SRZ ;  /* 0x0000000000327805 */ /* 0x000fc4000001ff00 */
[----:B------:R-:W-:Y:S02]  /*03a0*/  CS2R R56, SRZ ;  /* 0x0000000000387805 */ /* 0x000fe4000001ff00 */
[----:B------:R-:W-:Y:S02]  /*03b0*/  CS2R R58, SRZ ;  /* 0x00000000003a7805 */ /* 0x000fe4000001ff00 */
[----:B------:R-:W-:Y:S02]  /*03c0*/  CS2R R64, SRZ ;  /* 0x0000000000407805 */ /* 0x000fe4000001ff00 */
[----:B------:R-:W-:Y:S02]  /*03d0*/  CS2R R66, SRZ ;  /* 0x0000000000427805 */ /* 0x000fe4000001ff00 */
[----:B------:R-:W-:Y:S02]  /*03e0*/  CS2R R72, SRZ ;  /* 0x0000000000487805 */ /* 0x000fe4000001ff00 */
[----:B------:R-:W-:-:S02]  /*03f0*/  CS2R R74, SRZ ;  /* 0x00000000004a7805 */ /* 0x000fc4000001ff00 */
[----:B------:R-:W-:Y:S02]  /*0400*/  CS2R R80, SRZ ;  /* 0x0000000000507805 */ /* 0x000fe4000001ff00 */
[----:B------:R-:W-:Y:S02]  /*0410*/  CS2R R82, SRZ ;  /* 0x0000000000527805 */ /* 0x000fe4000001ff00 */
[----:B------:R-:W-:Y:S01]  /*0420*/  CS2R R88, SRZ ;  /* 0x0000000000587805 */ /* 0x000fe2000001ff00 */
[----:B0-----:R-:W0:Y:S01]  /*0430*/  MUFU.RCP R0, R0 ;  /* 0x0000000000007308 */ /* 0x001e220000001000 */
        /* <DEDUP_REMOVED lines=15> */
[----:B------:R-:W-:Y:S01]  /*0530*/  SGXT.U32 R181, R181, 0x1 ;  /* 0x00000001b5b5781a */ /* 0x000fe20000000000 */
[----:B0-----:R-:W-:Y:S02]  /*0540*/  VIADD R2, R0, 0xffffffe ;  /* 0x0ffffffe00027836 */ /* 0x001fe40000000000 */
[----:B------:R-:W-:Y:S02]  /*0550*/  IMAD.MOV R0, RZ, RZ, -R12 ;  /* 0x000000ffff007224 */ /* 0x000fe400078e0a0c */
[----:B------:R0:W1:Y:S02]  /*0560*/  F2I.FTZ.U32.TRUNC.NTZ R3, R2 ;  /* 0x0000000200037305 */ /* 0x000064000021f000 */
[----:B0-----:R-:W-:Y:S02]  /*0570*/  IMAD.MOV.U32 R2, RZ, RZ, RZ ;  /* 0x000000ffff027224 */ /* 0x001fe400078e00ff */
[----:B-1----:R-:W-:-:S04]  /*0580*/  IMAD.MOV R6, RZ, RZ, -R3 ;  /* 0x000000ffff067224 */ /* 0x002fc800078e0a03 */
[----:B------:R-:W-:Y:S02]  /*0590*/  IMAD R11, R6, R7, RZ ;  /* 0x00000007060b7224 */ /* 0x000fe400078e02ff */
[----:B------:R-:W-:Y:S02]  /*05a0*/  IMAD.MOV.U32 R6, RZ, RZ, R10 ;  /* 0x000000ffff067224 */ /* 0x000fe400078e000a */
[----:B------:R-:W-:-:S06]  /*05b0*/  IMAD.HI.U32 R3, R3, R11, R2 ;  /* 0x0000000b03037227 */ /* 0x000fcc00078e0002 */
[----:B------:R-:W-:-:S04]  /*05c0*/  IMAD.HI.U32 R3, R3, R6, RZ ;  /* 0x0000000603037227 */ /* 0x000fc800078e00ff */
[----:B------:R-:W-:-:S05]  /*05d0*/  IMAD R0, R3, R0, R6 ;  /* 0x0000000003007224 */ /* 0x000fca00078e0206 */
[----:B------:R-:W-:-:S13]  /*05e0*/  ISETP.GT.U32.AND P1, PT, R7, R0, PT ;  /* 0x000000000700720c */ /* 0x000fda0003f24070 */
[----:B------:R-:W-:Y:S02]  /*05f0*/  @!P1 IMAD.IADD R0, R0, 0x1, -R7 ;  /* 0x0000000100009824 */ /* 0x000fe400078e0a07 */
[----:B------:R-:W-:Y:S01]  /*0600*/  @!P1 VIADD R3, R3, 0x1 ;  /* 0x0000000103039836 */ /* 0x000fe20000000000 */
[----:B------:R-:W-:Y:S02]  /*0610*/  ISETP.NE.AND P1, PT, R4, RZ, PT ;  /* 0x000000ff0400720c */ /* 0x000fe40003f25270 */
[----:B------:R-:W-:Y:S02]  /*0620*/  ISETP.GE.U32.AND P0, PT, R0, R7, PT ;  /* 0x000000070000720c */ /* 0x000fe40003f06070 */
[----:B------:R-:W-:-:S04]  /*0630*/  LOP3.LUT R0, R5, R4, RZ, 0x3c, !PT ;  /* 0x0000000405007212 */ /* 0x000fc800078e3cff */
[----:B------:R-:W-:Y:S01]  /*0640*/  ISETP.GE.AND P2, PT, R0, RZ, PT ;  /* 0x000000ff0000720c */ /* 0x000fe20003f46270 */
[----:B------:R-:W-:-:S06]  /*0650*/  VIADD R0, R8, 0x3f ;  /* 0x0000003f08007836 */ /* 0x000fcc0000000000 */
[----:B------:R-:W-:-:S04]  /*0660*/  @P0 VIADD R3, R3, 0x1 ;  /* 0x0000000103030836 */ /* 0x000fc80000000000 */
[----:B------:R-:W-:Y:S01]  /*0670*/  IMAD.MOV.U32 R2, RZ, RZ, R3 ;  /* 0x000000ffff027224 */ /* 0x000fe200078e0003 */
[----:B------:R-:W-:-:S03]  /*0680*/  SHF.R.S32.HI R3, RZ, 0x1f, R0 ;  /* 0x0000001fff037819 */ /* 0x000fc60000011400 */
[----:B------:R-:W-:Y:S01]  /*0690*/  @!P2 IMAD.MOV R2, RZ, RZ, -R2 ;  /* 0x000000ffff02a224 */ /* 0x000fe200078e0a02 */
[----:B------:R-:W-:Y:S02]  /*06a0*/  @!P1 LOP3.LUT R2, RZ, R4, RZ, 0x33, !PT ;  /* 0x00000004ff029212 */ /* 0x000fe400078e33ff */
[----:B------:R-:W-:-:S03]  /*06b0*/  LEA.HI R3, R3, R0, RZ, 0x6 ;  /* 0x0000000003037211 */ /* 0x000fc600078f30ff */
[----:B------:R-:W-:Y:S02]  /*06c0*/  IMAD.SHL.U32 R6, R2, 0x4, RZ ;  /* 0x0000000402067824 */ /* 0x000fe400078e00ff */
[----:B------:R-:W-:-:S03]  /*06d0*/  IMAD.MOV R2, RZ, RZ, -R2 ;  /* 0x000000ffff027224 */ /* 0x000fc600078e0a02 */
[----:B------:R-:W-:Y:S01]  /*06e0*/  LEA.HI.SX32 R3, R3, -R6, 0x1a ;  /* 0x8000000603037211 */ /* 0x000fe200078fd2ff */
[----:B------:R-:W-:-:S03]  /*06f0*/  IMAD R4, R4, R2, R5 ;  /* 0x0000000204047224 */ /* 0x000fc600078e0205 */
[----:B------:R-:W-:Y:S02]  /*0700*/  VIMNMX R13, R3, 0x4, PT ;  /* 0x00000004030d7848 */ /* 0x000fe40003fe0100 */
[----:B------:R-:W-:Y:S02]  /*0710*/  IABS R11, R4 ;  /* 0x00000004000b7213 */ /* 0x000fe40000000000 */
[----:B------:R-:W-:-:S04]  /*0720*/  IABS R7, R13 ;  /* 0x0000000d00077213 */ /* 0x000fc80000000000 */
[----:B------:R-:W0:Y:S08]  /*0730*/  I2F.RP R0, R7 ;  /* 0x0000000700007306 */ /* 0x000e300000209400 */
[----:B0-----:R-:W0:Y:S02]  /*0740*/  MUFU.RCP R0, R0 ;  /* 0x0000000000007308 */ /* 0x001e240000001000 */
[----:B0-----:R-:W-:-:S06]  /*0750*/  VIADD R3, R0, 0xffffffe ;  /* 0x0ffffffe00037836 */ /* 0x001fcc0000000000 */
[----:B------:R-:W0:Y:S02]  /*0760*/  F2I.FTZ.U32.TRUNC.NTZ R3, R3 ;  /* 0x0000000300037305 */ /* 0x000e24000021f000 */
[----:B0-----:R-:W-:-:S04]  /*0770*/  IMAD.MOV R10, RZ, RZ, -R3 ;  /* 0x000000ffff0a7224 */ /* 0x001fc800078e0a03 */
[----:B------:R-:W-:Y:S01]  /*0780*/  IMAD.MOV.U32 R2, RZ, RZ, R10 ;  /* 0x000000ffff027224 */ /* 0x000fe200078e000a */
[----:B------:R-:W-:-:S03]  /*0790*/  IABS R10, R13 ;  /* 0x0000000d000a7213 */ /* 0x000fc60000000000 */
[----:B------:R-:W-:Y:S02]  /*07a0*/  IMAD R5, R2, R7, RZ ;  /* 0x0000000702057224 */ /* 0x000fe400078e02ff */
[----:B------:R-:W-:Y:S02]  /*07b0*/  IMAD.MOV.U32 R2, RZ, RZ, RZ ;  /* 0x000000ffff027224 */ /* 0x000fe400078e00ff */
[----:B------:R-:W-:Y:S02]  /*07c0*/  IMAD.MOV R0, RZ, RZ, -R10 ;  /* 0x000000ffff007224 */ /* 0x000fe400078e0a0a */
        /* <DEDUP_REMOVED lines=9> */
[----:B------:R-:W-:-:S07]  /*0860*/  ISETP.GE.AND P2, PT, R0, RZ, PT ;  /* 0x000000ff0000720c */ /* 0x000fce0003f46270 */
[----:B------:R-:W-:Y:S01]  /*0870*/  @P0 VIADD R2, R2, 0x1 ;  /* 0x0000000102020836 */ /* 0x000fe20000000000 */
[----:B------:R-:W-:-:S05]  /*0880*/  ISETP.GE.AND P0, PT, R180, 0x20, PT ;  /* 0x00000020b400780c */ /* 0x000fca0003f06270 */
[----:B------:R-:W-:Y:S01]  /*0890*/  @!P2 IMAD.MOV R2, RZ, RZ, -R2 ;  /* 0x000000ffff02a224 */ /* 0x000fe200078e0a02 */
[----:B------:R-:W-:-:S05]  /*08a0*/  @!P1 LOP3.LUT R2, RZ, R13, RZ, 0x33, !PT ;  /* 0x0000000dff029212 */ /* 0x000fca00078e33ff */
[----:B------:R-:W-:Y:S02]  /*08b0*/  IMAD.MOV R0, RZ, RZ, -R2 ;  /* 0x000000ffff007224 */ /* 0x000fe400078e0a02 */
[----:B------:R-:W-:Y:S02]  /*08c0*/  IMAD.SHL.U32 R10, R2, 0x200, RZ ;  /* 0x00000200020a7824 */ /* 0x000fe400078e00ff */
[----:B------:R-:W-:Y:S01]  /*08d0*/  IMAD R0, R13, R0, R4 ;  /* 0x000000000d007224 */ /* 0x000fe200078e0204 */
[----:B------:R-:W-:Y:S02]  /*08e0*/  CS2R R12, SRZ ;  /* 0x00000000000c7805 */ /* 0x000fe4000001ff00 */
[----:B------:R-:W-:Y:S01]  /*08f0*/  CS2R R4, SRZ ;  /* 0x0000000000047805 */ /* 0x000fe2000001ff00 */
[----:B------:R-:W-:Y:S01]  /*0900*/  IMAD.IADD R3, R6, 0x1, R0 ;  /* 0x0000000106037824 */ /* 0x000fe200078e0200 */
[----:B------:R-:W-:Y:S02]  /*0910*/  LOP3.LUT R0, R125, 0x3f, RZ, 0xc0, !PT ;  /* 0x0000003f7d007812 */ /* 0x000fe400078ec0ff */
[----:B------:R-:W-:-:S03]  /*0920*/  CS2R R6, SRZ ;  /* 0x0000000000067805 */ /* 0x000fc6000001ff00 */
[----:B------:R-:W-:-:S05]  /*0930*/  IMAD R44, R3, 0x40, R0 ;  /* 0x00000040032c7824 */ /* 0x000fca00078e0200 */
[----:B------:R0:W-:Y:S01]  /*0940*/  STL [R1+0x4e8], R44 ;  /* 0x0004e82c01007387 */ /* 0x0001e20000100800 */
[----:B------:R-:W-:Y:S05]  /*0950*/  @!P0 BRA `(.L_x_0) ;  /* 0x0000013c00388947 */ /* 0x000fea0003800000 */
[----:B------:R-:W-:Y:S01]  /*0960*/  IABS R18, R8 ;  /* 0x0000000800127213 */ /* 0x000fe20000000000 */
[----:B------:R-:W-:Y:S01]  /*0970*/  ULDC UR4, c[0x0][0x234] ;  /* 0x00008d0000047ab9 */ /* 0x000fe20000000800 */
[----:B------:R-:W-:Y:S01]  /*0980*/  IABS R5, R9 ;  /* 0x0000000900057213 */ /* 0x000fe20000000000 */
[----:B------:R-:W-:Y:S01]  /*0990*/  ULDC.64 UR6, c[0x0][0x210] ;  /* 0x0000840000067ab9 */ /* 0x000fe20000000a00 */
[----:B------:R-:W1:Y:S01]  /*09a0*/  I2F.RP R4, R18 ;  /* 0x0000001200047306 */ /* 0x000e620000209400 */
[----:B------:R-:W-:Y:S01]  /*09b0*/  SHF.R.U32.HI R3, RZ, 0x5, R125 ;  /* 0x00000005ff037819 */ /* 0x000fe2000001167d */
[----:B------:R-:W-:Y:S01]  /*09c0*/  ULDC UR5, c[0x0][0x240] ;  /* 0x0000900000057ab9 */ /* 0x000fe20000000800 */
[----:B------:R-:W-:Y:S01]  /*09d0*/  IABS R14, R44 ;  /* 0x0000002c000e7213 */ /* 0x000fe20000000000 */
[----:B------:R-:W-:Y:S01]  /*09e0*/  USHF.R.U32.HI UR22, URZ, 0x4, UR16 ;  /* 0x000000043f167899 */ /* 0x000fe20008011610 */
[----:B------:R-:W-:Y:S01]  /*09f0*/  SGXT.U32 R3, R3, 0x2 ;  /* 0x000000020303781a */ /* 0x000fe20000000000 */
[----:B------:R-:W-:Y:S01]  /*0a00*/  ULDC UR12, c[0x0][0x238] ;  /* 0x00008e00000c7ab9 */ /* 0x000fe20000000800 */
[----:B------:R-:W-:Y:S01]  /*0a10*/  ULDC UR20, c[0x0][0x238] ;  /* 0x00008e0000147ab9 */ /* 0x000fe20000000800 */
[----:B------:R-:W2:Y:S01]  /*0a20*/  I2F.RP R2, R5 ;  /* 0x0000000500027306 */ /* 0x000ea20000209400 */
[----:B------:R-:W-:Y:S01]  /*0a30*/  USGXT.U32 UR22, UR22, 0xe ;  /* 0x0000000e1616789a */ /* 0x000fe20008000000 */
[----:B------:R-:W-:Y:S01]  /*0a40*/  ULDC UR24, c[0x0][0x238] ;  /* 0x00008e0000187ab9 */ /* 0x000fe20000000800 */
[----:B------:R-:W-:-:S02]  /*0a50*/  ULDC UR25, c[0x0][0x238] ;  /* 0x00008e0000197ab9 */ /* 0x000fc40000000800 */
[----:B------:R-:W-:Y:S01]  /*0a60*/  UIADD3 UR10, UP0, UR22, 0x2, URZ ;  /* 0x00000002160a7890 */ /* 0x000fe2000ff1e03f */
[----:B------:R-:W-:Y:S02]  /*0a70*/  ULDC UR26, c[0x0][0x238] ;  /* 0x00008e00001a7ab9 */ /* 0x000fe40000000800 */
[----:B-1----:R-:W1:Y:S01]  /*0a80*/  MUFU.RCP R4, R4 ;  /* 0x0000000400047308 */ /* 0x002e620000001000 */
[----:B------:R-:W-:Y:S01]  /*0a90*/  ULDC UR27, c[0x0][0x238] ;  /* 0x00008e00001b7ab9 */ /* 0x000fe20000000800 */
[----:B------:R-:W-:Y:S01]  /*0aa0*/  ULDC UR13, c[0x0][0x238] ;  /* 0x00008e00000d7ab9 */ /* 0x000fe20000000800 */
[----:B------:R-:W-:Y:S01]  /*0ab0*/  ULDC UR23, c[0x0][0x238] ;  /* 0x00008e0000177ab9 */ /* 0x000fe20000000800 */
[----:B------:R-:W-:Y:S01]  /*0ac0*/  ULDC UR17, c[0x0][0x238] ;  /* 0x00008e0000117ab9 */ /* 0x000fe20000000800 */
[----:B------:R-:W-:Y:S01]  /*0ad0*/  ULDC UR21, c[0x0][0x238] ;  /* 0x00008e0000157ab9 */ /* 0x000fe20000000800 */
[----:B------:R-:W-:Y:S01]  /*0ae0*/  UMOV UR8, 0x80 ;  /* 0x0000008000087882 */ /* 0x000fe20000000000 */
[----:B------:R-:W-:Y:S01]  /*0af0*/  UMOV UR9, 0x40000040 ;  /* 0x4000004000097882 */ /* 0x000fe20000000000 */
[----:B--2---:R-:W2:Y:S01]  /*0b00*/  MUFU.RCP R2, R2 ;  /* 0x0000000200027308 */ /* 0x004ea20000001000 */
[----:B-1----:R-:W-:-:S07]  /*0b10*/  VIADD R12, R4, 0xffffffe ;  /* 0x0ffffffe040c7836 */ /* 0x002fce0000000000 */
[----:B------:R1:W3:Y:S01]  /*0b20*/  F2I.FTZ.U32.TRUNC.NTZ R13, R12 ;  /* 0x0000000c000d7305 */ /* 0x0002e2000021f000 */
[----:B--2---:R-:W-:Y:S01]  /*0b30*/  VIADD R6, R2, 0xffffffe ;  /* 0x0ffffffe02067836 */ /* 0x004fe20000000000 */
[----:B------:R-:W-:-:S06]  /*0b40*/  LOP3.LUT R2, R10, R3, RZ, 0xfc, !PT ;  /* 0x000000030a027212 */ /* 0x000fcc00078efcff */
[----:B------:R2:W4:Y:S01]  /*0b50*/  F2I.FTZ.U32.TRUNC.NTZ R7, R6 ;  /* 0x0000000600077305 */ /* 0x000522000021f000 */
[----:B-1----:R-:W-:Y:S01]  /*0b60*/  IMAD.MOV.U32 R12, RZ, RZ, RZ ;  /* 0x000000ffff0c7224 */ /* 0x002fe200078e00ff */
[C---:B------:R-:W-:Y:S02]  /*0b70*/  LOP3.LUT R15, R2.reuse, 0x1e8, RZ, 0xfc, !PT ;  /* 0x000001e8020f7812 */ /* 0x040fe400078efcff */
[C---:B------:R-:W-:Y:S02]  /*0b80*/  LOP3.LUT R17, R2.reuse, 0x1e4, RZ, 0xfc, !PT ;  /* 0x000001e402117812 */ /* 0x040fe400078efcff */
[----:B------:R-:W-:Y:S01]  /*0b90*/  IABS R184, R15 ;  /* 0x0000000f00b87213 */ /* 0x000fe20000000000 */
[----:B---3--:R-:W-:Y:S01]  /*0ba0*/  IMAD.MOV R11, RZ, RZ, -R13 ;  /* 0x000000ffff0b7224 */ /* 0x008fe200078e0a0d */
[----:B------:R-:W-:Y:S01]  /*0bb0*/  IABS R22, R17 ;  /* 0x0000001100167213 */ /* 0x000fe20000000000 */
[----:B--2---:R-:W-:Y:S01]  /*0bc0*/  IMAD.MOV.U32 R6, RZ, RZ, RZ ;  /* 0x000000ffff067224 */ /* 0x004fe200078e00ff */
[C---:B------:R-:W-:Y:S01]  /*0bd0*/  LOP3.LUT R19, R2.reuse, 0xe8, RZ, 0xfc, !PT ;  /* 0x000000e802137812 */ /* 0x040fe200078efcff */
[----:B------:R-:W-:Y:S01]  /*0be0*/  IMAD R11, R11, R18, RZ ;  /* 0x000000120b0b7224 */ /* 0x000fe200078e02ff */
[----:B------:R-:W-:-:S02]  /*0bf0*/  LOP3.LUT R21, R2, 0xe4, RZ, 0xfc, !PT ;  /* 0x000000e402157812 */ /* 0x000fc400078efcff */
[----:B------:R-:W-:Y:S01]  /*0c00*/  IABS R128, R19 ;  /* 0x0000001300807213 */ /* 0x000fe20000000000 */
[----:B----4-:R-:W-:Y:S01]  /*0c10*/  IMAD.MOV R4, RZ, RZ, -R7 ;  /* 0x000000ffff047224 */ /* 0x010fe200078e0a07 */
[----:B------:R-:W-:Y:S01]  /*0c20*/  IABS R130, R21 ;  /* 0x0000001500827213 */ /* 0x000fe20000000000 */
[----:B------:R-:W-:Y:S01]  /*0c30*/  IMAD.HI.U32 R12, R13, R11, R12 ;  /* 0x0000000b0d0c7227 */ /* 0x000fe200078e000c */
[C---:B------:R-:W-:Y:S02]  /*0c40*/  LOP3.LUT R29, R2.reuse, 0x2c, RZ, 0xfc, !PT ;  /* 0x0000002c021d7812 */ /* 0x040fe400078efcff */
[----:B------:R-:W-:Y:S01]  /*0c50*/  LOP3.LUT R33, R2, 0x24, RZ, 0xfc, !PT ;  /* 0x0000002402217812 */ /* 0x000fe200078efcff */
[----:B------:R-:W-:Y:S01]  /*0c60*/  IMAD R3, R4, R5, RZ ;  /* 0x0000000504037224 */ /* 0x000fe200078e02ff */
[----:B------:R-:W-:Y:S01]  /*0c70*/  IABS R74, R29 ;  /* 0x0000001d004a7213 */ /* 0x000fe20000000000 */
[----:B------:R-:W-:Y:S01]  /*0c80*/  IMAD.MOV.U32 R13, RZ, RZ, R14 ;  /* 0x000000ffff0d7224 */ /* 0x000fe200078e000e */
[----:B------:R-:W-:Y:S01]  /*0c90*/  IABS R14, R2 ;  /* 0x00000002000e7213 */ /* 0x000fe20000000000 */
[----:B------:R-:W-:Y:S01]  /*0ca0*/  IMAD.HI.U32 R3, R7, R3, R6 ;  /* 0x0000000307037227 */ /* 0x000fe200078e0006 */
[----:B------:R-:W-:-:S02]  /*0cb0*/  LEA.HI R6, R125, R10, RZ, 0x1b ;  /* 0x0000000a7d067211 */ /* 0x000fc400078fd8ff */
[----:B------:R-:W-:Y:S01]  /*0cc0*/  LOP3.LUT R27, R2, 0x30, RZ, 0xfc, !PT ;  /* 0x00000030021b7812 */ /* 0x000fe200078efcff */
[----:B------:R-:W-:Y:S01]  /*0cd0*/  IMAD.HI.U32 R12, R12, R13, RZ ;  /* 0x0000000d0c0c7227 */ /* 0x000fe200078e00ff */
[----:B------:R-:W-:Y:S02]  /*0ce0*/  LOP3.LUT R35, R2, 0x20, RZ, 0xfc, !PT ;  /* 0x0000002002237812 */ /* 0x000fe400078efcff */
[----:B------:R-:W-:Y:S01]  /*0cf0*/  IABS R72, R27 ;  /* 0x0000001b00487213 */ /* 0x000fe20000000000 */
[----:B------:R-:W-:Y:S01]  /*0d00*/  VIADD R11, R6, 0x1fc ;  /* 0x000001fc060b7836 */ /* 0x000fe20000000000 */
[C---:B------:R-:W-:Y:S01]  /*0d10*/  LOP3.LUT R31, R2.reuse, 0x28, RZ, 0xfc, !PT ;  /* 0x00000028021f7812 */ /* 0x040fe200078efcff */
[----:B------:R-:W-:Y:S01]  /*0d20*/  IMAD.HI.U32 R4, R3, R14, RZ ;  /* 0x0000000e03047227 */ /* 0x000fe200078e00ff */
[C---:B------:R-:W-:Y:S02]  /*0d30*/  LOP3.LUT R37, R2.reuse, 0x18, RZ, 0xfc, !PT ;  /* 0x0000001802257812 */ /* 0x040fe400078efcff */
[----:B------:R-:W-:Y:S01]  /*0d40*/  IABS R7, R11 ;  /* 0x0000000b00077213 */ /* 0x000fe20000000000 */
[----:B------:R-:W-:Y:S01]  /*0d50*/  IMAD.MOV R12, RZ, RZ, -R12 ;  /* 0x000000ffff0c7224 */ /* 0x000fe200078e0a0c */
[----:B------:R-:W-:Y:S01]  /*0d60*/  IABS R240, R31 ;  /* 0x0000001f00f07213 */ /* 0x000fe20000000000 */
[----:B------:R-:W-:Y:S01]  /*0d70*/  IMAD.MOV R4, RZ, RZ, -R4 ;  /* 0x000000ffff047224 */ /* 0x000fe200078e0a04 */
[----:B------:R-:W-:Y:S01]  /*0d80*/  LOP3.LUT R39, R2, 0x14, RZ, 0xfc, !PT ;  /* 0x0000001402277812 */ /* 0x000fe200078efcff */
[----:B------:R-:W-:Y:S01]  /*0d90*/  IMAD R13, R18, R12, R13 ;  /* 0x0000000c120d7224 */ /* 0x000fe200078e020d */
[----:B------:R-:W-:Y:S01]  /*0da0*/  IABS R242, R37 ;  /* 0x0000002500f27213 */ /* 0x000fe20000000000 */
[----:B------:R-:W-:Y:S01]  /*0db0*/  IMAD R12, R5, R4, R14 ;  /* 0x00000004050c7224 */ /* 0x000fe200078e020e */
[----:B------:R-:W-:Y:S01]  /*0dc0*/  LOP3.LUT R41, R2, 0x10, RZ, 0xfc, !PT ;  /* 0x0000001002297812 */ /* 0x000fe200078efcff */
[----:B------:R-:W-:Y:S01]  /*0dd0*/  IMAD.MOV.U32 R14, RZ, RZ, R7 ;  /* 0x000000ffff0e7224 */ /* 0x000fe200078e0007 */
[----:B------:R-:W-:-:S02]  /*0de0*/  ISETP.GT.U32.AND P1, PT, R18, R13, PT ;  /* 0x0000000d1200720c */ /* 0x000fc40003f24070 */
[----:B------:R-:W-:Y:S01]  /*0df0*/  ISETP.GT.U32.AND P0, PT, R5, R12, PT ;  /* 0x0000000c0500720c */ /* 0x000fe20003f04070 */
[----:B------:R-:W-:Y:S01]  /*0e00*/  IMAD.HI.U32 R4, R3, R14, RZ ;  /* 0x0000000e03047227 */ /* 0x000fe200078e00ff */
[----:B------:R-:W-:Y:S02]  /*0e10*/  SHF.R.S32.HI R7, RZ, 0x1f, R180 ;  /* 0x0000001fff077819 */ /* 0x000fe400000114b4 */
[C---:B------:R-:W-:Y:S01]  /*0e20*/  LOP3.LUT R43, R2.reuse, 0xc, RZ, 0xfc, !PT ;  /* 0x0000000c022b7812 */ /* 0x040fe200078efcff */
[----:B------:R-:W-:Y:S01]  /*0e30*/  IMAD.MOV R4, RZ, RZ, -R4 ;  /* 0x000000ffff047224 */ /* 0x000fe200078e0a04 */
[----:B------:R-:W-:Y:S02]  /*0e40*/  LEA.HI R180, R7, R180, RZ, 0x5 ;  /* 0x000000b407b47211 */ /* 0x000fe400078f28ff */
[C---:B------:R-:W-:Y:S01]  /*0e50*/  LOP3.LUT R7, R2.reuse, 0x1f8, RZ, 0xfc, !PT ;  /* 0x000001f802077812 */ /* 0x040fe200078efcff */
[----:B------:R-:W-:Y:S01]  /*0e60*/  IMAD R14, R5, R4, R14 ;  /* 0x00000004050e7224 */ /* 0x000fe200078e020e */
[----:B------:R-:W-:Y:S01]  /*0e70*/  LOP3.LUT R4, R2, 0x1f4, RZ, 0xfc, !PT ;  /* 0x000001f402047812 */ /* 0x000fe200078efcff */
[----:B------:R-:W-:Y:S01]  /*0e80*/  @!P1 IMAD.IADD R13, R13, 0x1, -R18 ;  /* 0x000000010d0d9824 */ /* 0x000fe200078e0a12 */
[----:B------:R-:W-:Y:S01]  /*0e90*/  IABS R182, R7 ;  /* 0x0000000700b67213 */ /* 0x000fe20000000000 */
[----:B------:R-:W-:Y:S01]  /*0ea0*/  @!P0 IMAD.IADD R12, R12, 0x1, -R5 ;  /* 0x000000010c0c8824 */ /* 0x000fe200078e0a05 */
[----:B------:R-:W-:-:S02]  /*0eb0*/  ISETP.GT.U32.AND P5, PT, R5, R14, PT ;  /* 0x0000000e0500720c */ /* 0x000fc40003fa4070 */
[----:B------:R-:W-:Y:S02]  /*0ec0*/  ISETP.GT.U32.AND P3, PT, R18, R13, PT ;  /* 0x0000000d1200720c */ /* 0x000fe40003f64070 */
[----:B------:R-:W-:Y:S02]  /*0ed0*/  ISETP.GT.U32.AND P0, PT, R5, R12, PT ;  /* 0x0000000c0500720c */ /* 0x000fe40003f04070 */
[----:B------:R-:W-:Y:S02]  /*0ee0*/  IABS R16, R4 ;  /* 0x0000000400107213 */ /* 0x000fe40000000000 */
[----:B------:R-:W-:Y:S01]  /*0ef0*/  ISETP.GE.AND P2, PT, R4, RZ, PT ;  /* 0x000000ff0400720c */ /* 0x000fe20003f46270 */
[----:B------:R-:W-:Y:S01]  /*0f00*/  IMAD.HI.U32 R4, R3, R182, RZ ;  /* 0x000000b603047227 */ /* 0x000fe200078e00ff */
[----:B------:R-:W-:Y:S02]  /*0f10*/  ISETP.GE.AND P1, PT, R11, RZ, PT ;  /* 0x000000ff0b00720c */ /* 0x000fe40003f26270 */
[----:B------:R-:W-:Y:S01]  /*0f20*/  ISETP.GE.AND P6, PT, R7, RZ, PT ;  /* 0x000000ff0700720c */ /* 0x000fe20003fc6270 */
[--C-:B------:R-:W-:Y:S01]  /*0f30*/  @!P5 IMAD.IADD R14, R14, 0x1, -R5.reuse ;  /* 0x000000010e0ed824 */ /* 0x100fe200078e0a05 */
[----:B------:R-:W-:Y:S01]  /*0f40*/  LOP3.LUT R11, R2, 0x1f0, RZ, 0xfc, !PT ;  /* 0x000001f0020b7812 */ /* 0x000fe200078efcff */
[----:B------:R-:W-:Y:S01]  /*0f50*/  @!P3 IMAD.IADD R13, R13, 0x1, -R18 ;  /* 0x000000010d0db824 */ /* 0x000fe200078e0a12 */
[----:B------:R-:W-:Y:S01]  /*0f60*/  ISETP.GE.AND P3, PT, R44, RZ, PT ;  /* 0x000000ff2c00720c */ /* 0x000fe20003f66270 */
[----:B------:R-:W-:Y:S01]  /*0f70*/  @!P0 IMAD.IADD R12, R12, 0x1, -R5 ;  /* 0x000000010c0c8824 */ /* 0x000fe200078e0a05 */
[----:B------:R-:W-:Y:S01]  /*0f80*/  ISETP.GT.U32.AND P5, PT, R5, R14, PT ;  /* 0x0000000e0500720c */ /* 0x000fe20003fa4070 */
[----:B------:R-:W-:Y:S01]  /*0f90*/  IMAD.HI.U32 R7, R3, R16, RZ ;  /* 0x0000001003077227 */ /* 0x000fe200078e00ff */
[----:B------:R-:W-:-:S02]  /*0fa0*/  ISETP.NE.AND P0, PT, R8, RZ, PT ;  /* 0x000000ff0800720c */ /* 0x000fc40003f05270 */
[----:B------:R-:W-:Y:S01]  /*0fb0*/  IABS R18, R11 ;  /* 0x0000000b00127213 */ /* 0x000fe20000000000 */
[----:B------:R-:W-:Y:S01]  /*0fc0*/  IMAD.MOV R4, RZ, RZ, -R4 ;  /* 0x000000ffff047224 */ /* 0x000fe200078e0a04 */
[----:B------:R-:W-:Y:S01]  /*0fd0*/  ISETP.GE.AND P4, PT, R11, RZ, PT ;  /* 0x000000ff0b00720c */ /* 0x000fe20003f86270 */
[----:B------:R-:W-:Y:S01]  /*0fe0*/  IMAD.MOV R7, RZ, RZ, -R7 ;  /* 0x000000ffff077224 */ /* 0x000fe200078e0a07 */
[C---:B------:R-:W-:Y:S01]  /*0ff0*/  LOP3.LUT R45, R2.reuse, 0x8, RZ, 0xfc, !PT ;  /* 0x00000008022d7812 */ /* 0x040fe200078efcff */
[C---:B------:R-:W-:Y:S01]  /*1000*/  IMAD R182, R5.reuse, R4, R182 ;  /* 0x0000000405b67224 */ /* 0x040fe200078e02b6 */
[----:B------:R-:W-:Y:S01]  /*1010*/  IABS R244, R43 ;  /* 0x0000002b00f47213 */ /* 0x000fe20000000000 */
[----:B------:R-:W-:Y:S01]  /*1020*/  IMAD.MOV.U32 R4, RZ, RZ, R13 ;  /* 0x000000ffff047224 */ /* 0x000fe200078e000d */
[----:B------:R-:W-:Y:S01]  /*1030*/  LOP3.LUT R13, R2, 0x1ec, RZ, 0xfc, !PT ;  /* 0x000001ec020d7812 */ /* 0x000fe200078efcff */
[----:B------:R-:W-:Y:S01]  /*1040*/  @!P5 IMAD.IADD R14, R14, 0x1, -R5 ;  /* 0x000000010e0ed824 */ /* 0x000fe200078e0a05 */
[----:B------:R-:W-:Y:S01]  /*1050*/  ISETP.GE.AND P5, PT, R2, RZ, PT ;  /* 0x000000ff0200720c */ /* 0x000fe20003fa6270 */
[----:B------:R-:W-:Y:S01]  /*1060*/  IMAD R16, R5, R7, R16 ;  /* 0x0000000705107224 */ /* 0x000fe200078e0210 */
[----:B------:R-:W-:Y:S01]  /*1070*/  IABS R20, R13 ;  /* 0x0000000d00147213 */ /* 0x000fe20000000000 */
[----:B------:R-:W-:Y:S01]  /*1080*/  IMAD.HI.U32 R7, R3, R18, RZ ;  /* 0x0000001203077227 */ /* 0x000fe200078e00ff */
[----:B------:R-:W-:-:S02]  /*1090*/  IABS R23, R45 ;  /* 0x0000002d00177213 */ /* 0x000fc40000000000 */
[----:B------:R-:W-:Y:S01]  /*10a0*/  SHF.R.S32.HI R180, RZ, 0x5, R180 ;  /* 0x00000005ffb47819 */ /* 0x000fe200000114b4 */
[----:B------:R-:W-:Y:S01]  /*10b0*/  @!P3 IMAD.MOV R4, RZ, RZ, -R4 ;  /* 0x000000ffff04b224 */ /* 0x000fe200078e0a04 */
[----:B------:R-:W-:Y:S01]  /*10c0*/  ISETP.GT.U32.AND P3, PT, R5, R182, PT ;  /* 0x000000b60500720c */ /* 0x000fe20003f64070 */
[----:B------:R-:W-:Y:S01]  /*10d0*/  IMAD.MOV R7, RZ, RZ, -R7 ;  /* 0x000000ffff077224 */ /* 0x000fe200078e0a07 */
[----:B------:R-:W-:Y:S01]  /*10e0*/  @!P0 LOP3.LUT R4, RZ, R8, RZ, 0x33, !PT ;  /* 0x00000008ff048212 */ /* 0x000fe200078e33ff */
[----:B------:R-:W-:Y:S01]  /*10f0*/  IMAD.HI.U32 R8, R3, R184, RZ ;  /* 0x000000b803087227 */ /* 0x000fe200078e00ff */
[----:B------:R-:W-:-:S03]  /*1100*/  ISETP.GT.U32.AND P0, PT, R5, R16, PT ;  /* 0x000000100500720c */ /* 0x000fc60003f04070 */
[----:B------:R-:W-:Y:S02]  /*1110*/  IMAD R18, R5, R7, R18 ;  /* 0x0000000705127224 */ /* 0x000fe400078e0212 */
[----:B------:R-:W-:Y:S02]  /*1120*/  @!P5 IMAD.MOV R12, RZ, RZ, -R12 ;  /* 0x000000ffff0cd224 */ /* 0x000fe400078e0a0c */
[----:B------:R-:W-:Y:S01]  /*1130*/  IMAD.HI.U32 R7, R3, R20, RZ ;  /* 0x0000001403077227 */ /* 0x000fe200078e00ff */
[----:B------:R-:W-:-:S03]  /*1140*/  ISETP.GT.U32.AND P5, PT, R5, R18, PT ;  /* 0x000000120500720c */ /* 0x000fc60003fa4070 */
[--C-:B------:R-:W-:Y:S02]  /*1150*/  @!P3 IMAD.IADD R182, R182, 0x1, -R5.reuse ;  /* 0x00000001b6b6b824 */ /* 0x100fe400078e0a05 */
[----:B------:R-:W-:Y:S02]  /*1160*/  @!P0 IMAD.IADD R16, R16, 0x1, -R5 ;  /* 0x0000000110108824 */ /* 0x000fe400078e0a05 */
[----:B------:R-:W-:Y:S01]  /*1170*/  IMAD.MOV R7, RZ, RZ, -R7 ;  /* 0x000000ffff077224 */ /* 0x000fe200078e0a07 */
[C---:B------:R-:W-:Y:S01]  /*1180*/  ISETP.GT.U32.AND P3, PT, R5.reuse, R182, PT ;  /* 0x000000b60500720c */ /* 0x040fe20003f64070 */
[----:B------:R-:W-:Y:S01]  /*1190*/  IMAD.MOV R8, RZ, RZ, -R8 ;  /* 0x000000ffff087224 */ /* 0x000fe200078e0a08 */
[----:B------:R-:W-:Y:S01]  /*11a0*/  ISETP.GT.U32.AND P0, PT, R5, R16, PT ;  /* 0x000000100500720c */ /* 0x000fe20003f04070 */
[----:B------:R-:W-:-:S04]  /*11b0*/  IMAD.HI.U32 R11, R3, R22, RZ ;  /* 0x00000016030b7227 */ /* 0x000fc800078e00ff */
[--C-:B------:R-:W-:Y:S02]  /*11c0*/  @!P5 IMAD.IADD R18, R18, 0x1, -R5.reuse ;  /* 0x000000011212d824 */ /* 0x100fe400078e0a05 */
[C---:B------:R-:W-:Y:S02]  /*11d0*/  IMAD R20, R5.reuse, R7, R20 ;  /* 0x0000000705147224 */ /* 0x040fe400078e0214 */
[C---:B------:R-:W-:Y:S01]  /*11e0*/  IMAD R184, R5.reuse, R8, R184 ;  /* 0x0000000805b87224 */ /* 0x040fe200078e02b8 */
[----:B------:R-:W-:Y:S01]  /*11f0*/  ISETP.GT.U32.AND P5, PT, R5, R18, PT ;  /* 0x000000120500720c */ /* 0x000fe20003fa4070 */
[----:B------:R-:W-:Y:S01]  /*1200*/  @!P3 IMAD.IADD R182, R182, 0x1, -R5 ;  /* 0x00000001b6b6b824 */ /* 0x000fe200078e0a05 */
[----:B------:R-:W-:Y:S01]  /*1210*/  ISETP.GE.AND P3, PT, R15, RZ, PT ;  /* 0x000000ff0f00720c */ /* 0x000fe20003f66270 */
[----:B------:R-:W-:Y:S01]  /*1220*/  IMAD.MOV R11, RZ, RZ, -R11 ;  /* 0x000000ffff0b7224 */ /* 0x000fe200078e0a0b */
[----:B------:R-:W-:Y:S01]  /*1230*/  LOP3.LUT R15, R2, 0x1d8, RZ, 0xfc, !PT ;  /* 0x000001d8020f7812 */ /* 0x000fe200078efcff */
[--C-:B------:R-:W-:Y:S01]  /*1240*/  @!P0 IMAD.IADD R16, R16, 0x1, -R5.reuse ;  /* 0x0000000110108824 */ /* 0x100fe200078e0a05 */
[C---:B------:R-:W-:Y:S01]  /*1250*/  ISETP.GT.U32.AND P0, PT, R5.reuse, R20, PT ;  /* 0x000000140500720c */ /* 0x040fe20003f04070 */
[----:B------:R-:W-:Y:S01]  /*1260*/  @!P6 IMAD.MOV R182, RZ, RZ, -R182 ;  /* 0x000000ffffb6e224 */ /* 0x000fe200078e0ab6 */
[C---:B------:R-:W-:Y:S01]  /*1270*/  ISETP.GT.U32.AND P6, PT, R5.reuse, R184, PT ;  /* 0x000000b80500720c */ /* 0x040fe20003fc4070 */
[----:B------:R-:W-:Y:S01]  /*1280*/  IMAD R22, R5, R11, R22 ;  /* 0x0000000b05167224 */ /* 0x000fe200078e0216 */
[----:B------:R-:W-:Y:S01]  /*1290*/  IABS R186, R15 ;  /* 0x0000000f00ba7213 */ /* 0x000fe20000000000 */
[----:B------:R-:W-:Y:S01]  /*12a0*/  @!P1 IMAD.MOV R14, RZ, RZ, -R14 ;  /* 0x000000ffff0e9224 */ /* 0x000fe200078e0a0e */
[----:B------:R-:W-:Y:S01]  /*12b0*/  ISETP.GE.AND P1, PT, R13, RZ, PT ;  /* 0x000000ff0d00720c */ /* 0x000fe20003f26270 */
[----:B------:R-:W-:Y:S01]  /*12c0*/  @!P5 IMAD.IADD R18, R18, 0x1, -R5 ;  /* 0x000000011212d824 */ /* 0x000fe200078e0a05 */
[----:B------:R-:W-:Y:S01]  /*12d0*/  ISETP.GT.U32.AND P5, PT, R5, R22, PT ;  /* 0x000000160500720c */ /* 0x000fe20003fa4070 */
[----:B------:R-:W-:Y:S01]  /*12e0*/  VIADD R7, R6, 0x1dc ;  /* 0x000001dc06077836 */ /* 0x000fe20000000000 */
[----:B------:R-:W-:Y:S01]  /*12f0*/  LOP3.LUT R13, R2, 0x1e0, RZ, 0xfc, !PT ;  /* 0x000001e0020d7812 */ /* 0x000fe200078efcff */
[----:B------:R-:W-:-:S02]  /*1300*/  @!P2 IMAD.MOV R16, RZ, RZ, -R16 ;  /* 0x000000ffff10a224 */ /* 0x000fc400078e0a10 */
[--C-:B------:R-:W-:Y:S01]  /*1310*/  @!P0 IMAD.IADD R20, R20, 0x1, -R5.reuse ;  /* 0x0000000114148824 */ /* 0x100fe200078e0a05 */
[----:B------:R-:W-:Y:S01]  /*1320*/  IABS R24, R13 ;  /* 0x0000000d00187213 */ /* 0x000fe20000000000 */
[--C-:B------:R-:W-:Y:S01]  /*1330*/  @!P6 IMAD.IADD R184, R184, 0x1, -R5.reuse ;  /* 0x00000001b8b8e824 */ /* 0x100fe200078e0a05 */
[----:B------:R-:W-:Y:S01]  /*1340*/  IABS R26, R7 ;  /* 0x00000007001a7213 */ /* 0x000fe20000000000 */
[----:B------:R-:W-:Y:S01]  /*1350*/  IMAD.HI.U32 R11, R3, R186, RZ ;  /* 0x000000ba030b7227 */ /* 0x000fe200078e00ff */
[----:B------:R-:W-:Y:S02]  /*1360*/  ISETP.GT.U32.AND P0, PT, R5, R20, PT ;  /* 0x000000140500720c */ /* 0x000fe40003f04070 */
[----:B------:R-:W-:Y:S01]  /*1370*/  ISETP.GE.AND P2, PT, R7, RZ, PT ;  /* 0x000000ff0700720c */ /* 0x000fe20003f46270 */
[----:B------:R-:W-:Y:S01]  /*1380*/  @!P5 IMAD.IADD R22, R22, 0x1, -R5 ;  /* 0x000000011616d824 */ /* 0x000fe200078e0a05 */
[----:B------:R-:W-:Y:S01]  /*1390*/  ISETP.GT.U32.AND P6, PT, R5, R184, PT ;  /* 0x000000b80500720c */ /* 0x000fe20003fc4070 */
[----:B------:R-:W-:-:S03]  /*13a0*/  IMAD.HI.U32 R7, R3, R24, RZ ;  /* 0x0000001803077227 */ /* 0x000fc600078e00ff */
[----:B------:R-:W-:Y:S01]  /*13b0*/  ISETP.GT.U32.AND P5, PT, R5, R22, PT ;  /* 0x000000160500720c */ /* 0x000fe20003fa4070 */
[----:B------:R-:W-:-:S04]  /*13c0*/  IMAD.HI.U32 R8, R3, R26, RZ ;  /* 0x0000001a03087227 */ /* 0x000fc800078e00ff */
[----:B------:R-:W-:Y:S02]  /*13d0*/  IMAD.MOV R7, RZ, RZ, -R7 ;  /* 0x000000ffff077224 */ /* 0x000fe400078e0a07 */
[----:B------:R-:W-:Y:S02]  /*13e0*/  IMAD.MOV R8, RZ, RZ, -R8 ;  /* 0x000000ffff087224 */ /* 0x000fe400078e0a08 */
[----:B------:R-:W-:Y:S01]  /*13f0*/  IMAD R24, R5, R7, R24 ;  /* 0x0000000705187224 */ /* 0x000fe200078e0218 */
[----:B------:R-:W-:Y:S01]  /*1400*/  LOP3.LUT R7, R2, 0x1d4, RZ, 0xfc, !PT ;  /* 0x000001d402077812 */ /* 0x000fe200078efcff */
[----:B------:R-:W-:Y:S01]  /*1410*/  @!P0 IMAD.IADD R20, R20, 0x1, -R5 ;  /* 0x0000000114148824 */ /* 0x000fe200078e0a05 */
[----:B------:R-:W-:Y:S01]  /*1420*/  ISETP.GE.AND P0, PT, R13, RZ, PT ;  /* 0x000000ff0d00720c */ /* 0x000fe20003f06270 */
[----:B------:R-:W-:Y:S01]  /*1430*/  IMAD.MOV R11, RZ, RZ, -R11 ;  /* 0x000000ffff0b7224 */ /* 0x000fe200078e0a0b */
[----:B------:R-:W-:Y:S01]  /*1440*/  IABS R64, R7 ;  /* 0x0000000700407213 */ /* 0x000fe20000000000 */
[C---:B------:R-:W-:Y:S01]  /*1450*/  IMAD R26, R5.reuse, R8, R26 ;  /* 0x00000008051a7224 */ /* 0x040fe200078e021a */
[----:B------:R-:W-:Y:S01]  /*1460*/  LOP3.LUT R13, R2, 0x1cc, RZ, 0xfc, !PT ;  /* 0x000001cc020d7812 */ /* 0x000fe200078efcff */
[--C-:B------:R-:W-:Y:S01]  /*1470*/  @!P6 IMAD.IADD R184, R184, 0x1, -R5.reuse ;  /* 0x00000001b8b8e824 */ /* 0x100fe200078e0a05 */
[C---:B------:R-:W-:Y:S01]  /*1480*/  ISETP.GT.U32.AND P6, PT, R5.reuse, R24, PT ;  /* 0x000000180500720c */ /* 0x040fe20003fc4070 */
[C---:B------:R-:W-:Y:S01]  /*1490*/  IMAD R186, R5.reuse, R11, R186 ;  /* 0x0000000b05ba7224 */ /* 0x040fe200078e02ba */
[----:B------:R-:W-:Y:S01]  /*14a0*/  LOP3.LUT R11, R2, 0x1d0, RZ, 0xfc, !PT ;  /* 0x000001d0020b7812 */ /* 0x000fe200078efcff */
[----:B------:R-:W-:Y:S01]  /*14b0*/  @!P1 IMAD.MOV R20, RZ, RZ, -R20 ;  /* 0x000000ffff149224 */ /* 0x000fe200078e0a14 */
[C---:B------:R-:W-:Y:S01]  /*14c0*/  ISETP.GT.U32.AND P1, PT, R5.reuse, R26, PT ;  /* 0x0000001a0500720c */ /* 0x040fe20003f24070 */
[--C-:B------:R-:W-:Y:S01]  /*14d0*/  @!P5 IMAD.IADD R22, R22, 0x1, -R5.reuse ;  /* 0x000000011616d824 */ /* 0x100fe200078e0a05 */
[----:B------:R-:W-:Y:S01]  /*14e0*/  ISETP.GT.U32.AND P5, PT, R5, R186, PT ;  /* 0x000000ba0500720c */ /* 0x000fe20003fa4070 */
[----:B------:R-:W-:Y:S01]  /*14f0*/  @!P4 IMAD.MOV R18, RZ, RZ, -R18 ;  /* 0x000000ffff12c224 */ /* 0x000fe200078e0a12 */
[----:B------:R-:W-:Y:S01]  /*1500*/  IABS R28, R11 ;  /* 0x0000000b001c7213 */ /* 0x000fe20000000000 */
[----:B------:R-:W-:Y:S01]  /*1510*/  @!P3 IMAD.MOV R184, RZ, RZ, -R184 ;  /* 0x000000ffffb8b224 */ /* 0x000fe200078e0ab8 */
[----:B------:R-:W-:Y:S01]  /*1520*/  ISETP.GE.AND P4, PT, R17, RZ, PT ;  /* 0x000000ff1100720c */ /* 0x000fe20003f86270 */
[----:B------:R-:W-:Y:S01]  /*1530*/  IMAD R4, R4, UR4, RZ ;  /* 0x0000000404047c24 */ /* 0x000fe2000f8e02ff */
[----:B------:R-:W-:Y:S01]  /*1540*/  IABS R30, R13 ;  /* 0x0000000d001e7213 */ /* 0x000fe20000000000 */
[--C-:B------:R-:W-:Y:S01]  /*1550*/  @!P6 IMAD.IADD R24, R24, 0x1, -R5.reuse ;  /* 0x000000011818e824 */ /* 0x100fe200078e0a05 */
[----:B------:R-:W-:Y:S01]  /*1560*/  ISETP.GE.AND P6, PT, R7, RZ, PT ;  /* 0x000000ff0700720c */ /* 0x000fe20003fc6270 */
[----:B------:R-:W-:Y:S01]  /*1570*/  IMAD.HI.U32 R7, R3, R64, RZ ;  /* 0x0000004003077227 */ /* 0x000fe200078e00ff */
[----:B------:R-:W-:Y:S01]  /*1580*/  ISETP.GE.AND P3, PT, R15, RZ, PT ;  /* 0x000000ff0f00720c */ /* 0x000fe20003f66270 */
[----:B------:R-:W-:Y:S01]  /*1590*/  UIADD3 UR4, UR16, 0x8000, URZ ;  /* 0x0000800010047890 */ /* 0x000fe2000fffe03f */
[----:B------:R-:W-:Y:S01]  /*15a0*/  LOP3.LUT R15, R2, 0x1c8, RZ, 0xfc, !PT ;  /* 0x000001c8020f7812 */ /* 0x000fe200078efcff */
[--C-:B------:R-:W-:Y:S01]  /*15b0*/  @!P1 IMAD.IADD R26, R26, 0x1, -R5.reuse ;  /* 0x000000011a1a9824 */ /* 0x100fe200078e0a05 */
[C---:B------:R-:W-:Y:S01]  /*15c0*/  ISETP.GT.U32.AND P1, PT, R5.reuse, R24, PT ;  /* 0x000000180500720c */ /* 0x040fe20003f24070 */
[----:B------:R-:W-:Y:S01]  /*15d0*/  @!P5 IMAD.IADD R186, R186, 0x1, -R5 ;  /* 0x00000001babad824 */ /* 0x000fe200078e0a05 */
[----:B------:R-:W-:Y:S01]  /*15e0*/  LOP3.LUT R17, R2, 0x1c4, RZ, 0xfc, !PT ;  /* 0x000001c402117812 */ /* 0x000fe200078efcff */
[----:B------:R-:W-:Y:S01]  /*15f0*/  IMAD.MOV R8, RZ, RZ, -R7 ;  /* 0x000000ffff087224 */ /* 0x000fe200078e0a07 */
[----:B------:R-:W-:Y:S01]  /*1600*/  ISETP.GT.U32.AND P5, PT, R5, R26, PT ;  /* 0x0000001a0500720c */ /* 0x000fe20003fa4070 */
[----:B------:R-:W-:Y:S01]  /*1610*/  IMAD.HI.U32 R7, R3, R28, RZ ;  /* 0x0000001c03077227 */ /* 0x000fe200078e00ff */
[----:B------:R-:W-:Y:S01]  /*1620*/  IABS R188, R15 ;  /* 0x0000000f00bc7213 */ /* 0x000fe20000000000 */
[----:B------:R-:W-:Y:S01]  /*1630*/  USHF.R.U32.HI UR4, URZ, 0x4, UR4 ;  /* 0x000000043f047899 */ /* 0x000fe20008011604 */
[----:B------:R-:W-:Y:S01]  /*1640*/  IABS R62, R17 ;  /* 0x00000011003e7213 */ /* 0x000fe20000000000 */
[----:B------:R-:W-:-:S02]  /*1650*/  IMAD.MOV R7, RZ, RZ, -R7 ;  /* 0x000000ffff077224 */ /* 0x000fc400078e0a07 */
[C---:B------:R-:W-:Y:S01]  /*1660*/  IMAD R64, R5.reuse, R8, R64 ;  /* 0x0000000805407224 */ /* 0x040fe200078e0240 */
[----:B------:R-:W-:Y:S01]  /*1670*/  USGXT.U32 UR4, UR4, 0xe ;  /* 0x0000000e0404789a */ /* 0x000fe20008000000 */
[C---:B------:R-:W-:Y:S02]  /*1680*/  IMAD R28, R5.reuse, R7, R28 ;  /* 0x00000007051c7224 */ /* 0x040fe400078e021c */
[--C-:B------:R-:W-:Y:S01]  /*1690*/  @!P1 IMAD.IADD R24, R24, 0x1, -R5.reuse ;  /* 0x0000000118189824 */ /* 0x100fe200078e0a05 */
[C---:B------:R-:W-:Y:S01]  /*16a0*/  ISETP.GT.U32.AND P1, PT, R5.reuse, R64, PT ;  /* 0x000000400500720c */ /* 0x040fe20003f24070 */
[----:B------:R-:W-:Y:S01]  /*16b0*/  @!P5 IMAD.IADD R26, R26, 0x1, -R5 ;  /* 0x000000011a1ad824 */ /* 0x000fe200078e0a05 */
[C---:B------:R-:W-:Y:S01]  /*16c0*/  ISETP.GT.U32.AND P5, PT, R5.reuse, R28, PT ;  /* 0x0000001c0500720c */ /* 0x040fe20003fa4070 */
[----:B------:R-:W-:Y:S01]  /*16d0*/  @!P4 IMAD.MOV R22, RZ, RZ, -R22 ;  /* 0x000000ffff16c224 */ /* 0x000fe200078e0a16 */
[----:B------:R-:W-:Y:S01]  /*16e0*/  ISETP.GT.U32.AND P4, PT, R5, R186, PT ;  /* 0x000000ba0500720c */ /* 0x000fe20003f84070 */
[----:B------:R-:W-:-:S04]  /*16f0*/  IMAD.HI.U32 R7, R3, R30, RZ ;  /* 0x0000001e03077227 */ /* 0x000fc800078e00ff */
[----:B------:R-:W-:Y:S02]  /*1700*/  IMAD.MOV R7, RZ, RZ, -R7 ;  /* 0x000000ffff077224 */ /* 0x000fe400078e0a07 */
[----:B------:R-:W-:Y:S02]  /*1710*/  @!P0 IMAD.MOV R24, RZ, RZ, -R24 ;  /* 0x000000ffff188224 */ /* 0x000fe400078e0a18 */
[--C-:B------:R-:W-:Y:S01]  /*1720*/  @!P1 IMAD.IADD R64, R64, 0x1, -R5.reuse ;  /* 0x0000000140409824 */ /* 0x100fe200078e0a05 */
[----:B------:R-:W-:Y:S01]  /*1730*/  ISETP.GE.AND P1, PT, R13, RZ, PT ;  /* 0x000000ff0d00720c */ /* 0x000fe20003f26270 */
[----:B------:R-:W-:Y:S01]  /*1740*/  @!P5 IMAD.IADD R28, R28, 0x1, -R5 ;  /* 0x000000011c1cd824 */ /* 0x000fe200078e0a05 */
[----:B------:R-:W-:Y:S01]  /*1750*/  LOP3.LUT R13, R2, 0x1b8, RZ, 0xfc, !PT ;  /* 0x000001b8020d7812 */ /* 0x000fe200078efcff */
[C---:B------:R-:W-:Y:S01]  /*1760*/  IMAD R30, R5.reuse, R7, R30 ;  /* 0x00000007051e7224 */ /* 0x040fe200078e021e */
[----:B------:R-:W-:Y:S01]  /*1770*/  ISETP.GT.U32.AND P0, PT, R5, R64, PT ;  /* 0x000000400500720c */ /* 0x000fe20003f04070 */
[----:B------:R-:W-:Y:S01]  /*1780*/  IMAD.HI.U32 R7, R3, R188, RZ ;  /* 0x000000bc03077227 */ /* 0x000fe200078e00ff */
[----:B------:R-:W-:-:S02]  /*1790*/  ISETP.GT.U32.AND P5, PT, R5, R28, PT ;  /* 0x0000001c0500720c */ /* 0x000fc40003fa4070 */
[----:B------:R-:W-:Y:S01]  /*17a0*/  IABS R190, R13 ;  /* 0x0000000d00be7213 */ /* 0x000fe20000000000 */
[----:B------:R-:W-:Y:S01]  /*17b0*/  @!P2 IMAD.MOV R26, RZ, RZ, -R26 ;  /* 0x000000ffff1aa224 */ /* 0x000fe200078e0a1a */
[----:B------:R-:W-:Y:S01]  /*17c0*/  ISETP.GT.U32.AND P2, PT, R5, R30, PT ;  /* 0x0000001e0500720c */ /* 0x000fe20003f44070 */
[----:B------:R-:W-:Y:S01]  /*17d0*/  @!P4 IMAD.IADD R186, R186, 0x1, -R5 ;  /* 0x00000001babac824 */ /* 0x000fe200078e0a05 */
[----:B------:R-:W-:Y:S01]  /*17e0*/  ISETP.GE.AND P4, PT, R11, RZ, PT ;  /* 0x000000ff0b00720c */ /* 0x000fe20003f86270 */
[----:B------:R-:W-:-:S04]  /*17f0*/  IMAD.HI.U32 R8, R3, R62, RZ ;  /* 0x0000003e03087227 */ /* 0x000fc800078e00ff */
[----:B------:R-:W-:Y:S02]  /*1800*/  IMAD.MOV R11, RZ, RZ, -R7 ;  /* 0x000000ffff0b7224 */ /* 0x000fe400078e0a07 */
[----:B------:R-:W-:Y:S02]  /*1810*/  IMAD.MOV R8, RZ, RZ, -R8 ;  /* 0x000000ffff087224 */ /* 0x000fe400078e0a08 */
[C---:B------:R-:W-:Y:S02]  /*1820*/  IMAD R188, R5.reuse, R11, R188 ;  /* 0x0000000b05bc7224 */ /* 0x040fe400078e02bc */
[C---:B------:R-:W-:Y:S01]  /*1830*/  IMAD R62, R5.reuse, R8, R62 ;  /* 0x00000008053e7224 */ /* 0x040fe200078e023e */
[----:B------:R-:W-:Y:S01]  /*1840*/  LOP3.LUT R8, R2, 0x1c0, RZ, 0xfc, !PT ;  /* 0x000001c002087812 */ /* 0x000fe200078efcff */
[--C-:B------:R-:W-:Y:S02]  /*1850*/  @!P0 IMAD.IADD R64, R64, 0x1, -R5.reuse ;  /* 0x0000000140408824 */ /* 0x100fe400078e0a05 */
[--C-:B------:R-:W-:Y:S01]  /*1860*/  @!P5 IMAD.IADD R28, R28, 0x1, -R5.reuse ;  /* 0x000000011c1cd824 */ /* 0x100fe200078e0a05 */
[C---:B------:R-:W-:Y:S01]  /*1870*/  ISETP.GT.U32.AND P5, PT, R5.reuse, R188, PT ;  /* 0x000000bc0500720c */ /* 0x040fe20003fa4070 */
[----:B------:R-:W-:Y:S01]  /*1880*/  @!P2 IMAD.IADD R30, R30, 0x1, -R5 ;  /* 0x000000011e1ea824 */ /* 0x000fe200078e0a05 */
[----:B------:R-:W-:Y:S01]  /*1890*/  IABS R32, R8 ;  /* 0x0000000800207213 */ /* 0x000fe20000000000 */
[----:B------:R-:W-:Y:S01]  /*18a0*/  @!P6 IMAD.MOV R64, RZ, RZ, -R64 ;  /* 0x000000ffff40e224 */ /* 0x000fe200078e0a40 */
[C---:B------:R-:W-:Y:S01]  /*18b0*/  ISETP.GT.U32.AND P6, PT, R5.reuse, R62, PT ;  /* 0x0000003e0500720c */ /* 0x040fe20003fc4070 */
[----:B------:R-:W-:Y:S01]  /*18c0*/  VIADD R7, R6, 0x1bc ;  /* 0x000001bc06077836 */ /* 0x000fe20000000000 */
[----:B------:R-:W-:Y:S01]  /*18d0*/  ISETP.GT.U32.AND P2, PT, R5, R30, PT ;  /* 0x0000001e0500720c */ /* 0x000fe20003f44070 */
[----:B------:R-:W-:-:S02]  /*18e0*/  @!P4 IMAD.MOV R28, RZ, RZ, -R28 ;  /* 0x000000ffff1cc224 */ /* 0x000fc400078e0a1c */
[----:B------:R-:W-:Y:S01]  /*18f0*/  @!P3 IMAD.MOV R186, RZ, RZ, -R186 ;  /* 0x000000ffffbab224 */ /* 0x000fe200078e0aba */
[----:B------:R-:W-:Y:S02]  /*1900*/  ISETP.GE.AND P0, PT, R7, RZ, PT ;  /* 0x000000ff0700720c */ /* 0x000fe40003f06270 */
[----:B------:R-:W-:Y:S01]  /*1910*/  IABS R34, R7 ;  /* 0x0000000700227213 */ /* 0x000fe20000000000 */
[--C-:B------:R-:W-:Y:S01]  /*1920*/  @!P5 IMAD.IADD R188, R188, 0x1, -R5.reuse ;  /* 0x00000001bcbcd824 */ /* 0x100fe200078e0a05 */
[----:B------:R-:W-:Y:S01]  /*1930*/  ISETP.GE.AND P3, PT, R15, RZ, PT ;  /* 0x000000ff0f00720c */ /* 0x000fe20003f66270 */
[----:B------:R-:W-:Y:S01]  /*1940*/  IMAD.HI.U32 R7, R3, R32, RZ ;  /* 0x0000002003077227 */ /* 0x000fe200078e00ff */
[----:B------:R-:W-:Y:S02]  /*1950*/  ISETP.GE.AND P5, PT, R17, RZ, PT ;  /* 0x000000ff1100720c */ /* 0x000fe40003fa6270 */
[C---:B------:R-:W-:Y:S01]  /*1960*/  ISETP.GT.U32.AND P4, PT, R5.reuse, R188, PT ;  /* 0x000000bc0500720c */ /* 0x040fe20003f84070 */
[--C-:B------:R-:W-:Y:S01]  /*1970*/  @!P6 IMAD.IADD R62, R62, 0x1, -R5.reuse ;  /* 0x000000013e3ee824 */ /* 0x100fe200078e0a05 */
[----:B------:R-:W-:Y:S01]  /*1980*/  LOP3.LUT R15, R2, 0x1ac, RZ, 0xfc, !PT ;  /* 0x000001ac020f7812 */ /* 0x000fe200078efcff */
[----:B------:R-:W-:Y:S01]  /*1990*/  @!P2 IMAD.IADD R30, R30, 0x1, -R5 ;  /* 0x000000011e1ea824 */ /* 0x000fe200078e0a05 */
[----:B------:R-:W-:Y:S01]  /*19a0*/  ISETP.GE.AND P2, PT, R8, RZ, PT ;  /* 0x000000ff0800720c */ /* 0x000fe20003f46270 */
[----:B------:R-:W-:Y:S01]  /*19b0*/  IMAD.MOV R11, RZ, RZ, -R7 ;  /* 0x000000ffff0b7224 */ /* 0x000fe200078e0a07 */
[----:B------:R-:W-:Y:S01]  /*19c0*/  ISETP.GT.U32.AND P6, PT, R5, R62, PT ;  /* 0x0000003e0500720c */ /* 0x000fe20003fc4070 */
[----:B------:R-:W-:Y:S01]  /*19d0*/  IMAD.HI.U32 R8, R3, R190, RZ ;  /* 0x000000be03087227 */ /* 0x000fe200078e00ff */
[----:B------:R-:W-:-:S02]  /*19e0*/  LOP3.LUT R17, R2, 0x1a8, RZ, 0xfc, !PT ;  /* 0x000001a802117812 */ /* 0x000fc400078efcff */
[----:B------:R-:W-:Y:S01]  /*19f0*/  IABS R38, R15 ;  /* 0x0000000f00267213 */ /* 0x000fe20000000000 */
[----:B------:R-:W-:Y:S01]  /*1a00*/  IMAD.HI.U32 R7, R3, R34, RZ ;  /* 0x0000002203077227 */ /* 0x000fe200078e00ff */
[----:B------:R-:W-:-:S03]  /*1a10*/  IABS R192, R17 ;  /* 0x0000001100c07213 */ /* 0x000fc60000000000 */
[----:B------:R-:W-:Y:S02]  /*1a20*/  IMAD.MOV R8, RZ, RZ, -R8 ;  /* 0x000000ffff087224 */ /* 0x000fe400078e0a08 */
[----:B------:R-:W-:Y:S02]  /*1a30*/  IMAD.MOV R7, RZ, RZ, -R7 ;  /* 0x000000ffff077224 */ /* 0x000fe400078e0a07 */
[C---:B------:R-:W-:Y:S02]  /*1a40*/  IMAD R32, R5.reuse, R11, R32 ;  /* 0x0000000b05207224 */ /* 0x040fe400078e0220 */
[C---:B------:R-:W-:Y:S02]  /*1a50*/  IMAD R190, R5.reuse, R8, R190 ;  /* 0x0000000805be7224 */ /* 0x040fe400078e02be */
[--C-:B------:R-:W-:Y:S01]  /*1a60*/  @!P4 IMAD.IADD R188, R188, 0x1, -R5.reuse ;  /* 0x00000001bcbcc824 */ /* 0x100fe200078e0a05 */
[C---:B------:R-:W-:Y:S01]  /*1a70*/  ISETP.GT.U32.AND P4, PT, R5.reuse, R32, PT ;  /* 0x000000200500720c */ /* 0x040fe20003f84070 */
[C---:B------:R-:W-:Y:S01]  /*1a80*/  IMAD R34, R5.reuse, R7, R34 ;  /* 0x0000000705227224 */ /* 0x040fe200078e0222 */
[----:B------:R-:W-:Y:S01]  /*1a90*/  LOP3.LUT R7, R2, 0x1b4, RZ, 0xfc, !PT ;  /* 0x000001b402077812 */ /* 0x000fe200078efcff */
[----:B------:R-:W-:Y:S01]  /*1aa0*/  @!P6 IMAD.IADD R62, R62, 0x1, -R5 ;  /* 0x000000013e3ee824 */ /* 0x000fe200078e0a05 */
[C---:B------:R-:W-:Y:S01]  /*1ab0*/  ISETP.GT.U32.AND P6, PT, R5.reuse, R190, PT ;  /* 0x000000be0500720c */ /* 0x040fe20003fc4070 */
[----:B------:R-:W-:Y:S01]  /*1ac0*/  @!P3 IMAD.MOV R188, RZ, RZ, -R188 ;  /* 0x000000ffffbcb224 */ /* 0x000fe200078e0abc */
[----:B------:R-:W-:Y:S01]  /*1ad0*/  ISETP.GT.U32.AND P3, PT, R5, R34, PT ;  /* 0x000000220500720c */ /* 0x000fe20003f64070 */
[----:B------:R-:W-:Y:S01]  /*1ae0*/  @!P1 IMAD.MOV R30, RZ, RZ, -R30 ;  /* 0x000000ffff1e9224 */ /* 0x000fe200078e0a1e */
[----:B------:R-:W-:Y:S01]  /*1af0*/  ISETP.GE.AND P1, PT, R13, RZ, PT ;  /* 0x000000ff0d00720c */ /* 0x000fe20003f26270 */
[----:B------:R-:W-:Y:S01]  /*1b00*/  @!P5 IMAD.MOV R62, RZ, RZ, -R62 ;  /* 0x000000ffff3ed224 */ /* 0x000fe200078e0a3e */
[----:B------:R-:W-:-:S02]  /*1b10*/  IABS R60, R7 ;  /* 0x00000007003c7213 */ /* 0x000fc40000000000 */
[----:B------:R-:W-:Y:S01]  /*1b20*/  LOP3.LUT R13, R2, 0x1b0, RZ, 0xfc, !PT ;  /* 0x000001b0020d7812 */ /* 0x000fe200078efcff */
[----:B------:R-:W-:Y:S01]  /*1b30*/  @!P4 IMAD.IADD R32, R32, 0x1, -R5 ;  /* 0x000000012020c824 */ /* 0x000fe200078e0a05 */
[----:B------:R-:W-:Y:S01]  /*1b40*/  ISETP.GE.AND P4, PT, R7, RZ, PT ;  /* 0x000000ff0700720c */ /* 0x000fe20003f86270 */
[----:B------:R-:W-:Y:S01]  /*1b50*/  IMAD.HI.U32 R7, R3, R60, RZ ;  /* 0x0000003c03077227 */ /* 0x000fe200078e00ff */
[----:B------:R-:W-:-:S03]  /*1b60*/  IABS R36, R13 ;  /* 0x0000000d00247213 */ /* 0x000fc60000000000 */
[--C-:B------:R-:W-:Y:S02]  /*1b70*/  @!P6 IMAD.IADD R190, R190, 0x1, -R5.reuse ;  /* 0x00000001bebee824 */ /* 0x100fe400078e0a05 */
[----:B------:R-:W-:Y:S01]  /*1b80*/  @!P3 IMAD.IADD R34, R34, 0x1, -R5 ;  /* 0x000000012222b824 */ /* 0x000fe200078e0a05 */
[C---:B------:R-:W-:Y:S01]  /*1b90*/  ISETP.GT.U32.AND P3, PT, R5.reuse, R32, PT ;  /* 0x000000200500720c */ /* 0x040fe20003f64070 */
[----:B------:R-:W-:Y:S01]  /*1ba0*/  IMAD.MOV R8, RZ, RZ, -R7 ;  /* 0x000000ffff087224 */ /* 0x000fe200078e0a07 */
[----:B------:R-:W-:Y:S01]  /*1bb0*/  ISETP.GT.U32.AND P6, PT, R5, R190, PT ;  /* 0x000000be0500720c */ /* 0x000fe20003fc4070 */
[----:B------:R-:W-:Y:S01]  /*1bc0*/  IMAD.HI.U32 R7, R3, R36, RZ ;  /* 0x0000002403077227 */ /* 0x000fe200078e00ff */
[----:B------:R-:W-:-:S03]  /*1bd0*/  ISETP.GT.U32.AND P5, PT, R5, R34, PT ;  /* 0x000000220500720c */ /* 0x000fc60003fa4070 */
[----:B------:R-:W-:Y:S02]  /*1be0*/  IMAD.MOV R11, RZ, RZ, -R7 ;  /* 0x000000ffff0b7224 */ /* 0x000fe400078e0a07 */
[----:B------:R-:W-:-:S04]  /*1bf0*/  IMAD.HI.U32 R7, R3, R38, RZ ;  /* 0x0000002603077227 */ /* 0x000fc800078e00ff */
[C---:B------:R-:W-:Y:S02]  /*1c00*/  IMAD R60, R5.reuse, R8, R60 ;  /* 0x00000008053c7224 */ /* 0x040fe400078e023c */
[----:B------:R-:W-:Y:S01]  /*1c10*/  IMAD R36, R5, R11, R36 ;  /* 0x0000000b05247224 */ /* 0x000fe200078e0224 */
[----:B------:R-:W-:Y:S01]  /*1c20*/  LOP3.LUT R11, R2, 0x1a4, RZ, 0xfc, !PT ;  /* 0x000001a4020b7812 */ /* 0x000fe200078efcff */
[----:B------:R-:W-:-:S03]  /*1c30*/  IMAD.HI.U32 R8, R3, R192, RZ ;  /* 0x000000c003087227 */ /* 0x000fc600078e00ff */
[----:B------:R-:W-:Y:S01]  /*1c40*/  IABS R58, R11 ;  /* 0x0000000b003a7213 */ /* 0x000fe20000000000 */
[----:B------:R-:W-:Y:S02]  /*1c50*/  IMAD.MOV R7, RZ, RZ, -R7 ;  /* 0x000000ffff077224 */ /* 0x000fe400078e0a07 */
[--C-:B------:R-:W-:Y:S01]  /*1c60*/  @!P3 IMAD.IADD R32, R32, 0x1, -R5.reuse ;  /* 0x000000012020b824 */ /* 0x100fe200078e0a05 */
[C---:B------:R-:W-:Y:S01]  /*1c70*/  ISETP.GT.U32.AND P3, PT, R5.reuse, R60, PT ;  /* 0x0000003c0500720c */ /* 0x040fe20003f64070 */
[--C-:B------:R-:W-:Y:S01]  /*1c80*/  @!P6 IMAD.IADD R190, R190, 0x1, -R5.reuse ;  /* 0x00000001bebee824 */ /* 0x100fe200078e0a05 */
[----:B------:R-:W-:Y:S01]  /*1c90*/  ISETP.GT.U32.AND P6, PT, R5, R36, PT ;  /* 0x000000240500720c */ /* 0x000fe20003fc4070 */
[----:B------:R-:W-:Y:S01]  /*1ca0*/  @!P5 IMAD.IADD R34, R34, 0x1, -R5 ;  /* 0x000000012222d824 */ /* 0x000fe200078e0a05 */
[----:B------:R-:W-:Y:S01]  /*1cb0*/  ISETP.GE.AND P5, PT, R13, RZ, PT ;  /* 0x000000ff0d00720c */ /* 0x000fe20003fa6270 */
[----:B------:R-:W-:Y:S01]  /*1cc0*/  IMAD.MOV R8, RZ, RZ, -R8 ;  /* 0x000000ffff087224 */ /* 0x000fe200078e0a08 */
[----:B------:R-:W-:Y:S01]  /*1cd0*/  LOP3.LUT R13, R2, 0x1a0, RZ, 0xfc, !PT ;  /* 0x000001a0020d7812 */ /* 0x000fe200078efcff */
[----:B------:R-:W-:-:S02]  /*1ce0*/  IMAD R38, R5, R7, R38 ;  /* 0x0000000705267224 */ /* 0x000fc400078e0226 */
[C---:B------:R-:W-:Y:S01]  /*1cf0*/  IMAD R192, R5.reuse, R8, R192 ;  /* 0x0000000805c07224 */ /* 0x040fe200078e02c0 */
[----:B------:R-:W-:Y:S01]  /*1d00*/  IABS R40, R13 ;  /* 0x0000000d00287213 */ /* 0x000fe20000000000 */
[----:B------:R-:W-:Y:S01]  /*1d10*/  @!P0 IMAD.MOV R34, RZ, RZ, -R34 ;  /* 0x000000ffff228224 */ /* 0x000fe200078e0a22 */
[C---:B------:R-:W-:Y:S01]  /*1d20*/  ISETP.GT.U32.AND P0, PT, R5.reuse, R38, PT ;  /* 0x000000260500720c */ /* 0x040fe20003f04070 */
[----:B------:R-:W-:Y:S01]  /*1d30*/  @!P1 IMAD.MOV R190, RZ, RZ, -R190 ;  /* 0x000000ffffbe9224 */ /* 0x000fe200078e0abe */
[----:B------:R-:W-:Y:S01]  /*1d40*/  ISETP.GT.U32.AND P1, PT, R5, R192, PT ;  /* 0x000000c00500720c */ /* 0x000fe20003f24070 */
[----:B------:R-:W-:Y:S02]  /*1d50*/  VIADD R7, R6, 0x19c ;  /* 0x0000019c06077836 */ /* 0x000fe40000000000 */
[--C-:B------:R-:W-:Y:S02]  /*1d60*/  @!P3 IMAD.IADD R60, R60, 0x1, -R5.reuse ;  /* 0x000000013c3cb824 */ /* 0x100fe400078e0a05 */
[----:B------:R-:W-:Y:S01]  /*1d70*/  @!P6 IMAD.IADD R36, R36, 0x1, -R5 ;  /* 0x000000012424e824 */ /* 0x000fe200078e0a05 */
[----:B------:R-:W-:Y:S01]  /*1d80*/  ISETP.GE.AND P3, PT, R7, RZ, PT ;  /* 0x000000ff0700720c */ /* 0x000fe20003f66270 */
[----:B------:R-:W-:Y:S01]  /*1d90*/  @!P2 IMAD.MOV R32, RZ, RZ, -R32 ;  /* 0x000000ffff20a224 */ /* 0x000fe200078e0a20 */
[----:B------:R-:W-:Y:S01]  /*1da0*/  IABS R42, R7 ;  /* 0x00000007002a7213 */ /* 0x000fe20000000000 */
[----:B------:R-:W-:Y:S01]  /*1db0*/  IMAD.HI.U32 R7, R3, R58, RZ ;  /* 0x0000003a03077227 */ /* 0x000fe200078e00ff */
[----:B------:R-:W-:-:S02]  /*1dc0*/  ISETP.GT.U32.AND P6, PT, R5, R36, PT ;  /* 0x000000240500720c */ /* 0x000fc40003fc4070 */
[----:B------:R-:W-:Y:S01]  /*1dd0*/  ISETP.GT.U32.AND P2, PT, R5, R60, PT ;  /* 0x0000003c0500720c */ /* 0x000fe20003f44070 */
[----:B------:R-:W-:Y:S01]  /*1de0*/  @!P0 IMAD.IADD R38, R38, 0x1, -R5 ;  /* 0x0000000126268824 */ /* 0x000fe200078e0a05 */
[----:B------:R-:W-:Y:S01]  /*1df0*/  ISETP.GE.AND P0, PT, R17, RZ, PT ;  /* 0x000000ff1100720c */ /* 0x000fe20003f06270 */
[----:B------:R-:W-:Y:S01]  /*1e00*/  IMAD.MOV R7, RZ, RZ, -R7 ;  /* 0x000000ffff077224 */ /* 0x000fe200078e0a07 */
[----:B------:R-:W-:Y:S01]  /*1e10*/  LOP3.LUT R17, R2, 0x194, RZ, 0xfc, !PT ;  /* 0x0000019402117812 */ /* 0x000fe200078efcff */
[----:B------:R-:W-:Y:S01]  /*1e20*/  @!P1 IMAD.IADD R192, R192, 0x1, -R5 ;  /* 0x00000001c0c09824 */ /* 0x000fe200078e0a05 */
[C---:B------:R-:W-:Y:S01]  /*1e30*/  ISETP.GT.U32.AND P1, PT, R5.reuse, R38, PT ;  /* 0x000000260500720c */ /* 0x040fe20003f24070 */
[----:B------:R-:W-:Y:S01]  /*1e40*/  IMAD R58, R5, R7, R58 ;  /* 0x00000007053a7224 */ /* 0x000fe200078e023a */
[----:B------:R-:W-:Y:S01]  /*1e50*/  IABS R194, R17 ;  /* 0x0000001100c27213 */ /* 0x000fe20000000000 */
[----:B------:R-:W-:-:S04]  /*1e60*/  IMAD.HI.U32 R7, R3, R40, RZ ;  /* 0x0000002803077227 */ /* 0x000fc800078e00ff */
[----:B------:R-:W-:Y:S02]  /*1e70*/  IMAD.MOV R7, RZ, RZ, -R7 ;  /* 0x000000ffff077224 */ /* 0x000fe400078e0a07 */
[--C-:B------:R-:W-:Y:S01]  /*1e80*/  @!P6 IMAD.IADD R36, R36, 0x1, -R5.reuse ;  /* 0x000000012424e824 */ /* 0x100fe200078e0a05 */
[----:B------:R-:W-:Y:S01]  /*1e90*/  ISETP.GT.U32.AND P6, PT, R5, R58, PT ;  /* 0x0000003a0500720c */ /* 0x000fe20003fc4070 */
[--C-:B------:R-:W-:Y:S01]  /*1ea0*/  @!P2 IMAD.IADD R60, R60, 0x1, -R5.reuse ;  /* 0x000000013c3ca824 */ /* 0x100fe200078e0a05 */
[----:B------:R-:W-:Y:S01]  /*1eb0*/  ISETP.GE.AND P2, PT, R15, RZ, PT ;  /* 0x000000ff0f00720c */ /* 0x000fe20003f46270 */
[C---:B------:R-:W-:Y:S01]  /*1ec0*/  IMAD R40, R5.reuse, R7, R40 ;  /* 0x0000000705287224 */ /* 0x040fe200078e0228 */
[----:B------:R-:W-:Y:S01]  /*1ed0*/  LOP3.LUT R15, R2, 0x198, RZ, 0xfc, !PT ;  /* 0x00000198020f7812 */ /* 0x000fe200078efcff */
[----:B------:R-:W-:Y:S01]  /*1ee0*/  @!P4 IMAD.MOV R60, RZ, RZ, -R60 ;  /* 0x000000ffff3cc224 */ /* 0x000fe200078e0a3c */
[C---:B------:R-:W-:Y:S01]  /*1ef0*/  ISETP.GT.U32.AND P4, PT, R5.reuse, R192, PT ;  /* 0x000000c00500720c */ /* 0x040fe20003f84070 */
[----:B------:R-:W-:Y:S01]  /*1f00*/  @!P1 IMAD.IADD R38, R38, 0x1, -R5 ;  /* 0x0000000126269824 */ /* 0x000fe200078e0a05 */
[----:B------:R-:W-:Y:S01]  /*1f10*/  ISETP.GT.U32.AND P1, PT, R5, R40, PT ;  /* 0x000000280500720c */ /* 0x000fe20003f24070 */
[----:B------:R-:W-:Y:S01]  /*1f20*/  IMAD.HI.U32 R8, R3, R42, RZ ;  /* 0x0000002a03087227 */ /* 0x000fe200078e00ff */
[----:B------:R-:W-:-:S03]  /*1f30*/  IABS R56, R15 ;  /* 0x0000000f00387213 */ /* 0x000fc60000000000 */
[----:B------:R-:W-:Y:S02]  /*1f40*/  IMAD.MOV R8, RZ, RZ, -R8 ;  /* 0x000000ffff087224 */ /* 0x000fe400078e0a08 */
[----:B------:R-:W-:Y:S02]  /*1f50*/  @!P6 IMAD.IADD R58, R58, 0x1, -R5 ;  /* 0x000000013a3ae824 */ /* 0x000fe400078e0a05 */
[----:B------:R-:W-:Y:S02]  /*1f60*/  IMAD R42, R5, R8, R42 ;  /* 0x00000008052a7224 */ /* 0x000fe400078e022a */
[----:B------:R-:W-:Y:S01]  /*1f70*/  IMAD.HI.U32 R8, R3, R194, RZ ;  /* 0x000000c203087227 */ /* 0x000fe200078e00ff */
[----:B------:R-:W-:-:S03]  /*1f80*/  ISETP.GT.U32.AND P6, PT, R5, R58, PT ;  /* 0x0000003a0500720c */ /* 0x000fc60003fc4070 */
[--C-:B------:R-:W-:Y:S01]  /*1f90*/  @!P4 IMAD.IADD R192, R192, 0x1, -R5.reuse ;  /* 0x00000001c0c0c824 */ /* 0x100fe200078e0a05 */
[----:B------:R-:W-:Y:S01]  /*1fa0*/  ISETP.GE.AND P4, PT, R13, RZ, PT ;  /* 0x000000ff0d00720c */ /* 0x000fe20003f86270 */
[----:B------:R-:W-:Y:S01]  /*1fb0*/  IMAD.MOV R8, RZ, RZ, -R8 ;  /* 0x000000ffff087224 */ /* 0x000fe200078e0a08 */
[----:B------:R-:W-:Y:S01]  /*1fc0*/  LOP3.LUT R13, R2, 0x18c, RZ, 0xfc, !PT ;  /* 0x0000018c020d7812 */ /* 0x000fe200078efcff */
[----:B------:R-:W-:Y:S01]  /*1fd0*/  @!P1 IMAD.IADD R40, R40, 0x1, -R5 ;  /* 0x0000000128289824 */ /* 0x000fe200078e0a05 */
[----:B------:R-:W-:Y:S01]  /*1fe0*/  ISETP.GE.AND P1, PT, R17, RZ, PT ;  /* 0x000000ff1100720c */ /* 0x000fe20003f26270 */
[----:B------:R-:W-:Y:S01]  /*1ff0*/  @!P5 IMAD.MOV R36, RZ, RZ, -R36 ;  /* 0x000000ffff24d224 */ /* 0x000fe200078e0a24 */
[----:B------:R-:W-:Y:S01]  /*2000*/  ISETP.GE.AND P5, PT, R11, RZ, PT ;  /* 0x000000ff0b00720c */ /* 0x000fe20003fa6270 */
[C---:B------:R-:W-:Y:S01]  /*2010*/  IMAD R194, R5.reuse, R8, R194 ;  /* 0x0000000805c27224 */ /* 0x040fe200078e02c2 */
[----:B------:R-:W-:Y:S01]  /*2020*/  LOP3.LUT R8, R2, 0x190, RZ, 0xfc, !PT ;  /* 0x0000019002087812 */ /* 0x000fe200078efcff */
[----:B------:R-:W-:Y:S01]  /*2030*/  @!P0 IMAD.MOV R192, RZ, RZ, -R192 ;  /* 0x000000ffffc08224 */ /* 0x000fe200078e0ac0 */
[----:B------:R-:W-:Y:S01]  /*2040*/  ISETP.GT.U32.AND P0, PT, R5, R40, PT ;  /* 0x000000280500720c */ /* 0x000fe20003f04070 */
[----:B------:R-:W-:Y:S01]  /*2050*/  IMAD.HI.U32 R7, R3, R56, RZ ;  /* 0x0000003803077227 */ /* 0x000fe200078e00ff */
[----:B0-----:R-:W-:-:S02]  /*2060*/  IABS R44, R8 ;  /* 0x00000008002c7213 */ /* 0x001fc40000000000 */
[----:B------:R-:W-:Y:S01]  /*2070*/  IABS R46, R13 ;  /* 0x0000000d002e7213 */ /* 0x000fe20000000000 */
[----:B------:R-:W-:Y:S01]  /*2080*/  @!P2 IMAD.MOV R38, RZ, RZ, -R38 ;  /* 0x000000ffff26a224 */ /* 0x000fe200078e0a26 */
[----:B------:R-:W-:Y:S01]  /*2090*/  ISETP.GT.U32.AND P2, PT, R5, R42, PT ;  /* 0x0000002a0500720c */ /* 0x000fe20003f44070 */
[----:B------:R-:W-:Y:S01]  /*20a0*/  IMAD.MOV R7, RZ, RZ, -R7 ;  /* 0x000000ffff077224 */ /* 0x000fe200078e0a07 */
[----:B------:R-:W-:Y:S01]  /*20b0*/  LOP3.LUT R17, R2, 0x184, RZ, 0xfc, !PT ;  /* 0x0000018402117812 */ /* 0x000fe200078efcff */
[----:B------:R-:W-:Y:S01]  /*20c0*/  @!P6 IMAD.IADD R58, R58, 0x1, -R5 ;  /* 0x000000013a3ae824 */ /* 0x000fe200078e0a05 */
[----:B------:R-:W-:Y:S01]  /*20d0*/  ISETP.GE.AND P6, PT, R15, RZ, PT ;  /* 0x000000ff0f00720c */ /* 0x000fe20003fc6270 */
[----:B------:R-:W-:Y:S01]  /*20e0*/  IMAD R56, R5, R7, R56 ;  /* 0x0000000705387224 */ /* 0x000fe200078e0238 */
[----:B------:R-:W-:Y:S01]  /*20f0*/  LOP3.LUT R15, R2, 0x188, RZ, 0xfc, !PT ;  /* 0x00000188020f7812 */ /* 0x000fe200078efcff */
[----:B------:R-:W-:Y:S01]  /*2100*/  IMAD.HI.U32 R7, R3, R44, RZ ;  /* 0x0000002c03077227 */ /* 0x000fe200078e00ff */
[----:B------:R-:W-:-:S02]  /*2110*/  IABS R196, R17 ;  /* 0x0000001100c47213 */ /* 0x000fc40000000000 */
[----:B------:R-:W-:Y:S01]  /*2120*/  IABS R54, R15 ;  /* 0x0000000f00367213 */ /* 0x000fe20000000000 */
[----:B------:R-:W-:Y:S01]  /*2130*/  @!P5 IMAD.MOV R58, RZ, RZ, -R58 ;  /* 0x000000ffff3ad224 */ /* 0x000fe200078e0a3a */
[C---:B------:R-:W-:Y:S01]  /*2140*/  ISETP.GT.U32.AND P5, PT, R5.reuse, R56, PT ;  /* 0x000000380500720c */ /* 0x040fe20003fa4070 */
[----:B------:R-:W-:Y:S01]  /*2150*/  @!P0 IMAD.IADD R40, R40, 0x1, -R5 ;  /* 0x0000000128288824 */ /* 0x000fe200078e0a05 */
[C---:B------:R-:W-:Y:S01]  /*2160*/  ISETP.GT.U32.AND P0, PT, R5.reuse, R194, PT ;  /* 0x000000c20500720c */ /* 0x040fe20003f04070 */
[----:B------:R-:W-:Y:S02]  /*2170*/  IMAD.MOV R7, RZ, RZ, -R7 ;  /* 0x000000ffff077224 */ /* 0x000fe400078e0a07 */
[----:B------:R-:W-:Y:S02]  /*2180*/  @!P2 IMAD.IADD R42, R42, 0x1, -R5 ;  /* 0x000000012a2aa824 */ /* 0x000fe400078e0a05 */
[C---:B------:R-:W-:Y:S02]  /*2190*/  IMAD R44, R5.reuse, R7, R44 ;  /* 0x00000007052c7224 */ /* 0x040fe400078e022c */
[----:B------:R-:W-:Y:S01]  /*21a0*/  @!P4 IMAD.MOV R40, RZ, RZ, -R40 ;  /* 0x000000ffff28c224 */ /* 0x000fe200078e0a28 */
[----:B------:R-:W-:Y:S01]  /*21b0*/  ISETP.GT.U32.AND P2, PT, R5, R42, PT ;  /* 0x0000002a0500720c */ /* 0x000fe20003f44070 */
[----:B------:R-:W-:Y:S01]  /*21c0*/  IMAD.HI.U32 R7, R3, R46, RZ ;  /* 0x0000002e03077227 */ /* 0x000fe200078e00ff */
[----:B------:R-:W-:-:S03]  /*21d0*/  ISETP.GT.U32.AND P4, PT, R5, R44, PT ;  /* 0x0000002c0500720c */ /* 0x000fc60003f84070 */
[--C-:B------:R-:W-:Y:S02]  /*21e0*/  @!P5 IMAD.IADD R56, R56, 0x1, -R5.reuse ;  /* 0x000000013838d824 */ /* 0x100fe400078e0a05 */
[----:B------:R-:W-:Y:S02]  /*21f0*/  @!P0 IMAD.IADD R194, R194, 0x1, -R5 ;  /* 0x00000001c2c28824 */ /* 0x000fe400078e0a05 */
[----:B------:R-:W-:Y:S01]  /*2200*/  IMAD.MOV R7, RZ, RZ, -R7 ;  /* 0x000000ffff077224 */ /* 0x000fe200078e0a07 */
[----:B------:R-:W-:Y:S01]  /*2210*/  ISETP.GT.U32.AND P5, PT, R5, R56, PT ;  /* 0x000000380500720c */ /* 0x000fe20003fa4070 */
[----:B------:R-:W-:Y:S01]  /*2220*/  IMAD.HI.U32 R11, R3, R196, RZ ;  /* 0x000000c4030b7227 */ /* 0x000fe200078e00ff */
[----:B------:R-:W-:-:S03]  /*2230*/  ISETP.GT.U32.AND P0, PT, R5, R194, PT ;  /* 0x000000c20500720c */ /* 0x000fc60003f04070 */
[--C-:B------:R-:W-:Y:S01]  /*2240*/  @!P2 IMAD.IADD R42, R42, 0x1, -R5.reuse ;  /* 0x000000012a2aa824 */ /* 0x100fe200078e0a05 */
[----:B------:R-:W-:Y:S01]  /*2250*/  ISETP.GE.AND P2, PT, R8, RZ, PT ;  /* 0x000000ff0800720c */ /* 0x000fe20003f46270 */
[----:B------:R-:W-:Y:S02]  /*2260*/  @!P4 IMAD.IADD R44, R44, 0x1, -R5 ;  /* 0x000000012c2cc824 */ /* 0x000fe400078e0a05 */
[----:B------:R-:W-:-:S03]  /*2270*/  IMAD.HI.U32 R8, R3, R54, RZ ;  /* 0x0000003603087227 */ /* 0x000fc600078e00ff */
[C---:B------:R-:W-:Y:S01]  /*2280*/  ISETP.GT.U32.AND P4, PT, R5.reuse, R44, PT ;  /* 0x0000002c0500720c */ /* 0x040fe20003f84070 */
[----:B------:R-:W-:Y:S02]  /*2290*/  IMAD.MOV R8, RZ, RZ, -R8 ;  /* 0x000000ffff087224 */ /* 0x000fe400078e0a08 */
[----:B------:R-:W-:Y:S02]  /*22a0*/  IMAD R46, R5, R7, R46 ;  /* 0x00000007052e7224 */ /* 0x000fe400078e022e */
[----:B------:R-:W-:Y:S01]  /*22b0*/  @!P5 IMAD.IADD R56, R56, 0x1, -R5 ;  /* 0x000000013838d824 */ /* 0x000fe200078e0a05 */
[----:B------:R-:W-:Y:S01]  /*22c0*/  ISETP.GE.AND P5, PT, R15, RZ, PT ;  /* 0x000000ff0f00720c */ /* 0x000fe20003fa6270 */
[C---:B------:R-:W-:Y:S01]  /*22d0*/  IMAD R54, R5.reuse, R8, R54 ;  /* 0x0000000805367224 */ /* 0x040fe200078e0236 */
[----:B------:R-:W-:Y:S01]  /*22e0*/  LOP3.LUT R15, R2, 0x178, RZ, 0xfc, !PT ;  /* 0x00000178020f7812 */ /* 0x000fe200078efcff */
[----:B------:R-:W-:Y:S02]  /*22f0*/  IMAD.MOV R11, RZ, RZ, -R11 ;  /* 0x000000ffff0b7224 */ /* 0x000fe400078e0a0b */
[--C-:B------:R-:W-:Y:S01]  /*2300*/  @!P0 IMAD.IADD R194, R194, 0x1, -R5.reuse ;  /* 0x00000001c2c28824 */ /* 0x100fe200078e0a05 */
[C---:B------:R-:W-:Y:S01]  /*2310*/  ISETP.GT.U32.AND P0, PT, R5.reuse, R46, PT ;  /* 0x0000002e0500720c */ /* 0x040fe20003f04070 */
[----:B------:R-:W-:Y:S01]  /*2320*/  @!P6 IMAD.MOV R56, RZ, RZ, -R56 ;  /* 0x000000ffff38e224 */ /* 0x000fe200078e0a38 */
[C---:B------:R-:W-:Y:S01]  /*2330*/  ISETP.GT.U32.AND P6, PT, R5.reuse, R54, PT ;  /* 0x000000360500720c */ /* 0x040fe20003fc4070 */
[----:B------:R-:W-:Y:S01]  /*2340*/  IMAD R196, R5, R11, R196 ;  /* 0x0000000b05c47224 */ /* 0x000fe200078e02c4 */
[----:B------:R-:W-:Y:S01]  /*2350*/  IABS R52, R15 ;  /* 0x0000000f00347213 */ /* 0x000fe20000000000 */
[----:B------:R-:W-:-:S02]  /*2360*/  @!P4 IMAD.IADD R44, R44, 0x1, -R5 ;  /* 0x000000012c2cc824 */ /* 0x000fc400078e0a05 */
[----:B------:R-:W-:Y:S01]  /*2370*/  @!P3 IMAD.MOV R42, RZ, RZ, -R42 ;  /* 0x000000ffff2ab224 */ /* 0x000fe200078e0a2a */
[----:B------:R-:W-:Y:S01]  /*2380*/  ISETP.GT.U32.AND P4, PT, R5, R196, PT ;  /* 0x000000c40500720c */ /* 0x000fe20003f84070 */
[----:B------:R-:W-:Y:S01]  /*2390*/  VIADD R7, R6, 0x17c ;  /* 0x0000017c06077836 */ /* 0x000fe20000000000 */
[----:B------:R-:W-:Y:S01]  /*23a0*/  ISETP.GE.AND P3, PT, R13, RZ, PT ;  /* 0x000000ff0d00720c */ /* 0x000fe20003f66270 */
[----:B------:R-:W-:Y:S01]  /*23b0*/  @!P1 IMAD.MOV R194, RZ, RZ, -R194 ;  /* 0x000000ffffc29224 */ /* 0x000fe200078e0ac2 */
[----:B------:R-:W-:Y:S01]  /*23c0*/  LOP3.LUT R13, R2, 0x180, RZ, 0xfc, !PT ;  /* 0x00000180020d7812 */ /* 0x000fe200078efcff */
[--C-:B------:R-:W-:Y:S01]  /*23d0*/  @!P0 IMAD.IADD R46, R46, 0x1, -R5.reuse ;  /* 0x000000012e2e8824 */ /* 0x100fe200078e0a05 */
[----:B------:R-:W-:Y:S01]  /*23e0*/  IABS R50, R7 ;  /* 0x0000000700327213 */ /* 0x000fe20000000000 */
[----:B------:R-:W-:Y:S01]  /*23f0*/  @!P6 IMAD.IADD R54, R54, 0x1, -R5 ;  /* 0x000000013636e824 */ /* 0x000fe200078e0a05 */
[----:B------:R-:W-:Y:S01]  /*2400*/  IABS R48, R13 ;  /* 0x0000000d00307213 */ /* 0x000fe20000000000 */
[----:B------:R-:W-:Y:S01]  /*2410*/  IMAD.HI.U32 R11, R3, R52, RZ ;  /* 0x00000034030b7227 */ /* 0x000fe200078e00ff */
[----:B------:R-:W-:-:S02]  /*2420*/  ISETP.GT.U32.AND P0, PT, R5, R46, PT ;  /* 0x0000002e0500720c */ /* 0x000fc40003f04070 */
        /* <DEDUP_REMOVED lines=22> */
[----:B------:R-:W-:Y:S01]  /*2590*/  @!P4 IMAD.IADD R196, R196, 0x1, -R5 ;  /* 0x00000001c4c4c824 */ /* 0x000fe200078e0a05 */
[----:B------:R-:W-:Y:S01]  /*25a0*/  ISETP.GT.U32.AND P4, PT, R5, R52, PT ;  /* 0x000000340500720c */ /* 0x000fe20003f84070 */
[----:B------:R-:W-:Y:S01]  /*25b0*/  @!P2 IMAD.MOV R44, RZ, RZ, -R44 ;  /* 0x000000ffff2ca224 */ /* 0x000fe200078e0a2c */
[----:B------:R-:W-:Y:S01]  /*25c0*/  IABS R78, R11 ;  /* 0x0000000b004e7213 */ /* 0x000fe20000000000 */
[----:B------:R-:W-:Y:S01]  /*25d0*/  @!P5 IMAD.MOV R54, RZ, RZ, -R54 ;  /* 0x000000ffff36d224 */ /* 0x000fe200078e0a36 */
[----:B------:R-:W-:-:S02]  /*25e0*/  ISETP.GE.AND P2, PT, R17, RZ, PT ;  /* 0x000000ff1100720c */ /* 0x000fc40003f46270 */
[----:B------:R-:W-:Y:S01]  /*25f0*/  IABS R80, R13 ;  /* 0x0000000d00507213 */ /* 0x000fe20000000000 */
[--C-:B------:R-:W-:Y:S01]  /*2600*/  @!P6 IMAD.IADD R48, R48, 0x1, -R5.reuse ;  /* 0x000000013030e824 */ /* 0x100fe200078e0a05 */
[----:B------:R-:W-:Y:S01]  /*2610*/  ISETP.GE.AND P6, PT, R7, RZ, PT ;  /* 0x000000ff0700720c */ /* 0x000fe20003fc6270 */
[----:B------:R-:W-:Y:S01]  /*2620*/  IMAD.HI.U32 R7, R3, R198, RZ ;  /* 0x000000c603077227 */ /* 0x000fe200078e00ff */
[----:B------:R-:W-:Y:S02]  /*2630*/  ISETP.GE.AND P5, PT, R15, RZ, PT ;  /* 0x000000ff0f00720c */ /* 0x000fe40003fa6270 */
[----:B------:R-:W-:Y:S01]  /*2640*/  LOP3.LUT R15, R2, 0x168, RZ, 0xfc, !PT ;  /* 0x00000168020f7812 */ /* 0x000fe200078efcff */
[--C-:B------:R-:W-:Y:S01]  /*2650*/  @!P3 IMAD.IADD R50, R50, 0x1, -R5.reuse ;  /* 0x000000013232b824 */ /* 0x100fe200078e0a05 */
[C---:B------:R-:W-:Y:S01]  /*2660*/  ISETP.GT.U32.AND P3, PT, R5.reuse, R48, PT ;  /* 0x000000300500720c */ /* 0x040fe20003f64070 */
[----:B------:R-:W-:Y:S01]  /*2670*/  @!P4 IMAD.IADD R52, R52, 0x1, -R5 ;  /* 0x000000013434c824 */ /* 0x000fe200078e0a05 */
[----:B------:R-:W-:Y:S01]  /*2680*/  IABS R82, R15 ;  /* 0x0000000f00527213 */ /* 0x000fe20000000000 */
[----:B------:R-:W-:Y:S01]  /*2690*/  IMAD.MOV R8, RZ, RZ, -R7 ;  /* 0x000000ffff087224 */ /* 0x000fe200078e0a07 */
[----:B------:R-:W-:Y:S01]  /*26a0*/  ISETP.GT.U32.AND P4, PT, R5, R50, PT ;  /* 0x000000320500720c */ /* 0x000fe20003f84070 */
[----:B------:R-:W-:Y:S01]  /*26b0*/  IMAD.HI.U32 R7, R3, R78, RZ ;  /* 0x0000004e03077227 */ /* 0x000fe200078e00ff */
[----:B------:R-:W-:-:S03]  /*26c0*/  LOP3.LUT R17, R2, 0x164, RZ, 0xfc, !PT ;  /* 0x0000016402117812 */ /* 0x000fc600078efcff */
[----:B------:R-:W-:Y:S01]  /*26d0*/  IMAD.MOV R7, RZ, RZ, -R7 ;  /* 0x000000ffff077224 */ /* 0x000fe200078e0a07 */
[----:B------:R-:W-:Y:S01]  /*26e0*/  IABS R200, R17 ;  /* 0x0000001100c87213 */ /* 0x000fe20000000000 */
[C---:B------:R-:W-:Y:S02]  /*26f0*/  IMAD R198, R5.reuse, R8, R198 ;  /* 0x0000000805c67224 */ /* 0x040fe400078e02c6 */
        /* <DEDUP_REMOVED lines=19> */
[----:B------:R-:W-:Y:S01]  /*2830*/  @!P2 IMAD.IADD R52, R52, 0x1, -R5 ;  /* 0x000000013434a824 */ /* 0x000fe200078e0a05 */
[----:B------:R-:W-:Y:S01]  /*2840*/  ISETP.GE.AND P2, PT, R11, RZ, PT ;  /* 0x000000ff0b00720c */ /* 0x000fe20003f46270 */
[----:B------:R-:W-:Y:S01]  /*2850*/  @!P1 IMAD.MOV R50, RZ, RZ, -R50 ;  /* 0x000000ffff329224 */ /* 0x000fe200078e0a32 */
[----:B------:R-:W-:Y:S01]  /*2860*/  ISETP.GT.U32.AND P1, PT, R5, R80, PT ;  /* 0x000000500500720c */ /* 0x000fe20003f24070 */
[----:B------:R-:W-:Y:S02]  /*2870*/  IMAD.MOV R11, RZ, RZ, -R7 ;  /* 0x000000ffff0b7224 */ /* 0x000fe400078e0a07 */
[----:B------:R-:W-:-:S04]  /*2880*/  IMAD.HI.U32 R8, R3, R200, RZ ;  /* 0x000000c803087227 */ /* 0x000fc800078e00ff */
[C---:B------:R-:W-:Y:S02]  /*2890*/  IMAD R82, R5.reuse, R11, R82 ;  /* 0x0000000b05527224 */ /* 0x040fe400078e0252 */
[----:B------:R-:W-:Y:S02]  /*28a0*/  IMAD.MOV R8, RZ, RZ, -R8 ;  /* 0x000000ffff087224 */ /* 0x000fe400078e0a08 */
[--C-:B------:R-:W-:Y:S01]  /*28b0*/  @!P4 IMAD.IADD R78, R78, 0x1, -R5.reuse ;  /* 0x000000014e4ec824 */ /* 0x100fe200078e0a05 */
[C---:B------:R-:W-:Y:S01]  /*28c0*/  ISETP.GT.U32.AND P4, PT, R5.reuse, R82, PT ;  /* 0x000000520500720c */ /* 0x040fe20003f84070 */
[C---:B------:R-:W-:Y:S01]  /*28d0*/  IMAD R200, R5.reuse, R8, R200 ;  /* 0x0000000805c87224 */ /* 0x040fe200078e02c8 */
[----:B------:R-:W-:Y:S01]  /*28e0*/  LOP3.LUT R8, R2, 0x160, RZ, 0xfc, !PT ;  /* 0x0000016002087812 */ /* 0x000fe200078efcff */
[--C-:B------:R-:W-:Y:S02]  /*28f0*/  @!P0 IMAD.IADD R198, R198, 0x1, -R5.reuse ;  /* 0x00000001c6c68824 */ /* 0x100fe400078e0a05 */
[--C-:B------:R-:W-:Y:S01]  /*2900*/  @!P1 IMAD.IADD R80, R80, 0x1, -R5.reuse ;  /* 0x0000000150509824 */ /* 0x100fe200078e0a05 */
[----:B------:R-:W-:Y:S01]  /*2910*/  IABS R84, R8 ;  /* 0x0000000800547213 */ /* 0x000fe20000000000 */
[----:B------:R-:W-:Y:S01]  /*2920*/  @!P6 IMAD.MOV R198, RZ, RZ, -R198 ;  /* 0x000000ffffc6e224 */ /* 0x000fe200078e0ac6 */
[C---:B------:R-:W-:Y:S01]  /*2930*/  ISETP.GT.U32.AND P6, PT, R5.reuse, R200, PT ;  /* 0x000000c80500720c */ /* 0x040fe20003fc4070 */
[----:B------:R-:W-:Y:S01]  /*2940*/  VIADD R7, R6, 0x15c ;  /* 0x0000015c06077836 */ /* 0x000fe20000000000 */
[----:B------:R-:W-:Y:S01]  /*2950*/  ISETP.GT.U32.AND P1, PT, R5, R80, PT ;  /* 0x000000500500720c */ /* 0x000fe20003f24070 */
[----:B------:R-:W-:Y:S01]  /*2960*/  @!P5 IMAD.MOV R52, RZ, RZ, -R52 ;  /* 0x000000ffff34d224 */ /* 0x000fe200078e0a34 */
[----:B------:R-:W-:Y:S01]  /*2970*/  ISETP.GE.AND P5, PT, R15, RZ, PT ;  /* 0x000000ff0f00720c */ /* 0x000fe20003fa6270 */
[----:B------:R-:W-:Y:S01]  /*2980*/  @!P4 IMAD.IADD R82, R82, 0x1, -R5 ;  /* 0x000000015252c824 */ /* 0x000fe200078e0a05 */
[----:B------:R-:W-:Y:S01]  /*2990*/  ISETP.GE.AND P0, PT, R7, RZ, PT ;  /* 0x000000ff0700720c */ /* 0x000fe20003f06270 */
[----:B------:R-:W-:Y:S01]  /*29a0*/  @!P2 IMAD.MOV R78, RZ, RZ, -R78 ;  /* 0x000000ffff4ea224 */ /* 0x000fe200078e0a4e */
[----:B------:R-:W-:Y:S01]  /*29b0*/  IABS R86, R7 ;  /* 0x0000000700567213 */ /* 0x000fe20000000000 */
[----:B------:R-:W-:Y:S01]  /*29c0*/  IMAD.HI.U32 R7, R3, R84, RZ ;  /* 0x0000005403077227 */ /* 0x000fe200078e00ff */
[----:B------:R-:W-:-:S02]  /*29d0*/  ISETP.GT.U32.AND P4, PT, R5, R82, PT ;  /* 0x000000520500720c */ /* 0x000fc40003f84070 */
[----:B------:R-:W-:Y:S01]  /*29e0*/  ISETP.GE.AND P2, PT, R17, RZ, PT ;  /* 0x000000ff1100720c */ /* 0x000fe20003f46270 */
[----:B------:R-:W-:Y:S01]  /*29f0*/  @!P6 IMAD.IADD R200, R200, 0x1, -R5 ;  /* 0x00000001c8c8e824 */ /* 0x000fe200078e0a05 */
[C---:B------:R-:W-:Y:S01]  /*2a00*/  LOP3.LUT R15, R2.reuse, 0x14c, RZ, 0xfc, !PT ;  /* 0x0000014c020f7812 */ /* 0x040fe200078efcff */
[----:B------:R-:W-:Y:S01]  /*2a10*/  IMAD.MOV R11, RZ, RZ, -R7 ;  /* 0x000000ffff0b7224 */ /* 0x000fe200078e0a07 */
[----:B------:R-:W-:Y:S01]  /*2a20*/  LOP3.LUT R17, R2, 0x148, RZ, 0xfc, !PT ;  /* 0x0000014802117812 */ /* 0x000fe200078efcff */
[----:B------:R-:W-:Y:S01]  /*2a30*/  @!P1 IMAD.IADD R80, R80, 0x1, -R5 ;  /* 0x0000000150509824 */ /* 0x000fe200078e0a05 */
[----:B------:R-:W-:Y:S01]  /*2a40*/  ISETP.GE.AND P1, PT, R8, RZ, PT ;  /* 0x000000ff0800720c */ /* 0x000fe20003f26270 */
[----:B------:R-:W-:Y:S01]  /*2a50*/  IMAD.HI.U32 R7, R3, R86, RZ ;  /* 0x0000005603077227 */ /* 0x000fe200078e00ff */
[----:B------:R-:W-:Y:S02]  /*2a60*/  ISETP.GT.U32.AND P6, PT, R5, R200, PT ;  /* 0x000000c80500720c */ /* 0x000fe40003fc4070 */
[----:B------:R-:W-:Y:S01]  /*2a70*/  IABS R92, R15 ;  /* 0x0000000f005c7213 */ /* 0x000fe20000000000 */
[----:B------:R-:W-:Y:S01]  /*2a80*/  IMAD.HI.U32 R8, R3, R88, RZ ;  /* 0x0000005803087227 */ /* 0x000fe200078e00ff */
[----:B------:R-:W-:-:S03]  /*2a90*/  IABS R94, R17 ;  /* 0x00000011005e7213 */ /* 0x000fc60000000000 */
[C---:B------:R-:W-:Y:S02]  /*2aa0*/  IMAD R84, R5.reuse, R11, R84 ;  /* 0x0000000b05547224 */ /* 0x040fe400078e0254 */
[----:B------:R-:W-:Y:S02]  /*2ab0*/  IMAD.MOV R7, RZ, RZ, -R7 ;  /* 0x000000ffff077224 */ /* 0x000fe400078e0a07 */
[----:B------:R-:W-:Y:S02]  /*2ac0*/  IMAD.MOV R8, RZ, RZ, -R8 ;  /* 0x000000ffff087224 */ /* 0x000fe400078e0a08 */
[----:B------:R-:W-:Y:S01]  /*2ad0*/  @!P4 IMAD.IADD R82, R82, 0x1, -R5 ;  /* 0x000000015252c824 */ /* 0x000fe200078e0a05 */
[C---:B------:R-:W-:Y:S01]  /*2ae0*/  ISETP.GT.U32.AND P4, PT, R5.reuse, R84, PT ;  /* 0x000000540500720c */ /* 0x040fe20003f84070 */
[C---:B------:R-:W-:Y:S01]  /*2af0*/  IMAD R86, R5.reuse, R7, R86 ;  /* 0x0000000705567224 */ /* 0x040fe200078e0256 */
[----:B------:R-:W-:Y:S01]  /*2b00*/  LOP3.LUT R7, R2, 0x154, RZ, 0xfc, !PT ;  /* 0x0000015402077812 */ /* 0x000fe200078efcff */
[----:B------:R-:W-:-:S02]  /*2b10*/  IMAD R88, R5, R8, R88 ;  /* 0x0000000805587224 */ /* 0x000fc400078e0258 */
[----:B------:R-:W-:Y:S01]  /*2b20*/  @!P5 IMAD.MOV R82, RZ, RZ, -R82 ;  /* 0x000000ffff52d224 */ /* 0x000fe200078e0a52 */
[C---:B------:R-:W-:Y:S01]  /*2b30*/  ISETP.GT.U32.AND P5, PT, R5.reuse, R86, PT ;  /* 0x000000560500720c */ /* 0x040fe20003fa4070 */
[--C-:B------:R-:W-:Y:S01]  /*2b40*/  @!P6 IMAD.IADD R200, R200, 0x1, -R5.reuse ;  /* 0x00000001c8c8e824 */ /* 0x100fe200078e0a05 */
[----:B------:R-:W-:Y:S01]  /*2b50*/  ISETP.GT.U32.AND P6, PT, R5, R88, PT ;  /* 0x000000580500720c */ /* 0x000fe20003fc4070 */
[----:B------:R-:W-:Y:S01]  /*2b60*/  @!P3 IMAD.MOV R80, RZ, RZ, -R80 ;  /* 0x000000ffff50b224 */ /* 0x000fe200078e0a50 */
[----:B------:R-:W-:Y:S01]  /*2b70*/  ISETP.GE.AND P3, PT, R13, RZ, PT ;  /* 0x000000ff0d00720c */ /* 0x000fe20003f66270 */
[----:B------:R-:W-:Y:S01]  /*2b80*/  @!P2 IMAD.MOV R200, RZ, RZ, -R200 ;  /* 0x000000ffffc8a224 */ /* 0x000fe200078e0ac8 */
[----:B------:R-:W-:Y:S01]  /*2b90*/  IABS R202, R7 ;  /* 0x0000000700ca7213 */ /* 0x000fe20000000000 */
[----:B------:R-:W-:Y:S01]  /*2ba0*/  @!P4 IMAD.IADD R84, R84, 0x1, -R5 ;  /* 0x000000015454c824 */ /* 0x000fe200078e0a05 */
[----:B------:R-:W-:Y:S02]  /*2bb0*/  LOP3.LUT R13, R2, 0x150, RZ, 0xfc, !PT ;  /* 0x00000150020d7812 */ /* 0x000fe400078efcff */
[----:B------:R-:W-:Y:S01]  /*2bc0*/  ISETP.GE.AND P4, PT, R7, RZ, PT ;  /* 0x000000ff0700720c */ /* 0x000fe20003f86270 */
[----:B------:R-:W-:Y:S01]  /*2bd0*/  IMAD.HI.U32 R7, R3, R202, RZ ;  /* 0x000000ca03077227 */ /* 0x000fe200078e00ff */
[----:B------:R-:W-:-:S03]  /*2be0*/  IABS R90, R13 ;  /* 0x0000000d005a7213 */ /* 0x000fc60000000000 */
[--C-:B------:R-:W-:Y:S01]  /*2bf0*/  @!P5 IMAD.IADD R86, R86, 0x1, -R5.reuse ;  /* 0x000000015656d824 */ /* 0x100fe200078e0a05 */
[C---:B------:R-:W-:Y:S01]  /*2c00*/  ISETP.GT.U32.AND P5, PT, R5.reuse, R84, PT ;  /* 0x000000540500720c */ /* 0x040fe20003fa4070 */
[----:B------:R-:W-:Y:S02]  /*2c10*/  @!P6 IMAD.IADD R88, R88, 0x1, -R5 ;  /* 0x000000015858e824 */ /* 0x000fe400078e0a05 */
[----:B------:R-:W-:Y:S01]  /*2c20*/  IMAD.MOV R8, RZ, RZ, -R7 ;  /* 0x000000ffff087224 */ /* 0x000fe200078e0a07 */
[----:B------:R-:W-:Y:S01]  /*2c30*/  ISETP.GT.U32.AND P2, PT, R5, R86, PT ;  /* 0x000000560500720c */ /* 0x000fe20003f44070 */
[----:B------:R-:W-:Y:S01]  /*2c40*/  IMAD.HI.U32 R7, R3, R90, RZ ;  /* 0x0000005a03077227 */ /* 0x000fe200078e00ff */
[----:B------:R-:W-:-:S03]  /*2c50*/  ISETP.GT.U32.AND P6, PT, R5, R88, PT ;  /* 0x000000580500720c */ /* 0x000fc60003fc4070 */
[----:B------:R-:W-:Y:S02]  /*2c60*/  IMAD R202, R5, R8, R202 ;  /* 0x0000000805ca7224 */ /* 0x000fe400078e02ca */
[----:B------:R-:W-:Y:S02]  /*2c70*/  IMAD.MOV R11, RZ, RZ, -R7 ;  /* 0x000000ffff0b7224 */ /* 0x000fe400078e0a07 */
[----:B------:R-:W-:-:S04]  /*2c80*/  IMAD.HI.U32 R7, R3, R92, RZ ;  /* 0x0000005c03077227 */ /* 0x000fc800078e00ff */
[----:B------:R-:W-:Y:S01]  /*2c90*/  @!P5 IMAD.IADD R84, R84, 0x1, -R5 ;  /* 0x000000015454d824 */ /* 0x000fe200078e0a05 */
[C---:B------:R-:W-:Y:S01]  /*2ca0*/  ISETP.GT.U32.AND P5, PT, R5.reuse, R202, PT ;  /* 0x000000ca0500720c */ /* 0x040fe20003fa4070 */
[----:B------:R-:W-:Y:S01]  /*2cb0*/  IMAD R90, R5, R11, R90 ;  /* 0x0000000b055a7224 */ /* 0x000fe200078e025a */
[----:B------:R-:W-:Y:S01]  /*2cc0*/  LOP3.LUT R11, R2, 0x144, RZ, 0xfc, !PT ;  /* 0x00000144020b7812 */ /* 0x000fe200078efcff */
[----:B------:R-:W-:-:S03]  /*2cd0*/  IMAD.HI.U32 R8, R3, R94, RZ ;  /* 0x0000005e03087227 */ /* 0x000fc600078e00ff */
[----:B------:R-:W-:Y:S01]  /*2ce0*/  IABS R204, R11 ;  /* 0x0000000b00cc7213 */ /* 0x000fe20000000000 */
[----:B------:R-:W-:Y:S02]  /*2cf0*/  IMAD.MOV R7, RZ, RZ, -R7 ;  /* 0x000000ffff077224 */ /* 0x000fe400078e0a07 */
[--C-:B------:R-:W-:Y:S01]  /*2d00*/  @!P6 IMAD.IADD R88, R88, 0x1, -R5.reuse ;  /* 0x000000015858e824 */ /* 0x100fe200078e0a05 */
[----:B------:R-:W-:Y:S01]  /*2d10*/  ISETP.GT.U32.AND P6, PT, R5, R90, PT ;  /* 0x0000005a0500720c */ /* 0x000fe20003fc4070 */
[--C-:B------:R-:W-:Y:S01]  /*2d20*/  @!P2 IMAD.IADD R86, R86, 0x1, -R5.reuse ;  /* 0x000000015656a824 */ /* 0x100fe200078e0a05 */
[----:B------:R-:W-:Y:S01]  /*2d30*/  ISETP.GE.AND P2, PT, R13, RZ, PT ;  /* 0x000000ff0d00720c */ /* 0x000fe20003f46270 */
[----:B------:R-:W-:Y:S01]  /*2d40*/  IMAD.MOV R8, RZ, RZ, -R8 ;  /* 0x000000ffff087224 */ /* 0x000fe200078e0a08 */
[----:B------:R-:W-:Y:S01]  /*2d50*/  LOP3.LUT R13, R2, 0x140, RZ, 0xfc, !PT ;  /* 0x00000140020d7812 */ /* 0x000fe200078efcff */
[C---:B------:R-:W-:Y:S02]  /*2d60*/  IMAD R92, R5.reuse, R7, R92 ;  /* 0x00000007055c7224 */ /* 0x040fe400078e025c */
[C---:B------:R-:W-:Y:S01]  /*2d70*/  IMAD R94, R5.reuse, R8, R94 ;  /* 0x00000008055e7224 */ /* 0x040fe200078e025e */
[----:B------:R-:W-:Y:S01]  /*2d80*/  IABS R96, R13 ;  /* 0x0000000d00607213 */ /* 0x000fe20000000000 */
[----:B------:R-:W-:Y:S01]  /*2d90*/  @!P0 IMAD.MOV R86, RZ, RZ, -R86 ;  /* 0x000000ffff568224 */ /* 0x000fe200078e0a56 */
[----:B------:R-:W-:Y:S01]  /*2da0*/  ISETP.GT.U32.AND P0, PT, R5, R92, PT ;  /* 0x0000005c0500720c */ /* 0x000fe20003f04070 */
[----:B------:R-:W-:-:S02]  /*2db0*/  @!P5 IMAD.IADD R202, R202, 0x1, -R5 ;  /* 0x00000001cacad824 */ /* 0x000fc400078e0a05 */
[----:B------:R-:W-:Y:S01]  /*2dc0*/  @!P3 IMAD.MOV R88, RZ, RZ, -R88 ;  /* 0x000000ffff58b224 */ /* 0x000fe200078e0a58 */
[C---:B------:R-:W-:Y:S01]  /*2dd0*/  ISETP.GT.U32.AND P3, PT, R5.reuse, R94, PT ;  /* 0x0000005e0500720c */ /* 0x040fe20003f64070 */
[----:B------:R-:W-:Y:S02]  /*2de0*/  VIADD R7, R6, 0x13c ;  /* 0x0000013c06077836 */ /* 0x000fe40000000000 */
[----:B------:R-:W-:Y:S01]  /*2df0*/  @!P1 IMAD.MOV R84, RZ, RZ, -R84 ;  /* 0x000000ffff549224 */ /* 0x000fe200078e0a54 */
[----:B------:R-:W-:Y:S01]  /*2e00*/  ISETP.GT.U32.AND P1, PT, R5, R202, PT ;  /* 0x000000ca0500720c */ /* 0x000fe20003f24070 */
[----:B------:R-:W-:Y:S01]  /*2e10*/  @!P6 IMAD.IADD R90, R90, 0x1, -R5 ;  /* 0x000000015a5ae824 */ /* 0x000fe200078e0a05 */
[----:B------:R-:W-:Y:S02]  /*2e20*/  ISETP.GE.AND P5, PT, R7, RZ, PT ;  /* 0x000000ff0700720c */ /* 0x000fe40003fa6270 */
[----:B------:R-:W-:Y:S01]  /*2e30*/  IABS R98, R7 ;  /* 0x0000000700627213 */ /* 0x000fe20000000000 */
[----:B------:R-:W-:Y:S01]  /*2e40*/  IMAD.HI.U32 R7, R3, R204, RZ ;  /* 0x000000cc03077227 */ /* 0x000fe200078e00ff */
[----:B------:R-:W-:-:S03]  /*2e50*/  ISETP.GT.U32.AND P6, PT, R5, R90, PT ;  /* 0x0000005a0500720c */ /* 0x000fc60003fc4070 */
        /* <DEDUP_REMOVED lines=9> */
[----:B------:R-:W-:Y:S01]  /*2ef0*/  @!P1 IMAD.IADD R202, R202, 0x1, -R5 ;  /* 0x00000001caca9824 */ /* 0x000fe200078e0a05 */
[----:B------:R-:W-:Y:S01]  /*2f00*/  ISETP.GE.AND P1, PT, R15, RZ, PT ;  /* 0x000000ff0f00720c */ /* 0x000fe20003f26270 */
[----:B------:R-:W-:Y:S01]  /*2f10*/  IMAD.HI.U32 R8, R3, R98, RZ ;  /* 0x0000006203087227 */ /* 0x000fe200078e00ff */
[----:B------:R-:W-:-:S03]  /*2f20*/  LOP3.LUT R15, R2, 0x138, RZ, 0xfc, !PT ;  /* 0x00000138020f7812 */ /* 0x000fc600078efcff */
[----:B------:R-:W-:Y:S01]  /*2f30*/  IMAD.MOV R7, RZ, RZ, -R7 ;  /* 0x000000ffff077224 */ /* 0x000fe200078e0a07 */
[----:B------:R-:W-:Y:S01]  /*2f40*/  IABS R100, R15 ;  /* 0x0000000f00647213 */ /* 0x000fe20000000000 */
[--C-:B------:R-:W-:Y:S01]  /*2f50*/  @!P6 IMAD.IADD R90, R90, 0x1, -R5.reuse ;  /* 0x000000015a5ae824 */ /* 0x100fe200078e0a05 */
[C---:B------:R-:W-:Y:S01]  /*2f60*/  ISETP.GT.U32.AND P6, PT, R5.reuse, R204, PT ;  /* 0x000000cc0500720c */ /* 0x040fe20003fc4070 */
[----:B------:R-:W-:Y:S02]  /*2f70*/  IMAD.MOV R8, RZ, RZ, -R8 ;  /* 0x000000ffff087224 */ /* 0x000fe400078e0a08 */
[C---:B------:R-:W-:Y:S02]  /*2f80*/  IMAD R96, R5.reuse, R7, R96 ;  /* 0x0000000705607224 */ /* 0x040fe400078e0260 */
[C---:B------:R-:W-:Y:S02]  /*2f90*/  IMAD R98, R5.reuse, R8, R98 ;  /* 0x0000000805627224 */ /* 0x040fe400078e0262 */
[----:B------:R-:W-:Y:S01]  /*2fa0*/  @!P3 IMAD.IADD R92, R92, 0x1, -R5 ;  /* 0x000000015c5cb824 */ /* 0x000fe200078e0a05 */
[----:B------:R-:W-:Y:S01]  /*2fb0*/  ISETP.GT.U32.AND P3, PT, R5, R96, PT ;  /* 0x000000600500720c */ /* 0x000fe20003f64070 */
[----:B------:R-:W-:-:S04]  /*2fc0*/  IMAD.HI.U32 R8, R3, R206, RZ ;  /* 0x000000ce03087227 */ /* 0x000fc800078e00ff */
[----:B------:R-:W-:Y:S01]  /*2fd0*/  @!P1 IMAD.MOV R92, RZ, RZ, -R92 ;  /* 0x000000ffff5c9224 */ /* 0x000fe200078e0a5c */
[C---:B------:R-:W-:Y:S01]  /*2fe0*/  ISETP.GT.U32.AND P1, PT, R5.reuse, R98, PT ;  /* 0x000000620500720c */ /* 0x040fe20003f24070 */
[--C-:B------:R-:W-:Y:S01]  /*2ff0*/  @!P6 IMAD.IADD R204, R204, 0x1, -R5.reuse ;  /* 0x00000001cccce824 */ /* 0x100fe200078e0a05 */
[C---:B------:R-:W-:Y:S01]  /*3000*/  ISETP.GT.U32.AND P6, PT, R5.reuse, R94, PT ;  /* 0x0000005e0500720c */ /* 0x040fe20003fc4070 */
[----:B------:R-:W-:Y:S02]  /*3010*/  @!P4 IMAD.MOV R202, RZ, RZ, -R202 ;  /* 0x000000ffffcac224 */ /* 0x000fe400078e0aca */
[----:B------:R-:W-:Y:S01]  /*3020*/  IMAD.MOV R8, RZ, RZ, -R8 ;  /* 0x000000ffff087224 */ /* 0x000fe200078e0a08 */
[----:B------:R-:W-:Y:S01]  /*3030*/  ISETP.GT.U32.AND P4, PT, R5, R204, PT ;  /* 0x000000cc0500720c */ /* 0x000fe20003f84070 */
[--C-:B------:R-:W-:Y:S01]  /*3040*/  @!P3 IMAD.IADD R96, R96, 0x1, -R5.reuse ;  /* 0x000000016060b824 */ /* 0x100fe200078e0a05 */
[----:B------:R-:W-:Y:S01]  /*3050*/  ISETP.GE.AND P3, PT, R17, RZ, PT ;  /* 0x000000ff1100720c */ /* 0x000fe20003f66270 */
[----:B------:R-:W-:Y:S01]  /*3060*/  @!P2 IMAD.MOV R90, RZ, RZ, -R90 ;  /* 0x000000ffff5aa224 */ /* 0x000fe200078e0a5a */
[----:B------:R-:W-:Y:S01]  /*3070*/  ISETP.GE.AND P2, PT, R11, RZ, PT ;  /* 0x000000ff0b00720c */ /* 0x000fe20003f46270 */
[C---:B------:R-:W-:Y:S01]  /*3080*/  IMAD R206, R5.reuse, R8, R206 ;  /* 0x0000000805ce7224 */ /* 0x040fe200078e02ce */
[----:B------:R-:W-:Y:S01]  /*3090*/  LOP3.LUT R8, R2, 0x130, RZ, 0xfc, !PT ;  /* 0x0000013002087812 */ /* 0x000fe200078efcff */
[----:B------:R-:W-:Y:S01]  /*30a0*/  @!P1 IMAD.IADD R98, R98, 0x1, -R5 ;  /* 0x0000000162629824 */ /* 0x000fe200078e0a05 */
[----:B------:R-:W-:Y:S01]  /*30b0*/  ISETP.GT.U32.AND P1, PT, R5, R96, PT ;  /* 0x000000600500720c */ /* 0x000fe20003f24070 */
[----:B------:R-:W-:Y:S01]  /*30c0*/  IMAD.HI.U32 R7, R3, R100, RZ ;  /* 0x0000006403077227 */ /* 0x000fe200078e00ff */
[----:B------:R-:W-:-:S02]  /*30d0*/  IABS R102, R8 ;  /* 0x0000000800667213 */ /* 0x000fc40000000000 */
[----:B------:R-:W-:Y:S01]  /*30e0*/  LOP3.LUT R17, R2, 0x124, RZ, 0xfc, !PT ;  /* 0x0000012402117812 */ /* 0x000fe200078efcff */
[----:B------:R-:W-:Y:S02]  /*30f0*/  IMAD.MOV R7, RZ, RZ, -R7 ;  /* 0x000000ffff077224 */ /* 0x000fe400078e0a07 */
[--C-:B------:R-:W-:Y:S01]  /*3100*/  @!P6 IMAD.IADD R94, R94, 0x1, -R5.reuse ;  /* 0x000000015e5ee824 */ /* 0x100fe200078e0a05 */
[----:B------:R-:W-:Y:S01]  /*3110*/  ISETP.GE.AND P6, PT, R13, RZ, PT ;  /* 0x000000ff0d00720c */ /* 0x000fe20003fc6270 */
[----:B------:R-:W-:Y:S01]  /*3120*/  @!P4 IMAD.IADD R204, R204, 0x1, -R5 ;  /* 0x00000001ccccc824 */ /* 0x000fe200078e0a05 */
[C---:B------:R-:W-:Y:S01]  /*3130*/  LOP3.LUT R13, R2.reuse, 0x12c, RZ, 0xfc, !PT ;  /* 0x0000012c020d7812 */ /* 0x040fe200078efcff */
[----:B------:R-:W-:Y:S01]  /*3140*/  IMAD R100, R5, R7, R100 ;  /* 0x0000000705647224 */ /* 0x000fe200078e0264 */
[----:B------:R-:W-:Y:S01]  /*3150*/  ISETP.GE.AND P4, PT, R15, RZ, PT ;  /* 0x000000ff0f00720c */ /* 0x000fe20003f86270 */
[----:B------:R-:W-:Y:S01]  /*3160*/  IMAD.HI.U32 R7, R3, R102, RZ ;  /* 0x0000006603077227 */ /* 0x000fe200078e00ff */
[----:B------:R-:W-:-:S02]  /*3170*/  LOP3.LUT R15, R2, 0x128, RZ, 0xfc, !PT ;  /* 0x00000128020f7812 */ /* 0x000fc400078efcff */
[----:B------:R-:W-:Y:S01]  /*3180*/  IABS R104, R13 ;  /* 0x0000000d00687213 */ /* 0x000fe20000000000 */
[----:B------:R-:W-:Y:S01]  /*3190*/  @!P2 IMAD.MOV R204, RZ, RZ, -R204 ;  /* 0x000000ffffcca224 */ /* 0x000fe200078e0acc */
[C---:B------:R-:W-:Y:S01]  /*31a0*/  ISETP.GT.U32.AND P2, PT, R5.reuse, R100, PT ;  /* 0x000000640500720c */ /* 0x040fe20003f44070 */
[----:B------:R-:W-:Y:S01]  /*31b0*/  @!P1 IMAD.IADD R96, R96, 0x1, -R5 ;  /* 0x0000000160609824 */ /* 0x000fe200078e0a05 */
[C---:B------:R-:W-:Y:S01]  /*31c0*/  ISETP.GT.U32.AND P1, PT, R5.reuse, R206, PT ;  /* 0x000000ce0500720c */ /* 0x040fe20003f24070 */
[----:B------:R-:W-:Y:S01]  /*31d0*/  IMAD.MOV R7, RZ, RZ, -R7 ;  /* 0x000000ffff077224 */ /* 0x000fe200078e0a07 */
[----:B------:R-:W-:Y:S01]  /*31e0*/  IABS R106, R15 ;  /* 0x0000000f006a7213 */ /* 0x000fe20000000000 */
[----:B------:R-:W-:Y:S01]  /*31f0*/  @!P0 IMAD.MOV R94, RZ, RZ, -R94 ;  /* 0x000000ffff5e8224 */ /* 0x000fe200078e0a5e */
[C---:B------:R-:W-:Y:S01]  /*3200*/  ISETP.GT.U32.AND P0, PT, R5.reuse, R98, PT ;  /* 0x000000620500720c */ /* 0x040fe20003f04070 */
[----:B------:R-:W-:Y:S01]  /*3210*/  IMAD R102, R5, R7, R102 ;  /* 0x0000000705667224 */ /* 0x000fe200078e0266 */
[----:B------:R-:W-:Y:S01]  /*3220*/  IABS R208, R17 ;  /* 0x0000001100d07213 */ /* 0x000fe20000000000 */
[----:B------:R-:W-:-:S02]  /*3230*/  @!P6 IMAD.MOV R96, RZ, RZ, -R96 ;  /* 0x000000ffff60e224 */ /* 0x000fc400078e0a60 */
[----:B------:R-:W-:Y:S01]  /*3240*/  IMAD.HI.U32 R7, R3, R104, RZ ;  /* 0x0000006803077227 */ /* 0x000fe200078e00ff */
[----:B------:R-:W-:-:S03]  /*3250*/  ISETP.GT.U32.AND P6, PT, R5, R102, PT ;  /* 0x000000660500720c */ /* 0x000fc60003fc4070 */
[--C-:B------:R-:W-:Y:S02]  /*3260*/  @!P2 IMAD.IADD R100, R100, 0x1, -R5.reuse ;  /* 0x000000016464a824 */ /* 0x100fe400078e0a05 */
[--C-:B------:R-:W-:Y:S02]  /*3270*/  @!P1 IMAD.IADD R206, R206, 0x1, -R5.reuse ;  /* 0x00000001cece9824 */ /* 0x100fe400078e0a05 */
[----:B------:R-:W-:Y:S01]  /*3280*/  @!P0 IMAD.IADD R98, R98, 0x1, -R5 ;  /* 0x0000000162628824 */ /* 0x000fe200078e0a05 */
[C---:B------:R-:W-:Y:S01]  /*3290*/  ISETP.GT.U32.AND P2, PT, R5.reuse, R100, PT ;  /* 0x000000640500720c */ /* 0x040fe20003f44070 */
[----:B------:R-:W-:Y:S01]  /*32a0*/  IMAD.MOV R7, RZ, RZ, -R7 ;  /* 0x000000ffff077224 */ /* 0x000fe200078e0a07 */
[----:B------:R-:W-:Y:S01]  /*32b0*/  ISETP.GT.U32.AND P1, PT, R5, R206, PT ;  /* 0x000000ce0500720c */ /* 0x000fe20003f24070 */
[----:B------:R-:W-:Y:S01]  /*32c0*/  IMAD.HI.U32 R11, R3, R208, RZ ;  /* 0x000000d0030b7227 */ /* 0x000fe200078e00ff */
[----:B------:R-:W-:-:S03]  /*32d0*/  ISETP.GE.AND P0, PT, R8, RZ, PT ;  /* 0x000000ff0800720c */ /* 0x000fc60003f06270 */
        /* <DEDUP_REMOVED lines=56> */
[----:B------:R-:W-:-:S02]  /*3660*/  IABS R116, R13 ;  /* 0x0000000d00747213 */ /* 0x000fc40000000000 */
[----:B------:R-:W-:Y:S01]  /*3670*/  ISETP.GE.AND P2, PT, R15, RZ, PT ;  /* 0x000000ff0f00720c */ /* 0x000fe20003f46270 */
[--C-:B------:R-:W-:Y:S01]  /*3680*/  @!P4 IMAD.IADD R108, R108, 0x1, -R5.reuse ;  /* 0x000000016c6cc824 */ /* 0x100fe200078e0a05 */
[----:B------:R-:W-:Y:S01]  /*3690*/  ISETP.GE.AND P4, PT, R7, RZ, PT ;  /* 0x000000ff0700720c */ /* 0x000fe20003f86270 */
[----:B------:R-:W-:Y:S01]  /*36a0*/  IMAD.HI.U32 R7, R3, R210, RZ ;  /* 0x000000d203077227 */ /* 0x000fe200078e00ff */
[----:B------:R-:W-:Y:S02]  /*36b0*/  LOP3.LUT R15, R2, 0x108, RZ, 0xfc, !PT ;  /* 0x00000108020f7812 */ /* 0x000fe400078efcff */
[----:B------:R-:W-:Y:S01]  /*36c0*/  ISETP.GE.AND P0, PT, R17, RZ, PT ;  /* 0x000000ff1100720c */ /* 0x000fe20003f06270 */
[--C-:B------:R-:W-:Y:S01]  /*36d0*/  @!P5 IMAD.IADD R110, R110, 0x1, -R5.reuse ;  /* 0x000000016e6ed824 */ /* 0x100fe200078e0a05 */
[C---:B------:R-:W-:Y:S01]  /*36e0*/  ISETP.GT.U32.AND P5, PT, R5.reuse, R108, PT ;  /* 0x0000006c0500720c */ /* 0x040fe20003fa4070 */
[----:B------:R-:W-:Y:S01]  /*36f0*/  @!P6 IMAD.IADD R112, R112, 0x1, -R5 ;  /* 0x000000017070e824 */ /* 0x000fe200078e0a05 */
[----:B------:R-:W-:Y:S01]  /*3700*/  LOP3.LUT R17, R2, 0x104, RZ, 0xfc, !PT ;  /* 0x0000010402117812 */ /* 0x000fe200078efcff */
[----:B------:R-:W-:Y:S01]  /*3710*/  IMAD.MOV R8, RZ, RZ, -R7 ;  /* 0x000000ffff087224 */ /* 0x000fe200078e0a07 */
[----:B------:R-:W-:Y:S01]  /*3720*/  ISETP.GT.U32.AND P6, PT, R5, R110, PT ;  /* 0x0000006e0500720c */ /* 0x000fe20003fc4070 */
[----:B------:R-:W-:Y:S01]  /*3730*/  IMAD.HI.U32 R7, R3, R114, RZ ;  /* 0x0000007203077227 */ /* 0x000fe200078e00ff */
[----:B------:R-:W-:-:S02]  /*3740*/  IABS R118, R15 ;  /* 0x0000000f00767213 */ /* 0x000fc40000000000 */
[----:B------:R-:W-:Y:S01]  /*3750*/  IABS R212, R17 ;  /* 0x0000001100d47213 */ /* 0x000fe20000000000 */
[----:B------:R-:W-:Y:S02]  /*3760*/  IMAD.MOV R7, RZ, RZ, -R7 ;  /* 0x000000ffff077224 */ /* 0x000fe400078e0a07 */
[C---:B------:R-:W-:Y:S02]  /*3770*/  IMAD R210, R5.reuse, R8, R210 ;  /* 0x0000000805d27224 */ /* 0x040fe400078e02d2 */
[C---:B------:R-:W-:Y:S02]  /*3780*/  IMAD R114, R5.reuse, R7, R114 ;  /* 0x0000000705727224 */ /* 0x040fe400078e0272 */
[--C-:B------:R-:W-:Y:S01]  /*3790*/  @!P5 IMAD.IADD R108, R108, 0x1, -R5.reuse ;  /* 0x000000016c6cd824 */ /* 0x100fe200078e0a05 */
[C---:B------:R-:W-:Y:S01]  /*37a0*/  ISETP.GT.U32.AND P5, PT, R5.reuse, R210, PT ;  /* 0x000000d20500720c */ /* 0x040fe20003fa4070 */
[----:B------:R-:W-:Y:S01]  /*37b0*/  @!P6 IMAD.IADD R110, R110, 0x1, -R5 ;  /* 0x000000016e6ee824 */ /* 0x000fe200078e0a05 */
[----:B------:R-:W-:Y:S01]  /*37c0*/  ISETP.GT.U32.AND P6, PT, R5, R114, PT ;  /* 0x000000720500720c */ /* 0x000fe20003fc4070 */
[----:B------:R-:W-:-:S04]  /*37d0*/  IMAD.HI.U32 R7, R3, R116, RZ ;  /* 0x0000007403077227 */ /* 0x000fc800078e00ff */
[----:B------:R-:W-:Y:S02]  /*37e0*/  IMAD.MOV R7, RZ, RZ, -R7 ;  /* 0x000000ffff077224 */ /* 0x000fe400078e0a07 */
[----:B------:R-:W-:Y:S02]  /*37f0*/  @!P1 IMAD.MOV R108, RZ, RZ, -R108 ;  /* 0x000000ffff6c9224 */ /* 0x000fe400078e0a6c */
[----:B------:R-:W-:Y:S02]  /*3800*/  IMAD R116, R5, R7, R116 ;  /* 0x0000000705747224 */ /* 0x000fe400078e0274 */
[--C-:B------:R-:W-:Y:S01]  /*3810*/  @!P5 IMAD.IADD R210, R210, 0x1, -R5.reuse ;  /* 0x00000001d2d2d824 */ /* 0x100fe200078e0a05 */
[----:B------:R-:W-:Y:S01]  /*3820*/  ISETP.GE.AND P5, PT, R13, RZ, PT ;  /* 0x000000ff0d00720c */ /* 0x000fe20003fa6270 */
[----:B------:R-:W-:Y:S01]  /*3830*/  @!P6 IMAD.IADD R114, R114, 0x1, -R5 ;  /* 0x000000017272e824 */ /* 0x000fe200078e0a05 */
[----:B------:R-:W-:Y:S01]  /*3840*/  LOP3.LUT R13, R2, 0x100, RZ, 0xfc, !PT ;  /* 0x00000100020d7812 */ /* 0x000fe200078efcff */
[----:B------:R-:W-:Y:S01]  /*3850*/  IMAD.HI.U32 R7, R3, R118, RZ ;  /* 0x0000007603077227 */ /* 0x000fe200078e00ff */
[----:B------:R-:W-:-:S02]  /*3860*/  ISETP.GT.U32.AND P1, PT, R5, R210, PT ;  /* 0x000000d20500720c */ /* 0x000fc40003f24070 */
[----:B------:R-:W-:Y:S01]  /*3870*/  ISETP.GT.U32.AND P6, PT, R5, R114, PT ;  /* 0x000000720500720c */ /* 0x000fe20003fc4070 */
[----:B------:R-:W-:Y:S01]  /*3880*/  IMAD.HI.U32 R8, R3, R212, RZ ;  /* 0x000000d403087227 */ /* 0x000fe200078e00ff */
[----:B------:R-:W-:-:S03]  /*3890*/  IABS R120, R13 ;  /* 0x0000000d00787213 */ /* 0x000fc60000000000 */
[----:B------:R-:W-:Y:S02]  /*38a0*/  IMAD.MOV R7, RZ, RZ, -R7 ;  /* 0x000000ffff077224 */ /* 0x000fe400078e0a07 */
[----:B------:R-:W-:Y:S02]  /*38b0*/  IMAD.MOV R8, RZ, RZ, -R8 ;  /* 0x000000ffff087224 */ /* 0x000fe400078e0a08 */
[C---:B------:R-:W-:Y:S02]  /*38c0*/  IMAD R118, R5.reuse, R7, R118 ;  /* 0x0000000705767224 */ /* 0x040fe400078e0276 */
[C---:B------:R-:W-:Y:S02]  /*38d0*/  IMAD R212, R5.reuse, R8, R212 ;  /* 0x0000000805d47224 */ /* 0x040fe400078e02d4 */
[--C-:B------:R-:W-:Y:S02]  /*38e0*/  @!P1 IMAD.IADD R210, R210, 0x1, -R5.reuse ;  /* 0x00000001d2d29824 */ /* 0x100fe400078e0a05 */
[----:B------:R-:W-:Y:S01]  /*38f0*/  @!P6 IMAD.IADD R114, R114, 0x1, -R5 ;  /* 0x000000017272e824 */ /* 0x000fe200078e0a05 */
[C---:B------:R-:W-:Y:S01]  /*3900*/  ISETP.GT.U32.AND P6, PT, R5.reuse, R118, PT ;  /* 0x000000760500720c */ /* 0x040fe20003fc4070 */
[----:B------:R-:W-:Y:S01]  /*3910*/  @!P4 IMAD.MOV R210, RZ, RZ, -R210 ;  /* 0x000000ffffd2c224 */ /* 0x000fe200078e0ad2 */
[C---:B------:R-:W-:Y:S01]  /*3920*/  ISETP.GT.U32.AND P4, PT, R5.reuse, R212, PT ;  /* 0x000000d40500720c */ /* 0x040fe20003f84070 */
[----:B------:R-:W-:Y:S01]  /*3930*/  @!P0 IMAD.MOV R208, RZ, RZ, -R208 ;  /* 0x000000ffffd08224 */ /* 0x000fe200078e0ad0 */
[C---:B------:R-:W-:Y:S01]  /*3940*/  ISETP.GT.U32.AND P0, PT, R5.reuse, R112, PT ;  /* 0x000000700500720c */ /* 0x040fe20003f04070 */
[----:B------:R-:W-:Y:S01]  /*3950*/  @!P3 IMAD.MOV R110, RZ, RZ, -R110 ;  /* 0x000000ffff6eb224 */ /* 0x000fe200078e0a6e */
[----:B------:R-:W-:Y:S01]  /*3960*/  ISETP.GT.U32.AND P3, PT, R5, R116, PT ;  /* 0x000000740500720c */ /* 0x000fe20003f64070 */
[----:B------:R-:W-:-:S05]  /*3970*/  VIADD R7, R6, 0xfc ;  /* 0x000000fc06077836 */ /* 0x000fca0000000000 */
[----:B------:R-:W-:Y:S01]  /*3980*/  ISETP.GE.AND P1, PT, R7, RZ, PT ;  /* 0x000000ff0700720c */ /* 0x000fe20003f26270 */
[--C-:B------:R-:W-:Y:S01]  /*3990*/  @!P6 IMAD.IADD R118, R118, 0x1, -R5.reuse ;  /* 0x000000017676e824 */ /* 0x100fe200078e0a05 */
[----:B------:R-:W-:Y:S01]  /*39a0*/  IABS R214, R7 ;  /* 0x0000000700d67213 */ /* 0x000fe20000000000 */
[--C-:B------:R-:W-:Y:S02]  /*39b0*/  @!P4 IMAD.IADD R212, R212, 0x1, -R5.reuse ;  /* 0x00000001d4d4c824 */ /* 0x100fe400078e0a05 */
[----:B------:R-:W-:Y:S01]  /*39c0*/  IMAD.HI.U32 R7, R3, R120, RZ ;  /* 0x0000007803077227 */ /* 0x000fe200078e00ff */
[C---:B------:R-:W-:Y:S02]  /*39d0*/  ISETP.GT.U32.AND P6, PT, R5.reuse, R118, PT ;  /* 0x000000760500720c */ /* 0x040fe40003fc4070 */
[----:B------:R-:W-:Y:S01]  /*39e0*/  ISETP.GT.U32.AND P4, PT, R5, R212, PT ;  /* 0x000000d40500720c */ /* 0x000fe20003f84070 */
[--C-:B------:R-:W-:Y:S01]  /*39f0*/  @!P0 IMAD.IADD R112, R112, 0x1, -R5.reuse ;  /* 0x0000000170708824 */ /* 0x100fe200078e0a05 */
[----:B------:R-:W-:Y:S01]  /*3a00*/  ISETP.GE.AND P0, PT, R11, RZ, PT ;  /* 0x000000ff0b00720c */ /* 0x000fe20003f06270 */
[----:B------:R-:W-:-:S02]  /*3a10*/  @!P3 IMAD.IADD R116, R116, 0x1, -R5 ;  /* 0x000000017474b824 */ /* 0x000fc400078e0a05 */
[----:B------:R-:W-:Y:S02]  /*3a20*/  IMAD.MOV R11, RZ, RZ, -R7 ;  /* 0x000000ffff0b7224 */ /* 0x000fe400078e0a07 */
[----:B------:R-:W-:Y:S01]  /*3a30*/  IMAD.HI.U32 R7, R3, R214, RZ ;  /* 0x000000d603077227 */ /* 0x000fe200078e00ff */
[----:B------:R-:W-:-:S03]  /*3a40*/  ISETP.GT.U32.AND P3, PT, R5, R116, PT ;  /* 0x000000740500720c */ /* 0x000fc60003f64070 */
[----:B------:R-:W-:Y:S01]  /*3a50*/  @!P2 IMAD.MOV R112, RZ, RZ, -R112 ;  /* 0x000000ffff70a224 */ /* 0x000fe200078e0a70 */
[----:B------:R-:W-:Y:S01]  /*3a60*/  ISETP.GE.AND P2, PT, R15, RZ, PT ;  /* 0x000000ff0f00720c */ /* 0x000fe20003f46270 */
[C---:B------:R-:W-:Y:S01]  /*3a70*/  IMAD R120, R5.reuse, R11, R120 ;  /* 0x0000000b05787224 */ /* 0x040fe200078e0278 */
[----:B------:R-:W-:Y:S01]  /*3a80*/  LOP3.LUT R15, R2, 0xf8, RZ, 0xfc, !PT ;  /* 0x000000f8020f7812 */ /* 0x000fe200078efcff */
[----:B------:R-:W-:Y:S02]  /*3a90*/  IMAD.MOV R7, RZ, RZ, -R7 ;  /* 0x000000ffff077224 */ /* 0x000fe400078e0a07 */
[--C-:B------:R-:W-:Y:S01]  /*3aa0*/  @!P6 IMAD.IADD R118, R118, 0x1, -R5.reuse ;  /* 0x000000017676e824 */ /* 0x100fe200078e0a05 */
[C---:B------:R-:W-:Y:S01]  /*3ab0*/  ISETP.GT.U32.AND P6, PT, R5.reuse, R120, PT ;  /* 0x000000780500720c */ /* 0x040fe20003fc4070 */
[----:B------:R-:W-:Y:S01]  /*3ac0*/  IMAD R214, R5, R7, R214 ;  /* 0x0000000705d67224 */ /* 0x000fe200078e02d6 */
[----:B------:R-:W-:Y:S01]  /*3ad0*/  IABS R122, R15 ;  /* 0x0000000f007a7213 */ /* 0x000fe20000000000 */
[----:B------:R-:W-:-:S02]  /*3ae0*/  @!P4 IMAD.IADD R212, R212, 0x1, -R5 ;  /* 0x00000001d4d4c824 */ /* 0x000fc400078e0a05 */
[--C-:B------:R-:W-:Y:S01]  /*3af0*/  @!P3 IMAD.IADD R116, R116, 0x1, -R5.reuse ;  /* 0x000000017474b824 */ /* 0x100fe200078e0a05 */
[----:B------:R-:W-:Y:S01]  /*3b00*/  ISETP.GT.U32.AND P4, PT, R5, R214, PT ;  /* 0x000000d60500720c */ /* 0x000fe20003f84070 */
[----:B------:R-:W-:Y:S01]  /*3b10*/  IMAD.HI.U32 R8, R3, R122, RZ ;  /* 0x0000007a03087227 */ /* 0x000fe200078e00ff */
[----:B------:R-:W-:Y:S02]  /*3b20*/  ISETP.GE.AND P3, PT, R13, RZ, PT ;  /* 0x000000ff0d00720c */ /* 0x000fe40003f66270 */
[----:B------:R-:W-:Y:S01]  /*3b30*/  LOP3.LUT R13, R2, 0xf4, RZ, 0xfc, !PT ;  /* 0x000000f4020d7812 */ /* 0x000fe200078efcff */
[----:B------:R-:W-:Y:S02]  /*3b40*/  IMAD.MOV R8, RZ, RZ, -R8 ;  /* 0x000000ffff087224 */ /* 0x000fe400078e0a08 */
[----:B------:R-:W-:Y:S01]  /*3b50*/  @!P6 IMAD.IADD R120, R120, 0x1, -R5 ;  /* 0x000000017878e824 */ /* 0x000fe200078e0a05 */
[----:B------:R-:W-:Y:S01]  /*3b60*/  IABS R124, R13 ;  /* 0x0000000d007c7213 */ /* 0x000fe20000000000 */
[----:B------:R-:W-:-:S02]  /*3b70*/  IMAD R122, R5, R8, R122 ;  /* 0x00000008057a7224 */ /* 0x000fc400078e027a */
[----:B------:R-:W-:Y:S01]  /*3b80*/  @!P5 IMAD.MOV R116, RZ, RZ, -R116 ;  /* 0x000000ffff74d224 */ /* 0x000fe200078e0a74 */
[----:B------:R-:W-:Y:S01]  /*3b90*/  ISETP.GE.AND P5, PT, R15, RZ, PT ;  /* 0x000000ff0f00720c */ /* 0x000fe20003fa6270 */
[----:B------:R-:W-:Y:S01]  /*3ba0*/  @!P4 IMAD.IADD R214, R214, 0x1, -R5 ;  /* 0x00000001d6d6c824 */ /* 0x000fe200078e0a05 */
[----:B------:R-:W-:Y:S01]  /*3bb0*/  ISETP.GT.U32.AND P4, PT, R5, R120, PT ;  /* 0x000000780500720c */ /* 0x000fe20003f84070 */
[----:B------:R-:W-:Y:S01]  /*3bc0*/  IMAD.HI.U32 R7, R3, R124, RZ ;  /* 0x0000007c03077227 */ /* 0x000fe200078e00ff */
[C---:B------:R-:W-:Y:S02]  /*3bd0*/  ISETP.GT.U32.AND P6, PT, R5.reuse, R122, PT ;  /* 0x0000007a0500720c */ /* 0x040fe40003fc4070 */
[C---:B------:R-:W-:Y:S01]  /*3be0*/  LOP3.LUT R15, R2.reuse, 0xf0, RZ, 0xfc, !PT ;  /* 0x000000f0020f7812 */ /* 0x040fe200078efcff */
[----:B------:R-:W-:Y:S02]  /*3bf0*/  IMAD.MOV R7, RZ, RZ, -R7 ;  /* 0x000000ffff077224 */ /* 0x000fe400078e0a07 */
[----:B------:R-:W-:Y:S01]  /*3c00*/  @!P0 IMAD.MOV R114, RZ, RZ, -R114 ;  /* 0x000000ffff728224 */ /* 0x000fe200078e0a72 */
[----:B------:R-:W-:Y:S01]  /*3c10*/  IABS R126, R15 ;  /* 0x0000000f007e7213 */ /* 0x000fe20000000000 */
[----:B------:R-:W-:Y:S01]  /*3c20*/  IMAD R124, R5, R7, R124 ;  /* 0x00000007057c7224 */ /* 0x000fe200078e027c */
[----:B------:R-:W-:Y:S01]  /*3c30*/  ISETP.GE.AND P0, PT, R17, RZ, PT ;  /* 0x000000ff1100720c */ /* 0x000fe20003f06270 */
[----:B------:R-:W-:Y:S01]  /*3c40*/  @!P2 IMAD.MOV R118, RZ, RZ, -R118 ;  /* 0x000000ffff76a224 */ /* 0x000fe200078e0a76 */
[----:B------:R-:W-:Y:S01]  /*3c50*/  LOP3.LUT R17, R2, 0xec, RZ, 0xfc, !PT ;  /* 0x000000ec02117812 */ /* 0x000fe200078efcff */
[--C-:B------:R-:W-:Y:S01]  /*3c60*/  @!P4 IMAD.IADD R120, R120, 0x1, -R5.reuse ;  /* 0x000000017878c824 */ /* 0x100fe200078e0a05 */
[C---:B------:R-:W-:Y:S01]  /*3c70*/  ISETP.GT.U32.AND P4, PT, R5.reuse, R124, PT ;  /* 0x0000007c0500720c */ /* 0x040fe20003f84070 */
[----:B------:R-:W-:Y:S01]  /*3c80*/  @!P6 IMAD.IADD R122, R122, 0x1, -R5 ;  /* 0x000000017a7ae824 */ /* 0x000fe200078e0a05 */
[----:B------:R-:W-:Y:S01]  /*3c90*/  ISETP.GT.U32.AND P6, PT, R5, R214, PT ;  /* 0x000000d60500720c */ /* 0x000fe20003fc4070 */
[----:B------:R-:W-:Y:S01]  /*3ca0*/  IMAD.HI.U32 R8, R3, R126, RZ ;  /* 0x0000007e03087227 */ /* 0x000fe200078e00ff */
[----:B------:R-:W-:-:S02]  /*3cb0*/  IABS R216, R17 ;  /* 0x0000001100d87213 */ /* 0x000fc40000000000 */
[C---:B------:R-:W-:Y:S01]  /*3cc0*/  ISETP.GT.U32.AND P2, PT, R5.reuse, R122, PT ;  /* 0x0000007a0500720c */ /* 0x040fe20003f44070 */
[----:B------:R-:W-:Y:S02]  /*3cd0*/  IMAD.MOV R8, RZ, RZ, -R8 ;  /* 0x000000ffff087224 */ /* 0x000fe400078e0a08 */
[----:B------:R-:W-:Y:S02]  /*3ce0*/  @!P0 IMAD.MOV R212, RZ, RZ, -R212 ;  /* 0x000000ffffd48224 */ /* 0x000fe400078e0ad4 */
[----:B------:R-:W-:Y:S02]  /*3cf0*/  IMAD R126, R5, R8, R126 ;  /* 0x00000008057e7224 */ /* 0x000fe400078e027e */
[----:B------:R-:W-:-:S04]  /*3d00*/  IMAD.HI.U32 R8, R3, R128, RZ ;  /* 0x0000008003087227 */ /* 0x000fc800078e00ff */
[--C-:B------:R-:W-:Y:S02]  /*3d10*/  @!P4 IMAD.IADD R124, R124, 0x1, -R5.reuse ;  /* 0x000000017c7cc824 */ /* 0x100fe400078e0a05 */
[----:B------:R-:W-:Y:S02]  /*3d20*/  IMAD.MOV R8, RZ, RZ, -R8 ;  /* 0x000000ffff087224 */ /* 0x000fe400078e0a08 */
[----:B------:R-:W-:Y:S01]  /*3d30*/  @!P6 IMAD.IADD R214, R214, 0x1, -R5 ;  /* 0x00000001d6d6e824 */ /* 0x000fe200078e0a05 */
[C---:B------:R-:W-:Y:S01]  /*3d40*/  ISETP.GT.U32.AND P6, PT, R5.reuse, R126, PT ;  /* 0x0000007e0500720c */ /* 0x040fe20003fc4070 */
[C---:B------:R-:W-:Y:S01]  /*3d50*/  IMAD R128, R5.reuse, R8, R128 ;  /* 0x0000000805807224 */ /* 0x040fe200078e0280 */
[----:B------:R-:W-:Y:S01]  /*3d60*/  ISETP.GT.U32.AND P0, PT, R5, R124, PT ;  /* 0x0000007c0500720c */ /* 0x000fe20003f04070 */
[----:B------:R-:W-:-:S04]  /*3d70*/  IMAD.HI.U32 R11, R3, R130, RZ ;  /* 0x00000082030b7227 */ /* 0x000fc800078e00ff */
[----:B------:R-:W-:-:S04]  /*3d80*/  IMAD.HI.U32 R7, R3, R216, RZ ;  /* 0x000000d803077227 */ /* 0x000fc800078e00ff */
[----:B------:R-:W-:Y:S01]  /*3d90*/  @!P1 IMAD.MOV R214, RZ, RZ, -R214 ;  /* 0x000000ffffd69224 */ /* 0x000fe200078e0ad6 */
[----:B------:R-:W-:Y:S01]  /*3da0*/  ISETP.GT.U32.AND P1, PT, R5, R128, PT ;  /* 0x000000800500720c */ /* 0x000fe20003f24070 */
[----:B------:R-:W-:Y:S02]  /*3db0*/  IMAD.MOV R11, RZ, RZ, -R11 ;  /* 0x000000ffff0b7224 */ /* 0x000fe400078e0a0b */
[----:B------:R-:W-:Y:S02]  /*3dc0*/  IMAD.MOV R7, RZ, RZ, -R7 ;  /* 0x000000ffff077224 */ /* 0x000fe400078e0a07 */
[--C-:B------:R-:W-:Y:S01]  /*3dd0*/  @!P2 IMAD.IADD R122, R122, 0x1, -R5.reuse ;  /* 0x000000017a7aa824 */ /* 0x100fe200078e0a05 */
[----:B------:R-:W-:Y:S01]  /*3de0*/  ISETP.GE.AND P2, PT, R13, RZ, PT ;  /* 0x000000ff0d00720c */ /* 0x000fe20003f46270 */
[C---:B------:R-:W-:Y:S01]  /*3df0*/  IMAD R130, R5.reuse, R11, R130 ;  /* 0x0000000b05827224 */ /* 0x040fe200078e0282 */
[----:B------:R-:W-:Y:S01]  /*3e00*/  LOP3.LUT R11, R2, 0xe0, RZ, 0xfc, !PT ;  /* 0x000000e0020b7812 */ /* 0x000fe200078efcff */
[--C-:B------:R-:W-:Y:S01]  /*3e10*/  @!P6 IMAD.IADD R126, R126, 0x1, -R5.reuse ;  /* 0x000000017e7ee824 */ /* 0x100fe200078e0a05 */
[----:B------:R-:W-:Y:S01]  /*3e20*/  LOP3.LUT R13, R2, 0xd8, RZ, 0xfc, !PT ;  /* 0x000000d8020d7812 */ /* 0x000fe200078efcff */
[C---:B------:R-:W-:Y:S01]  /*3e30*/  IMAD R216, R5.reuse, R7, R216 ;  /* 0x0000000705d87224 */ /* 0x040fe200078e02d8 */
[----:B------:R-:W-:Y:S01]  /*3e40*/  IABS R132, R11 ;  /* 0x0000000b00847213 */ /* 0x000fe20000000000 */
[----:B------:R-:W-:Y:S01]  /*3e50*/  VIADD R7, R6, 0xdc ;  /* 0x000000dc06077836 */ /* 0x000fe20000000000 */
[----:B------:R-:W-:Y:S01]  /*3e60*/  IABS R134, R13 ;  /* 0x0000000d00867213 */ /* 0x000fe20000000000 */
[--C-:B------:R-:W-:Y:S01]  /*3e70*/  @!P0 IMAD.IADD R124, R124, 0x1, -R5.reuse ;  /* 0x000000017c7c8824 */ /* 0x100fe200078e0a05 */
[C---:B------:R-:W-:Y:S01]  /*3e80*/  ISETP.GT.U32.AND P0, PT, R5.reuse, R130, PT ;  /* 0x000000820500720c */ /* 0x040fe20003f04070 */
[----:B------:R-:W-:Y:S01]  /*3e90*/  @!P3 IMAD.MOV R120, RZ, RZ, -R120 ;  /* 0x000000ffff78b224 */ /* 0x000fe200078e0a78 */
[----:B------:R-:W-:Y:S01]  /*3ea0*/  ISETP.GT.U32.AND P3, PT, R5, R126, PT ;  /* 0x0000007e0500720c */ /* 0x000fe20003f64070 */
[----:B------:R-:W-:Y:S01]  /*3eb0*/  @!P5 IMAD.MOV R122, RZ, RZ, -R122 ;  /* 0x000000ffff7ad224 */ /* 0x000fe200078e0a7a */
[----:B------:R-:W-:Y:S01]  /*3ec0*/  ISETP.GE.AND P4, PT, R7, RZ, PT ;  /* 0x000000ff0700720c */ /* 0x000fe20003f86270 */
[----:B------:R-:W-:Y:S01]  /*3ed0*/  @!P1 IMAD.IADD R128, R128, 0x1, -R5 ;  /* 0x0000000180809824 */ /* 0x000fe200078e0a05 */
[----:B------:R-:W-:Y:S01]  /*3ee0*/  IABS R218, R7 ;  /* 0x0000000700da7213 */ /* 0x000fe20000000000 */
[----:B------:R-:W-:Y:S01]  /*3ef0*/  IMAD.HI.U32 R7, R3, R132, RZ ;  /* 0x0000008403077227 */ /* 0x000fe200078e00ff */
[----:B------:R-:W-:-:S02]  /*3f00*/  ISETP.GE.AND P5, PT, R15, RZ, PT ;  /* 0x000000ff0f00720c */ /* 0x000fc40003fa6270 */
[C---:B------:R-:W-:Y:S01]  /*3f10*/  ISETP.GT.U32.AND P6, PT, R5.reuse, R216, PT ;  /* 0x000000d80500720c */ /* 0x040fe20003fc4070 */
[----:B------:R-:W-:Y:S01]  /*3f20*/  @!P2 IMAD.MOV R124, RZ, RZ, -R124 ;  /* 0x000000ffff7ca224 */ /* 0x000fe200078e0a7c */
[----:B------:R-:W-:Y:S01]  /*3f30*/  ISETP.GT.U32.AND P2, PT, R5, R128, PT ;  /* 0x000000800500720c */ /* 0x000fe20003f44070 */
[----:B------:R-:W-:Y:S01]  /*3f40*/  IMAD.MOV R8, RZ, RZ, -R7 ;  /* 0x000000ffff087224 */ /* 0x000fe200078e0a07 */
[----:B------:R-:W-:Y:S01]  /*3f50*/  LOP3.LUT R15, R2, 0xd4, RZ, 0xfc, !PT ;  /* 0x000000d4020f7812 */ /* 0x000fe200078efcff */
[----:B------:R-:W-:-:S03]  /*3f60*/  IMAD.HI.U32 R7, R3, R218, RZ ;  /* 0x000000da03077227 */ /* 0x000fc600078e00ff */
[----:B------:R-:W-:Y:S01]  /*3f70*/  IABS R136, R15 ;  /* 0x0000000f00887213 */ /* 0x000fe20000000000 */
[--C-:B------:R-:W-:Y:S02]  /*3f80*/  @!P0 IMAD.IADD R130, R130, 0x1, -R5.reuse ;  /* 0x0000000182828824 */ /* 0x100fe400078e0a05 */
[----:B------:R-:W-:Y:S01]  /*3f90*/  @!P3 IMAD.IADD R126, R126, 0x1, -R5 ;  /* 0x000000017e7eb824 */ /* 0x000fe200078e0a05 */
[----:B------:R-:W-:Y:S01]  /*3fa0*/  ISETP.GE.AND P3, PT, R17, RZ, PT ;  /* 0x000000ff1100720c */ /* 0x000fe20003f66270 */
[C---:B------:R-:W-:Y:S01]  /*3fb0*/  IMAD R132, R5.reuse, R8, R132 ;  /* 0x0000000805847224 */ /* 0x040fe200078e0284 */
[C---:B------:R-:W-:Y:S01]  /*3fc0*/  ISETP.GT.U32.AND P0, PT, R5.reuse, R130, PT ;  /* 0x000000820500720c */ /* 0x040fe20003f04070 */
[----:B------:R-:W-:Y:S01]  /*3fd0*/  IMAD.MOV R7, RZ, RZ, -R7 ;  /* 0x000000ffff077224 */ /* 0x000fe200078e0a07 */
[----:B------:R-:W-:Y:S01]  /*3fe0*/  LOP3.LUT R17, R2, 0xb8, RZ, 0xfc, !PT ;  /* 0x000000b802117812 */ /* 0x000fe200078efcff */
[----:B------:R-:W-:Y:S01]  /*3ff0*/  @!P5 IMAD.MOV R126, RZ, RZ, -R126 ;  /* 0x000000ffff7ed224 */ /* 0x000fe200078e0a7e */
        /* <DEDUP_REMOVED lines=8> */
[----:B------:R-:W-:Y:S01]  /*4080*/  ISETP.GT.U32.AND P1, PT, R5, R216, PT ;  /* 0x000000d80500720c */ /* 0x000fe20003f24070 */
[--C-:B------:R-:W-:Y:S01]  /*4090*/  @!P0 IMAD.IADD R130, R130, 0x1, -R5.reuse ;  /* 0x0000000182828824 */ /* 0x100fe200078e0a05 */
[----:B------:R-:W-:Y:S01]  /*40a0*/  ISETP.GE.AND P0, PT, R11, RZ, PT ;  /* 0x000000ff0b00720c */ /* 0x000fe20003f06270 */
[----:B------:R-:W-:Y:S01]  /*40b0*/  @!P5 IMAD.IADD R132, R132, 0x1, -R5 ;  /* 0x000000018484d824 */ /* 0x000fe200078e0a05 */
[----:B------:R-:W-:Y:S01]  /*40c0*/  LOP3.LUT R11, R2, 0xd0, RZ, 0xfc, !PT ;  /* 0x000000d0020b7812 */ /* 0x000fe200078efcff */
[----:B------:R-:W-:Y:S01]  /*40d0*/  IMAD.MOV R7, RZ, RZ, -R7 ;  /* 0x000000ffff077224 */ /* 0x000fe200078e0a07 */
[----:B------:R-:W-:Y:S01]  /*40e0*/  ISETP.GE.AND P5, PT, R13, RZ, PT ;  /* 0x000000ff0d00720c */ /* 0x000fe20003fa6270 */
[----:B------:R-:W-:Y:S01]  /*40f0*/  IMAD.HI.U32 R8, R3, R136, RZ ;  /* 0x0000008803087227 */ /* 0x000fe200078e00ff */
[----:B------:R-:W-:-:S02]  /*4100*/  IABS R138, R11 ;  /* 0x0000000b008a7213 */ /* 0x000fc40000000000 */
[----:B------:R-:W-:Y:S01]  /*4110*/  LOP3.LUT R13, R2, 0xc4, RZ, 0xfc, !PT ;  /* 0x000000c4020d7812 */ /* 0x000fe200078efcff */
[----:B------:R-:W-:Y:S01]  /*4120*/  @!P2 IMAD.IADD R218, R218, 0x1, -R5 ;  /* 0x00000001dadaa824 */ /* 0x000fe200078e0a05 */
[C---:B------:R-:W-:Y:S01]  /*4130*/  ISETP.GT.U32.AND P2, PT, R5.reuse, R132, PT ;  /* 0x000000840500720c */ /* 0x040fe20003f44070 */
[----:B------:R-:W-:Y:S01]  /*4140*/  IMAD R134, R5, R7, R134 ;  /* 0x0000000705867224 */ /* 0x000fe200078e0286 */
[----:B------:R-:W-:Y:S01]  /*4150*/  IABS R142, R13 ;  /* 0x0000000d008e7213 */ /* 0x000fe20000000000 */
[----:B------:R-:W-:Y:S01]  /*4160*/  IMAD.HI.U32 R7, R3, R138, RZ ;  /* 0x0000008a03077227 */ /* 0x000fe200078e00ff */
[----:B------:R-:W-:-:S03]  /*4170*/  LOP3.LUT R19, R2, 0xb4, RZ, 0xfc, !PT ;  /* 0x000000b402137812 */ /* 0x000fc600078efcff */
[----:B------:R-:W-:Y:S01]  /*4180*/  @!P1 IMAD.IADD R216, R216, 0x1, -R5 ;  /* 0x00000001d8d89824 */ /* 0x000fe200078e0a05 */
[----:B------:R-:W-:Y:S01]  /*4190*/  ISETP.GE.AND P1, PT, R21, RZ, PT ;  /* 0x000000ff1500720c */ /* 0x000fe20003f26270 */
[----:B------:R-:W-:Y:S01]  /*41a0*/  IMAD.MOV R7, RZ, RZ, -R7 ;  /* 0x000000ffff077224 */ /* 0x000fe200078e0a07 */
[----:B------:R-:W-:Y:S01]  /*41b0*/  IABS R148, R19 ;  /* 0x0000001300947213 */ /* 0x000fe20000000000 */
[----:B------:R-:W-:Y:S01]  /*41c0*/  @!P3 IMAD.MOV R216, RZ, RZ, -R216 ;  /* 0x000000ffffd8b224 */ /* 0x000fe200078e0ad8 */
[C---:B------:R-:W-:Y:S01]  /*41d0*/  ISETP.GT.U32.AND P3, PT, R5.reuse, R218, PT ;  /* 0x000000da0500720c */ /* 0x040fe20003f64070 */
[--C-:B------:R-:W-:Y:S01]  /*41e0*/  @!P2 IMAD.IADD R132, R132, 0x1, -R5.reuse ;  /* 0x000000018484a824 */ /* 0x100fe200078e0a05 */
[C---:B------:R-:W-:Y:S01]  /*41f0*/  LOP3.LUT R21, R2.reuse, 0xa4, RZ, 0xfc, !PT ;  /* 0x000000a402157812 */ /* 0x040fe200078efcff */
[C---:B------:R-:W-:Y:S02]  /*4200*/  IMAD R138, R5.reuse, R7, R138 ;  /* 0x00000007058a7224 */ /* 0x040fe400078e028a */
[----:B------:R-:W-:Y:S01]  /*4210*/  @!P0 IMAD.MOV R132, RZ, RZ, -R132 ;  /* 0x000000ffff848224 */ /* 0x000fe200078e0a84 */
[----:B------:R-:W-:Y:S01]  /*4220*/  IABS R154, R21 ;  /* 0x00000015009a7213 */ /* 0x000fe20000000000 */
[----:B------:R-:W-:Y:S01]  /*4230*/  IMAD.MOV R8, RZ, RZ, -R8 ;  /* 0x000000ffff087224 */ /* 0x000fe200078e0a08 */
[C---:B------:R-:W-:Y:S01]  /*4240*/  ISETP.GT.U32.AND P0, PT, R5.reuse, R138, PT ;  /* 0x0000008a0500720c */ /* 0x040fe20003f04070 */
[----:B------:R-:W-:Y:S01]  /*4250*/  @!P6 IMAD.MOV R128, RZ, RZ, -R128 ;  /* 0x000000ffff80e224 */ /* 0x000fe200078e0a80 */
[C---:B------:R-:W-:Y:S01]  /*4260*/  ISETP.GT.U32.AND P6, PT, R5.reuse, R134, PT ;  /* 0x000000860500720c */ /* 0x040fe20003fc4070 */
[----:B------:R-:W-:Y:S01]  /*4270*/  IMAD R136, R5, R8, R136 ;  /* 0x0000000805887224 */ /* 0x000fe200078e0288 */
[----:B------:R-:W-:Y:S01]  /*4280*/  LOP3.LUT R8, R2, 0xcc, RZ, 0xfc, !PT ;  /* 0x000000cc02087812 */ /* 0x000fe200078efcff */
[----:B------:R-:W-:Y:S01]  /*4290*/  @!P3 IMAD.IADD R218, R218, 0x1, -R5 ;  /* 0x00000001dadab824 */ /* 0x000fe200078e0a05 */
[----:B------:R-:W-:Y:S01]  /*42a0*/  ISETP.GE.AND P3, PT, R11, RZ, PT ;  /* 0x000000ff0b00720c */ /* 0x000fe20003f66270 */
[----:B------:R-:W-:Y:S01]  /*42b0*/  @!P1 IMAD.MOV R130, RZ, RZ, -R130 ;  /* 0x000000ffff829224 */ /* 0x000fe200078e0a82 */
[----:B------:R-:W-:Y:S01]  /*42c0*/  LOP3.LUT R11, R2, 0xc8, RZ, 0xfc, !PT ;  /* 0x000000c8020b7812 */ /* 0x000fe200078efcff */
[----:B------:R-:W-:Y:S01]  /*42d0*/  @!P4 IMAD.MOV R218, RZ, RZ, -R218 ;  /* 0x000000ffffdac224 */ /* 0x000fe200078e0ada */
[----:B------:R-:W-:-:S02]  /*42e0*/  ISETP.GT.U32.AND P2, PT, R5, R136, PT ;  /* 0x000000880500720c */ /* 0x000fc40003f44070 */
[----:B------:R-:W-:Y:S01]  /*42f0*/  IABS R140, R11 ;  /* 0x0000000b008c7213 */ /* 0x000fe20000000000 */
[--C-:B------:R-:W-:Y:S01]  /*4300*/  @!P0 IMAD.IADD R138, R138, 0x1, -R5.reuse ;  /* 0x000000018a8a8824 */ /* 0x100fe200078e0a05 */
[----:B------:R-:W-:Y:S01]  /*4310*/  IABS R220, R8 ;  /* 0x0000000800dc7213 */ /* 0x000fe20000000000 */
[--C-:B------:R-:W-:Y:S01]  /*4320*/  @!P6 IMAD.IADD R134, R134, 0x1, -R5.reuse ;  /* 0x000000018686e824 */ /* 0x100fe200078e0a05 */
[----:B------:R-:W-:Y:S01]  /*4330*/  ISETP.GE.AND P4, PT, R8, RZ, PT ;  /* 0x000000ff0800720c */ /* 0x000fe20003f86270 */
[----:B------:R-:W-:Y:S01]  /*4340*/  IMAD.HI.U32 R8, R3, R140, RZ ;  /* 0x0000008c03087227 */ /* 0x000fe200078e00ff */
[C---:B------:R-:W-:Y:S02]  /*4350*/  ISETP.GT.U32.AND P0, PT, R5.reuse, R138, PT ;  /* 0x0000008a0500720c */ /* 0x040fe40003f04070 */
[----:B------:R-:W-:Y:S01]  /*4360*/  ISETP.GT.U32.AND P6, PT, R5, R134, PT ;  /* 0x000000860500720c */ /* 0x000fe20003fc4070 */
[----:B------:R-:W-:Y:S01]  /*4370*/  IMAD.MOV R8, RZ, RZ, -R8 ;  /* 0x000000ffff087224 */ /* 0x000fe200078e0a08 */
[----:B------:R-:W-:Y:S01]  /*4380*/  ISETP.GE.AND P1, PT, R15, RZ, PT ;  /* 0x000000ff0f00720c */ /* 0x000fe20003f26270 */
[----:B------:R-:W-:Y:S01]  /*4390*/  @!P2 IMAD.IADD R136, R136, 0x1, -R5 ;  /* 0x000000018888a824 */ /* 0x000fe200078e0a05 */
[----:B------:R-:W-:Y:S01]  /*43a0*/  LOP3.LUT R15, R2, 0xc0, RZ, 0xfc, !PT ;  /* 0x000000c0020f7812 */ /* 0x000fe200078efcff */
[----:B------:R-:W-:-:S02]  /*43b0*/  IMAD R140, R5, R8, R140 ;  /* 0x00000008058c7224 */ /* 0x000fc400078e028c */
[----:B------:R-:W-:Y:S01]  /*43c0*/  IMAD.HI.U32 R7, R3, R220, RZ ;  /* 0x000000dc03077227 */ /* 0x000fe200078e00ff */
[C---:B------:R-:W-:Y:S02]  /*43d0*/  ISETP.GT.U32.AND P2, PT, R5.reuse, R136, PT ;  /* 0x000000880500720c */ /* 0x040fe40003f44070 */
[----:B------:R-:W-:Y:S01]  /*43e0*/  IABS R144, R15 ;  /* 0x0000000f00907213 */ /* 0x000fe20000000000 */
[--C-:B------:R-:W-:Y:S01]  /*43f0*/  @!P0 IMAD.IADD R138, R138, 0x1, -R5.reuse ;  /* 0x000000018a8a8824 */ /* 0x100fe200078e0a05 */
[----:B------:R-:W-:Y:S01]  /*4400*/  ISETP.GT.U32.AND P0, PT, R5, R140, PT ;  /* 0x0000008c0500720c */ /* 0x000fe20003f04070 */
[----:B------:R-:W-:Y:S01]  /*4410*/  @!P6 IMAD.IADD R134, R134, 0x1, -R5 ;  /* 0x000000018686e824 */ /* 0x000fe200078e0a05 */
[----:B------:R-:W-:Y:S01]  /*4420*/  ISETP.GE.AND P6, PT, R11, RZ, PT ;  /* 0x000000ff0b00720c */ /* 0x000fe20003fc6270 */
[----:B------:R-:W-:Y:S02]  /*4430*/  IMAD.MOV R7, RZ, RZ, -R7 ;  /* 0x000000ffff077224 */ /* 0x000fe400078e0a07 */
[----:B------:R-:W-:-:S04]  /*4440*/  IMAD.HI.U32 R11, R3, R142, RZ ;  /* 0x0000008e030b7227 */ /* 0x000fc800078e00ff */
[----:B------:R-:W-:Y:S02]  /*4450*/  IMAD R220, R5, R7, R220 ;  /* 0x0000000705dc7224 */ /* 0x000fe400078e02dc */
[----:B------:R-:W-:Y:S01]  /*4460*/  @!P2 IMAD.IADD R136, R136, 0x1, -R5 ;  /* 0x000000018888a824 */ /* 0x000fe200078e0a05 */
[----:B------:R-:W-:Y:S01]  /*4470*/  ISETP.GE.AND P2, PT, R13, RZ, PT ;  /* 0x000000ff0d00720c */ /* 0x000fe20003f46270 */
[----:B------:R-:W-:Y:S02]  /*4480*/  IMAD.MOV R11, RZ, RZ, -R11 ;  /* 0x000000ffff0b7224 */ /* 0x000fe400078e0a0b */
[----:B------:R-:W-:Y:S02]  /*4490*/  VIADD R7, R6, 0xbc ;  /* 0x000000bc06077836 */ /* 0x000fe40000000000 */
[----:B------:R-:W-:Y:S02]  /*44a0*/  @!P0 IMAD.IADD R140, R140, 0x1, -R5 ;  /* 0x000000018c8c8824 */ /* 0x000fe400078e0a05 */
[----:B------:R-:W-:Y:S01]  /*44b0*/  IMAD R142, R5, R11, R142 ;  /* 0x0000000b058e7224 */ /* 0x000fe200078e028e */
[----:B------:R-:W-:Y:S01]  /*44c0*/  IABS R222, R7 ;  /* 0x0000000700de7213 */ /* 0x000fe20000000000 */
[----:B------:R-:W-:Y:S01]  /*44d0*/  @!P1 IMAD.MOV R136, RZ, RZ, -R136 ;  /* 0x000000ffff889224 */ /* 0x000fe200078e0a88 */
[----:B------:R-:W-:Y:S01]  /*44e0*/  ISETP.GE.AND P1, PT, R7, RZ, PT ;  /* 0x000000ff0700720c */ /* 0x000fe20003f26270 */
[----:B------:R-:W-:Y:S01]  /*44f0*/  IMAD.HI.U32 R7, R3, R144, RZ ;  /* 0x0000009003077227 */ /* 0x000fe200078e00ff */
[----:B------:R-:W-:-:S03]  /*4500*/  ISETP.GT.U32.AND P0, PT, R5, R140, PT ;  /* 0x0000008c0500720c */ /* 0x000fc60003f04070 */
[----:B------:R-:W-:Y:S01]  /*4510*/  @!P3 IMAD.MOV R138, RZ, RZ, -R138 ;  /* 0x000000ffff8ab224 */ /* 0x000fe200078e0a8a */
[----:B------:R-:W-:Y:S01]  /*4520*/  ISETP.GT.U32.AND P3, PT, R5, R142, PT ;  /* 0x0000008e0500720c */ /* 0x000fe20003f64070 */
[----:B------:R-:W-:-:S04]  /*4530*/  IMAD.HI.U32 R8, R3, R222, RZ ;  /* 0x000000de03087227 */ /* 0x000fc800078e00ff */
[----:B------:R-:W-:Y:S02]  /*4540*/  IMAD.MOV R7, RZ, RZ, -R7 ;  /* 0x000000ffff077224 */ /* 0x000fe400078e0a07 */
[----:B------:R-:W-:Y:S02]  /*4550*/  IMAD.MOV R8, RZ, RZ, -R8 ;  /* 0x000000ffff087224 */ /* 0x000fe400078e0a08 */
[C---:B------:R-:W-:Y:S02]  /*4560*/  IMAD R144, R5.reuse, R7, R144 ;  /* 0x0000000705907224 */ /* 0x040fe400078e0290 */
[C---:B------:R-:W-:Y:S02]  /*4570*/  IMAD R222, R5.reuse, R8, R222 ;  /* 0x0000000805de7224 */ /* 0x040fe400078e02de */
[----:B------:R-:W-:Y:S01]  /*4580*/  @!P0 IMAD.IADD R140, R140, 0x1, -R5 ;  /* 0x000000018c8c8824 */ /* 0x000fe200078e0a05 */
[----:B------:R-:W-:Y:S01]  /*4590*/  ISETP.GT.U32.AND P0, PT, R5, R144, PT ;  /* 0x000000900500720c */ /* 0x000fe20003f04070 */
[----:B------:R-:W-:-:S04]  /*45a0*/  IMAD.HI.U32 R11, R3, R146, RZ ;  /* 0x00000092030b7227 */ /* 0x000fc800078e00ff */
[----:B------:R-:W-:Y:S01]  /*45b0*/  @!P3 IMAD.IADD R142, R142, 0x1, -R5 ;  /* 0x000000018e8eb824 */ /* 0x000fe200078e0a05 */
[----:B------:R-:W-:Y:S01]  /*45c0*/  ISETP.GT.U32.AND P3, PT, R5, R222, PT ;  /* 0x000000de0500720c */ /* 0x000fe20003f64070 */
[----:B------:R-:W-:-:S04]  /*45d0*/  IMAD.HI.U32 R13, R3, R148, RZ ;  /* 0x00000094030d7227 */ /* 0x000fc800078e00ff */
[----:B------:R-:W-:Y:S02]  /*45e0*/  IMAD.MOV R11, RZ, RZ, -R11 ;  /* 0x000000ffff0b7224 */ /* 0x000fe400078e0a0b */
[----:B------:R-:W-:Y:S02]  /*45f0*/  IMAD.MOV R13, RZ, RZ, -R13 ;  /* 0x000000ffff0d7224 */ /* 0x000fe400078e0a0d */
[C---:B------:R-:W-:Y:S01]  /*4600*/  IMAD R146, R5.reuse, R11, R146 ;  /* 0x0000000b05927224 */ /* 0x040fe200078e0292 */
[C---:B------:R-:W-:Y:S01]  /*4610*/  LOP3.LUT R11, R2.reuse, 0xb0, RZ, 0xfc, !PT ;  /* 0x000000b0020b7812 */ /* 0x040fe200078efcff */
[C---:B------:R-:W-:Y:S01]  /*4620*/  IMAD R148, R5.reuse, R13, R148 ;  /* 0x0000000d05947224 */ /* 0x040fe200078e0294 */
[----:B------:R-:W-:Y:S01]  /*4630*/  LOP3.LUT R13, R2, 0xac, RZ, 0xfc, !PT ;  /* 0x000000ac020d7812 */ /* 0x000fe200078efcff */
[--C-:B------:R-:W-:Y:S01]  /*4640*/  @!P0 IMAD.IADD R144, R144, 0x1, -R5.reuse ;  /* 0x0000000190908824 */ /* 0x100fe200078e0a05 */
[----:B------:R-:W-:Y:S01]  /*4650*/  IABS R150, R11 ;  /* 0x0000000b00967213 */ /* 0x000fe20000000000 */
[----:B------:R-:W-:Y:S01]  /*4660*/  @!P5 IMAD.MOV R134, RZ, RZ, -R134 ;  /* 0x000000ffff86d224 */ /* 0x000fe200078e0a86 */
[----:B------:R-:W-:Y:S01]  /*4670*/  ISETP.GT.U32.AND P5, PT, R5, R220, PT ;  /* 0x000000dc0500720c */ /* 0x000fe20003fa4070 */
[----:B------:R-:W-:Y:S01]  /*4680*/  @!P3 IMAD.IADD R222, R222, 0x1, -R5 ;  /* 0x00000001dedeb824 */ /* 0x000fe200078e0a05 */
[----:B------:R-:W-:Y:S01]  /*4690*/  IABS R224, R13 ;  /* 0x0000000d00e07213 */ /* 0x000fe20000000000 */
[----:B------:R-:W-:Y:S01]  /*46a0*/  IMAD.HI.U32 R7, R3, R150, RZ ;  /* 0x0000009603077227 */ /* 0x000fe200078e00ff */
[----:B------:R-:W-:-:S02]  /*46b0*/  ISETP.GT.U32.AND P3, PT, R5, R144, PT ;  /* 0x000000900500720c */ /* 0x000fc40003f64070 */
[C---:B------:R-:W-:Y:S01]  /*46c0*/  ISETP.GT.U32.AND P0, PT, R5.reuse, R142, PT ;  /* 0x0000008e0500720c */ /* 0x040fe20003f04070 */
[----:B------:R-:W-:Y:S01]  /*46d0*/  @!P6 IMAD.MOV R140, RZ, RZ, -R140 ;  /* 0x000000ffff8ce224 */ /* 0x000fe200078e0a8c */
[----:B------:R-:W-:Y:S01]  /*46e0*/  ISETP.GT.U32.AND P6, PT, R5, R146, PT ;  /* 0x000000920500720c */ /* 0x000fe20003fc4070 */
[----:B------:R-:W-:-:S04]  /*46f0*/  IMAD.HI.U32 R8, R3, R224, RZ ;  /* 0x000000e003087227 */ /* 0x000fc800078e00ff */
[----:B------:R-:W-:Y:S02]  /*4700*/  IMAD.MOV R7, RZ, RZ, -R7 ;  /* 0x000000ffff077224 */ /* 0x000fe400078e0a07 */
[----:B------:R-:W-:Y:S02]  /*4710*/  IMAD.MOV R8, RZ, RZ, -R8 ;  /* 0x000000ffff087224 */ /* 0x000fe400078e0a08 */
[C---:B------:R-:W-:Y:S02]  /*4720*/  IMAD R150, R5.reuse, R7, R150 ;  /* 0x0000000705967224 */ /* 0x040fe400078e0296 */
[--C-:B------:R-:W-:Y:S02]  /*4730*/  @!P5 IMAD.IADD R220, R220, 0x1, -R5.reuse ;  /* 0x00000001dcdcd824 */ /* 0x100fe400078e0a05 */
[C---:B------:R-:W-:Y:S02]  /*4740*/  IMAD R224, R5.reuse, R8, R224 ;  /* 0x0000000805e07224 */ /* 0x040fe400078e02e0 */
[--C-:B------:R-:W-:Y:S01]  /*4750*/  @!P3 IMAD.IADD R144, R144, 0x1, -R5.reuse ;  /* 0x000000019090b824 */ /* 0x100fe200078e0a05 */
[C---:B------:R-:W-:Y:S01]  /*4760*/  ISETP.GT.U32.AND P3, PT, R5.reuse, R150, PT ;  /* 0x000000960500720c */ /* 0x040fe20003f64070 */
[----:B------:R-:W-:Y:S01]  /*4770*/  @!P6 IMAD.IADD R146, R146, 0x1, -R5 ;  /* 0x000000019292e824 */ /* 0x000fe200078e0a05 */
[----:B------:R-:W-:Y:S01]  /*4780*/  ISETP.GT.U32.AND P5, PT, R5, R220, PT ;  /* 0x000000dc0500720c */ /* 0x000fe20003fa4070 */
[----:B------:R-:W-:Y:S01]  /*4790*/  IMAD.HI.U32 R8, R3, R154, RZ ;  /* 0x0000009a03087227 */ /* 0x000fe200078e00ff */
[----:B------:R-:W-:-:S03]  /*47a0*/  ISETP.GT.U32.AND P6, PT, R5, R224, PT ;  /* 0x000000e00500720c */ /* 0x000fc60003fc4070 */
[----:B------:R-:W-:Y:S02]  /*47b0*/  IMAD.MOV R8, RZ, RZ, -R8 ;  /* 0x000000ffff087224 */ /* 0x000fe400078e0a08 */
[--C-:B------:R-:W-:Y:S01]  /*47c0*/  @!P0 IMAD.IADD R142, R142, 0x1, -R5.reuse ;  /* 0x000000018e8e8824 */ /* 0x100fe200078e0a05 */
[C---:B------:R-:W-:Y:S01]  /*47d0*/  ISETP.GT.U32.AND P0, PT, R5.reuse, R148, PT ;  /* 0x000000940500720c */ /* 0x040fe20003f04070 */
[C---:B------:R-:W-:Y:S02]  /*47e0*/  IMAD R154, R5.reuse, R8, R154 ;  /* 0x00000008059a7224 */ /* 0x040fe400078e029a */
[--C-:B------:R-:W-:Y:S01]  /*47f0*/  @!P3 IMAD.IADD R150, R150, 0x1, -R5.reuse ;  /* 0x000000019696b824 */ /* 0x100fe200078e0a05 */
[----:B------:R-:W-:Y:S01]  /*4800*/  ISETP.GT.U32.AND P3, PT, R5, R146, PT ;  /* 0x000000920500720c */ /* 0x000fe20003f64070 */
[--C-:B------:R-:W-:Y:S01]  /*4810*/  @!P5 IMAD.IADD R220, R220, 0x1, -R5.reuse ;  /* 0x00000001dcdcd824 */ /* 0x100fe200078e0a05 */
[----:B------:R-:W-:Y:S01]  /*4820*/  ISETP.GE.AND P5, PT, R15, RZ, PT ;  /* 0x000000ff0f00720c */ /* 0x000fe20003fa6270 */
[--C-:B------:R-:W-:Y:S01]  /*4830*/  @!P6 IMAD.IADD R224, R224, 0x1, -R5.reuse ;  /* 0x00000001e0e0e824 */ /* 0x100fe200078e0a05 */
[C---:B------:R-:W-:Y:S01]  /*4840*/  ISETP.GT.U32.AND P6, PT, R5.reuse, R150, PT ;  /* 0x000000960500720c */ /* 0x040fe20003fc4070 */
[----:B------:R-:W-:Y:S01]  /*4850*/  @!P4 IMAD.MOV R220, RZ, RZ, -R220 ;  /* 0x000000ffffdcc224 */ /* 0x000fe200078e0adc */
[----:B------:R-:W-:Y:S01]  /*4860*/  LOP3.LUT R15, R2, 0xa8, RZ, 0xfc, !PT ;  /* 0x000000a8020f7812 */ /* 0x000fe200078efcff */
[----:B------:R-:W-:Y:S01]  /*4870*/  @!P2 IMAD.MOV R142, RZ, RZ, -R142 ;  /* 0x000000ffff8ea224 */ /* 0x000fe200078e0a8e */
[----:B------:R-:W-:Y:S01]  /*4880*/  ISETP.GT.U32.AND P4, PT, R5, R222, PT ;  /* 0x000000de0500720c */ /* 0x000fe20003f84070 */
[----:B------:R-:W-:Y:S01]  /*4890*/  @!P0 IMAD.IADD R148, R148, 0x1, -R5 ;  /* 0x0000000194948824 */ /* 0x000fe200078e0a05 */
[----:B------:R-:W-:-:S02]  /*48a0*/  IABS R152, R15 ;  /* 0x0000000f00987213 */ /* 0x000fc40000000000 */
[----:B------:R-:W-:Y:S01]  /*48b0*/  ISETP.GE.AND P0, PT, R19, RZ, PT ;  /* 0x000000ff1300720c */ /* 0x000fe20003f06270 */
[----:B------:R-:W-:Y:S01]  /*48c0*/  @!P3 IMAD.IADD R146, R146, 0x1, -R5 ;  /* 0x000000019292b824 */ /* 0x000fe200078e0a05 */
[----:B------:R-:W-:Y:S01]  /*48d0*/  ISETP.GT.U32.AND P2, PT, R5, R148, PT ;  /* 0x000000940500720c */ /* 0x000fe20003f44070 */
[----:B------:R-:W-:Y:S01]  /*48e0*/  IMAD.HI.U32 R7, R3, R152, RZ ;  /* 0x0000009803077227 */ /* 0x000fe200078e00ff */
[----:B------:R-:W-:-:S03]  /*48f0*/  LOP3.LUT R19, R2, 0x38, RZ, 0xfc, !PT ;  /* 0x0000003802137812 */ /* 0x000fc600078efcff */
[--C-:B------:R-:W-:Y:S01]  /*4900*/  @!P6 IMAD.IADD R150, R150, 0x1, -R5.reuse ;  /* 0x000000019696e824 */ /* 0x100fe200078e0a05 */
[----:B------:R-:W-:Y:S01]  /*4910*/  ISETP.GT.U32.AND P6, PT, R5, R154, PT ;  /* 0x0000009a0500720c */ /* 0x000fe20003fc4070 */
[----:B------:R-:W-:Y:S01]  /*4920*/  @!P4 IMAD.IADD R222, R222, 0x1, -R5 ;  /* 0x00000001dedec824 */ /* 0x000fe200078e0a05 */
[----:B------:R-:W-:Y:S01]  /*4930*/  ISETP.GE.AND P4, PT, R17, RZ, PT ;  /* 0x000000ff1100720c */ /* 0x000fe20003f86270 */
[----:B------:R-:W-:Y:S01]  /*4940*/  IMAD.MOV R7, RZ, RZ, -R7 ;  /* 0x000000ffff077224 */ /* 0x000fe200078e0a07 */
[----:B------:R-:W-:Y:S01]  /*4950*/  LOP3.LUT R17, R2, 0xa0, RZ, 0xfc, !PT ;  /* 0x000000a002117812 */ /* 0x000fe200078efcff */
[----:B------:R-:W-:Y:S01]  /*4960*/  @!P1 IMAD.MOV R222, RZ, RZ, -R222 ;  /* 0x000000ffffde9224 */ /* 0x000fe200078e0ade */
[----:B------:R-:W-:Y:S01]  /*4970*/  IABS R238, R19 ;  /* 0x0000001300ee7213 */ /* 0x000fe20000000000 */
[----:B------:R-:W-:Y:S01]  /*4980*/  IMAD R152, R5, R7, R152 ;  /* 0x0000000705987224 */ /* 0x000fe200078e0298 */
[----:B------:R-:W-:Y:S01]  /*4990*/  IABS R156, R17 ;  /* 0x00000011009c7213 */ /* 0x000fe20000000000 */
[----:B------:R-:W-:-:S02]  /*49a0*/  VIADD R7, R6, 0x9c ;  /* 0x0000009c06077836 */ /* 0x000fc40000000000 */
[--C-:B------:R-:W-:Y:S01]  /*49b0*/  @!P2 IMAD.IADD R148, R148, 0x1, -R5.reuse ;  /* 0x000000019494a824 */ /* 0x100fe200078e0a05 */
[----:B------:R-:W-:Y:S01]  /*49c0*/  ISETP.GT.U32.AND P3, PT, R5, R152, PT ;  /* 0x000000980500720c */ /* 0x000fe20003f64070 */
[----:B------:R-:W-:Y:S01]  /*49d0*/  @!P6 IMAD.IADD R154, R154, 0x1, -R5 ;  /* 0x000000019a9ae824 */ /* 0x000fe200078e0a05 */
[----:B------:R-:W-:Y:S01]  /*49e0*/  ISETP.GE.AND P1, PT, R7, RZ, PT ;  /* 0x000000ff0700720c */ /* 0x000fe20003f26270 */
[----:B------:R-:W-:Y:S01]  /*49f0*/  @!P4 IMAD.MOV R146, RZ, RZ, -R146 ;  /* 0x000000ffff92c224 */ /* 0x000fe200078e0a92 */
[----:B------:R-:W-:Y:S01]  /*4a00*/  IABS R226, R7 ;  /* 0x0000000700e27213 */ /* 0x000fe20000000000 */
[----:B------:R-:W-:Y:S01]  /*4a10*/  IMAD.HI.U32 R7, R3, R156, RZ ;  /* 0x0000009c03077227 */ /* 0x000fe200078e00ff */
[----:B------:R-:W-:Y:S02]  /*4a20*/  ISETP.GT.U32.AND P6, PT, R5, R154, PT ;  /* 0x0000009a0500720c */ /* 0x000fe40003fc4070 */
[----:B------:R-:W-:Y:S01]  /*4a30*/  ISETP.GE.AND P2, PT, R11, RZ, PT ;  /* 0x000000ff0b00720c */ /* 0x000fe20003f46270 */
[----:B------:R-:W-:Y:S01]  /*4a40*/  IMAD.MOV R8, RZ, RZ, -R7 ;  /* 0x000000ffff087224 */ /* 0x000fe200078e0a07 */
[----:B------:R-:W-:Y:S01]  /*4a50*/  LOP3.LUT R11, R2, 0x98, RZ, 0xfc, !PT ;  /* 0x00000098020b7812 */ /* 0x000fe200078efcff */
[----:B------:R-:W-:-:S03]  /*4a60*/  IMAD.HI.U32 R7, R3, R226, RZ ;  /* 0x000000e203077227 */ /* 0x000fc600078e00ff */
[----:B------:R-:W-:Y:S01]  /*4a70*/  IABS R158, R11 ;  /* 0x0000000b009e7213 */ /* 0x000fe20000000000 */
[----:B------:R-:W-:Y:S02]  /*4a80*/  IMAD R156, R5, R8, R156 ;  /* 0x00000008059c7224 */ /* 0x000fe400078e029c */
[----:B------:R-:W-:Y:S02]  /*4a90*/  IMAD.MOV R8, RZ, RZ, -R7 ;  /* 0x000000ffff087224 */ /* 0x000fe400078e0a07 */
[--C-:B------:R-:W-:Y:S01]  /*4aa0*/  @!P3 IMAD.IADD R152, R152, 0x1, -R5.reuse ;  /* 0x000000019898b824 */ /* 0x100fe200078e0a05 */
[----:B------:R-:W-:Y:S01]  /*4ab0*/  ISETP.GE.AND P3, PT, R15, RZ, PT ;  /* 0x000000ff0f00720c */ /* 0x000fe20003f66270 */
[C---:B------:R-:W-:Y:S01]  /*4ac0*/  IMAD R226, R5.reuse, R8, R226 ;  /* 0x0000000805e27224 */ /* 0x040fe200078e02e2 */
[----:B------:R-:W-:Y:S01]  /*4ad0*/  LOP3.LUT R8, R2, 0x94, RZ, 0xfc, !PT ;  /* 0x0000009402087812 */ /* 0x000fe200078efcff */
[----:B------:R-:W-:Y:S01]  /*4ae0*/  @!P6 IMAD.IADD R154, R154, 0x1, -R5 ;  /* 0x000000019a9ae824 */ /* 0x000fe200078e0a05 */
[----:B------:R-:W-:Y:S01]  /*4af0*/  ISETP.GT.U32.AND P4, PT, R5, R152, PT ;  /* 0x000000980500720c */ /* 0x000fe20003f84070 */
[----:B------:R-:W-:Y:S01]  /*4b00*/  IMAD.HI.U32 R7, R3, R158, RZ ;  /* 0x0000009e03077227 */ /* 0x000fe200078e00ff */
[----:B------:R-:W-:-:S02]  /*4b10*/  ISETP.GT.U32.AND P6, PT, R5, R226, PT ;  /* 0x000000e20500720c */ /* 0x000fc40003fc4070 */
[----:B------:R-:W-:Y:S01]  /*4b20*/  IABS R160, R8 ;  /* 0x0000000800a07213 */ /* 0x000fe20000000000 */
[----:B------:R-:W-:Y:S01]  /*4b30*/  @!P0 IMAD.MOV R148, RZ, RZ, -R148 ;  /* 0x000000ffff948224 */ /* 0x000fe200078e0a94 */
[C---:B------:R-:W-:Y:S01]  /*4b40*/  ISETP.GT.U32.AND P0, PT, R5.reuse, R156, PT ;  /* 0x0000009c0500720c */ /* 0x040fe20003f04070 */
[----:B------:R-:W-:Y:S01]  /*4b50*/  IMAD.MOV R7, RZ, RZ, -R7 ;  /* 0x000000ffff077224 */ /* 0x000fe200078e0a07 */
[----:B------:R-:W-:Y:S01]  /*4b60*/  LOP3.LUT R15, R2, 0x84, RZ, 0xfc, !PT ;  /* 0x00000084020f7812 */ /* 0x000fe200078efcff */
[----:B------:R-:W-:Y:S01]  /*4b70*/  @!P5 IMAD.MOV R144, RZ, RZ, -R144 ;  /* 0x000000ffff90d224 */ /* 0x000fe200078e0a90 */
[C---:B------:R-:W-:Y:S01]  /*4b80*/  ISETP.GT.U32.AND P5, PT, R5.reuse, R224, PT ;  /* 0x000000e00500720c */ /* 0x040fe20003fa4070 */
[----:B------:R-:W-:Y:S01]  /*4b90*/  IMAD R158, R5, R7, R158 ;  /* 0x00000007059e7224 */ /* 0x000fe200078e029e */
[----:B------:R-:W-:Y:S01]  /*4ba0*/  IABS R164, R15 ;  /* 0x0000000f00a47213 */ /* 0x000fe20000000000 */
[--C-:B------:R-:W-:Y:S01]  /*4bb0*/  @!P4 IMAD.IADD R152, R152, 0x1, -R5.reuse ;  /* 0x000000019898c824 */ /* 0x100fe200078e0a05 */
[----:B------:R-:W-:Y:S01]  /*4bc0*/  ISETP.GE.AND P4, PT, R11, RZ, PT ;  /* 0x000000ff0b00720c */ /* 0x000fe20003f86270 */
[--C-:B------:R-:W-:Y:S01]  /*4bd0*/  @!P6 IMAD.IADD R226, R226, 0x1, -R5.reuse ;  /* 0x00000001e2e2e824 */ /* 0x100fe200078e0a05 */
[----:B------:R-:W-:Y:S01]  /*4be0*/  LOP3.LUT R11, R2, 0x90, RZ, 0xfc, !PT ;  /* 0x00000090020b7812 */ /* 0x000fe200078efcff */
[----:B------:R-:W-:Y:S01]  /*4bf0*/  @!P3 IMAD.MOV R152, RZ, RZ, -R152 ;  /* 0x000000ffff98b224 */ /* 0x000fe200078e0a98 */
[C---:B------:R-:W-:Y:S01]  /*4c00*/  ISETP.GT.U32.AND P3, PT, R5.reuse, R158, PT ;  /* 0x0000009e0500720c */ /* 0x040fe20003f64070 */
[----:B------:R-:W-:Y:S01]  /*4c10*/  @!P0 IMAD.IADD R156, R156, 0x1, -R5 ;  /* 0x000000019c9c8824 */ /* 0x000fe200078e0a05 */
[----:B------:R-:W-:Y:S01]  /*4c20*/  ISETP.GT.U32.AND P6, PT, R5, R226, PT ;  /* 0x000000e20500720c */ /* 0x000fe20003fc4070 */
[----:B------:R-:W-:Y:S01]  /*4c30*/  IMAD.HI.U32 R7, R3, R160, RZ ;  /* 0x000000a003077227 */ /* 0x000fe200078e00ff */
[----:B------:R-:W-:-:S02]  /*4c40*/  IABS R162, R11 ;  /* 0x0000000b00a27213 */ /* 0x000fc40000000000 */
[----:B------:R-:W-:Y:S01]  /*4c50*/  ISETP.GT.U32.AND P0, PT, R5, R156, PT ;  /* 0x0000009c0500720c */ /* 0x000fe20003f04070 */
[----:B------:R-:W-:Y:S02]  /*4c60*/  IMAD.MOV R7, RZ, RZ, -R7 ;  /* 0x000000ffff077224 */ /* 0x000fe400078e0a07 */
[--C-:B------:R-:W-:Y:S01]  /*4c70*/  @!P5 IMAD.IADD R224, R224, 0x1, -R5.reuse ;  /* 0x00000001e0e0d824 */ /* 0x100fe200078e0a05 */
[----:B------:R-:W-:Y:S01]  /*4c80*/  ISETP.GE.AND P5, PT, R13, RZ, PT ;  /* 0x000000ff0d00720c */ /* 0x000fe20003fa6270 */
[----:B------:R-:W-:Y:S01]  /*4c90*/  IMAD R160, R5, R7, R160 ;  /* 0x0000000705a07224 */ /* 0x000fe200078e02a0 */
[----:B------:R-:W-:Y:S01]  /*4ca0*/  LOP3.LUT R13, R2, 0x8c, RZ, 0xfc, !PT ;  /* 0x0000008c020d7812 */ /* 0x000fe200078efcff */
[--C-:B------:R-:W-:Y:S02]  /*4cb0*/  @!P3 IMAD.IADD R158, R158, 0x1, -R5.reuse ;  /* 0x000000019e9eb824 */ /* 0x100fe400078e0a05 */
[----:B------:R-:W-:Y:S01]  /*4cc0*/  @!P2 IMAD.MOV R150, RZ, RZ, -R150 ;  /* 0x000000ffff96a224 */ /* 0x000fe200078e0a96 */
[----:B------:R-:W-:Y:S01]  /*4cd0*/  ISETP.GE.AND P2, PT, R21, RZ, PT ;  /* 0x000000ff1500720c */ /* 0x000fe20003f46270 */
[----:B------:R-:W-:Y:S01]  /*4ce0*/  @!P6 IMAD.IADD R226, R226, 0x1, -R5 ;  /* 0x00000001e2e2e824 */ /* 0x000fe200078e0a05 */
[----:B------:R-:W-:Y:S01]  /*4cf0*/  ISETP.GT.U32.AND P6, PT, R5, R160, PT ;  /* 0x000000a00500720c */ /* 0x000fe20003fc4070 */
[----:B------:R-:W-:Y:S01]  /*4d00*/  IMAD.HI.U32 R7, R3, R162, RZ ;  /* 0x000000a203077227 */ /* 0x000fe200078e00ff */
[----:B------:R-:W-:-:S02]  /*4d10*/  ISETP.GT.U32.AND P3, PT, R5, R158, PT ;  /* 0x0000009e0500720c */ /* 0x000fc40003f64070 */
[----:B------:R-:W-:Y:S01]  /*4d20*/  IABS R228, R13 ;  /* 0x0000000d00e47213 */ /* 0x000fe20000000000 */
[----:B------:R-:W-:Y:S01]  /*4d30*/  @!P0 IMAD.IADD R156, R156, 0x1, -R5 ;  /* 0x000000019c9c8824 */ /* 0x000fe200078e0a05 */
[----:B------:R-:W-:Y:S01]  /*4d40*/  ISETP.GE.AND P0, PT, R11, RZ, PT ;  /* 0x000000ff0b00720c */ /* 0x000fe20003f06270 */
[----:B------:R-:W-:Y:S01]  /*4d50*/  IMAD.MOV R11, RZ, RZ, -R7 ;  /* 0x000000ffff0b7224 */ /* 0x000fe200078e0a07 */
[C---:B------:R-:W-:Y:S01]  /*4d60*/  LOP3.LUT R21, R2.reuse, 0x34, RZ, 0xfc, !PT ;  /* 0x0000003402157812 */ /* 0x040fe200078efcff */
[----:B------:R-:W-:Y:S01]  /*4d70*/  @!P5 IMAD.MOV R224, RZ, RZ, -R224 ;  /* 0x000000ffffe0d224 */ /* 0x000fe200078e0ae0 */
[----:B------:R-:W-:Y:S01]  /*4d80*/  ISETP.GE.AND P5, PT, R17, RZ, PT ;  /* 0x000000ff1100720c */ /* 0x000fe20003fa6270 */
[----:B------:R-:W-:Y:S01]  /*4d90*/  IMAD R162, R5, R11, R162 ;  /* 0x0000000b05a27224 */ /* 0x000fe200078e02a2 */
[----:B------:R-:W-:Y:S01]  /*4da0*/  LOP3.LUT R17, R2, 0x80, RZ, 0xfc, !PT ;  /* 0x0000008002117812 */ /* 0x000fe200078efcff */
[----:B------:R-:W-:Y:S01]  /*4db0*/  @!P2 IMAD.MOV R154, RZ, RZ, -R154 ;  /* 0x000000ffff9aa224 */ /* 0x000fe200078e0a9a */
[----:B------:R-:W-:Y:S01]  /*4dc0*/  ISETP.GE.AND P2, PT, R8, RZ, PT ;  /* 0x000000ff0800720c */ /* 0x000fe20003f46270 */
[----:B------:R-:W-:Y:S01]  /*4dd0*/  @!P6 IMAD.IADD R160, R160, 0x1, -R5 ;  /* 0x00000001a0a0e824 */ /* 0x000fe200078e0a05 */
[----:B------:R-:W-:Y:S01]  /*4de0*/  IABS R168, R17 ;  /* 0x0000001100a87213 */ /* 0x000fe20000000000 */
[----:B------:R-:W-:Y:S01]  /*4df0*/  IMAD.HI.U32 R8, R3, R228, RZ ;  /* 0x000000e403087227 */ /* 0x000fe200078e00ff */
[----:B------:R-:W-:-:S02]  /*4e00*/  IABS R76, R21 ;  /* 0x00000015004c7213 */ /* 0x000fc40000000000 */
[C---:B------:R-:W-:Y:S01]  /*4e10*/  ISETP.GT.U32.AND P6, PT, R5.reuse, R160, PT ;  /* 0x000000a00500720c */ /* 0x040fe20003fc4070 */
[----:B------:R-:W-:Y:S01]  /*4e20*/  @!P3 IMAD.IADD R158, R158, 0x1, -R5 ;  /* 0x000000019e9eb824 */ /* 0x000fe200078e0a05 */
[----:B------:R-:W-:Y:S01]  /*4e30*/  ISETP.GT.U32.AND P3, PT, R5, R162, PT ;  /* 0x000000a20500720c */ /* 0x000fe20003f64070 */
[----:B------:R-:W-:Y:S02]  /*4e40*/  IMAD.MOV R8, RZ, RZ, -R8 ;  /* 0x000000ffff087224 */ /* 0x000fe400078e0a08 */
[----:B------:R-:W-:Y:S01]  /*4e50*/  @!P5 IMAD.MOV R156, RZ, RZ, -R156 ;  /* 0x000000ffff9cd224 */ /* 0x000fe200078e0a9c */
[----:B------:R-:W-:Y:S01]  /*4e60*/  ISETP.GE.AND P5, PT, R13, RZ, PT ;  /* 0x000000ff0d00720c */ /* 0x000fe20003fa6270 */
[----:B------:R-:W-:Y:S01]  /*4e70*/  IMAD R228, R5, R8, R228 ;  /* 0x0000000805e47224 */ /* 0x000fe200078e02e4 */
[----:B------:R-:W-:Y:S01]  /*4e80*/  LOP3.LUT R13, R2, 0x88, RZ, 0xfc, !PT ;  /* 0x00000088020d7812 */ /* 0x000fe200078efcff */
[----:B------:R-:W-:-:S03]  /*4e90*/  IMAD.HI.U32 R8, R3, R164, RZ ;  /* 0x000000a403087227 */ /* 0x000fc600078e00ff */
[----:B------:R-:W-:Y:S01]  /*4ea0*/  IABS R166, R13 ;  /* 0x0000000d00a67213 */ /* 0x000fe20000000000 */
[----:B------:R-:W-:Y:S02]  /*4eb0*/  IMAD.MOV R8, RZ, RZ, -R8 ;  /* 0x000000ffff087224 */ /* 0x000fe400078e0a08 */
[----:B------:R-:W-:Y:S02]  /*4ec0*/  VIADD R7, R6, 0x7c ;  /* 0x0000007c06077836 */ /* 0x000fe40000000000 */
[--C-:B------:R-:W-:Y:S02]  /*4ed0*/  @!P3 IMAD.IADD R162, R162, 0x1, -R5.reuse ;  /* 0x00000001a2a2b824 */ /* 0x100fe400078e0a05 */
[----:B------:R-:W-:Y:S01]  /*4ee0*/  @!P4 IMAD.MOV R158, RZ, RZ, -R158 ;  /* 0x000000ffff9ec224 */ /* 0x000fe200078e0a9e */
[C---:B------:R-:W-:Y:S01]  /*4ef0*/  ISETP.GT.U32.AND P4, PT, R5.reuse, R228, PT ;  /* 0x000000e40500720c */ /* 0x040fe20003f84070 */
[----:B------:R-:W-:Y:S01]  /*4f00*/  @!P6 IMAD.IADD R160, R160, 0x1, -R5 ;  /* 0x00000001a0a0e824 */ /* 0x000fe200078e0a05 */
[----:B------:R-:W-:Y:S01]  /*4f10*/  IABS R170, R7 ;  /* 0x0000000700aa7213 */ /* 0x000fe20000000000 */
[C---:B------:R-:W-:Y:S01]  /*4f20*/  IMAD R164, R5.reuse, R8, R164 ;  /* 0x0000000805a47224 */ /* 0x040fe200078e02a4 */
[----:B------:R-:W-:Y:S01]  /*4f30*/  ISETP.GT.U32.AND P3, PT, R5, R162, PT ;  /* 0x000000a20500720c */ /* 0x000fe20003f64070 */
[----:B------:R-:W-:Y:S01]  /*4f40*/  @!P1 IMAD.MOV R226, RZ, RZ, -R226 ;  /* 0x000000ffffe29224 */ /* 0x000fe200078e0ae2 */
[----:B------:R-:W-:Y:S01]  /*4f50*/  ISETP.GE.AND P1, PT, R7, RZ, PT ;  /* 0x000000ff0700720c */ /* 0x000fe20003f26270 */
[----:B------:R-:W-:Y:S01]  /*4f60*/  IMAD.HI.U32 R7, R3, R166, RZ ;  /* 0x000000a603077227 */ /* 0x000fe200078e00ff */
[----:B------:R-:W-:-:S02]  /*4f70*/  ISETP.GE.AND P6, PT, R13, RZ, PT ;  /* 0x000000ff0d00720c */ /* 0x000fc40003fc6270 */
[----:B------:R-:W-:Y:S01]  /*4f80*/  LOP3.LUT R13, R2, 0x74, RZ, 0xfc, !PT ;  /* 0x00000074020d7812 */ /* 0x000fe200078efcff */
[----:B------:R-:W-:Y:S01]  /*4f90*/  @!P2 IMAD.MOV R160, RZ, RZ, -R160 ;  /* 0x000000ffffa0a224 */ /* 0x000fe200078e0aa0 */
[C---:B------:R-:W-:Y:S01]  /*4fa0*/  ISETP.GT.U32.AND P2, PT, R5.reuse, R164, PT ;  /* 0x000000a40500720c */ /* 0x040fe20003f44070 */
[----:B------:R-:W-:Y:S01]  /*4fb0*/  IMAD.MOV R11, RZ, RZ, -R7 ;  /* 0x000000ffff0b7224 */ /* 0x000fe200078e0a07 */
[----:B------:R-:W-:Y:S01]  /*4fc0*/  IABS R172, R13 ;  /* 0x0000000d00ac7213 */ /* 0x000fe20000000000 */
[----:B------:R-:W-:Y:S02]  /*4fd0*/  @!P4 IMAD.IADD R228, R228, 0x1, -R5 ;  /* 0x00000001e4e4c824 */ /* 0x000fe400078e0a05 */
[----:B------:R-:W-:Y:S01]  /*4fe0*/  IMAD R166, R5, R11, R166 ;  /* 0x0000000b05a67224 */ /* 0x000fe200078e02a6 */
[----:B------:R-:W-:Y:S01]  /*4ff0*/  LOP3.LUT R11, R2, 0x78, RZ, 0xfc, !PT ;  /* 0x00000078020b7812 */ /* 0x000fe200078efcff */
[----:B------:R-:W-:Y:S01]  /*5000*/  IMAD.HI.U32 R7, R3, R168, RZ ;  /* 0x000000a803077227 */ /* 0x000fe200078e00ff */
[----:B------:R-:W-:-:S02]  /*5010*/  ISETP.GT.U32.AND P4, PT, R5, R228, PT ;  /* 0x000000e40500720c */ /* 0x000fc40003f84070 */
[----:B------:R-:W-:Y:S01]  /*5020*/  IABS R230, R11 ;  /* 0x0000000b00e67213 */ /* 0x000fe20000000000 */
[--C-:B------:R-:W-:Y:S01]  /*5030*/  @!P3 IMAD.IADD R162, R162, 0x1, -R5.reuse ;  /* 0x00000001a2a2b824 */ /* 0x100fe200078e0a05 */
[----:B------:R-:W-:Y:S01]  /*5040*/  ISETP.GT.U32.AND P3, PT, R5, R166, PT ;  /* 0x000000a60500720c */ /* 0x000fe20003f64070 */
[----:B------:R-:W-:Y:S02]  /*5050*/  @!P2 IMAD.IADD R164, R164, 0x1, -R5 ;  /* 0x00000001a4a4a824 */ /* 0x000fe400078e0a05 */
[----:B------:R-:W-:Y:S02]  /*5060*/  IMAD.MOV R7, RZ, RZ, -R7 ;  /* 0x000000ffff077224 */ /* 0x000fe400078e0a07 */
[----:B------:R-:W-:Y:S01]  /*5070*/  IMAD.HI.U32 R8, R3, R170, RZ ;  /* 0x000000aa03087227 */ /* 0x000fe200078e00ff */
[----:B------:R-:W-:-:S03]  /*5080*/  ISETP.GT.U32.AND P2, PT, R5, R164, PT ;  /* 0x000000a40500720c */ /* 0x000fc60003f44070 */
[----:B------:R-:W-:Y:S02]  /*5090*/  IMAD R168, R5, R7, R168 ;  /* 0x0000000705a87224 */ /* 0x000fe400078e02a8 */
[----:B------:R-:W-:-:S04]  /*50a0*/  IMAD.HI.U32 R7, R3, R230, RZ ;  /* 0x000000e603077227 */ /* 0x000fc800078e00ff */
[----:B------:R-:W-:Y:S02]  /*50b0*/  IMAD.MOV R8, RZ, RZ, -R8 ;  /* 0x000000ffff087224 */ /* 0x000fe400078e0a08 */
[----:B------:R-:W-:Y:S02]  /*50c0*/  IMAD.MOV R7, RZ, RZ, -R7 ;  /* 0x000000ffff077224 */ /* 0x000fe400078e0a07 */
[C---:B------:R-:W-:Y:S02]  /*50d0*/  IMAD R170, R5.reuse, R8, R170 ;  /* 0x0000000805aa7224 */ /* 0x040fe400078e02aa */
[--C-:B------:R-:W-:Y:S02]  /*50e0*/  @!P3 IMAD.IADD R166, R166, 0x1, -R5.reuse ;  /* 0x00000001a6a6b824 */ /* 0x100fe400078e0a05 */
[--C-:B------:R-:W-:Y:S01]  /*50f0*/  @!P4 IMAD.IADD R228, R228, 0x1, -R5.reuse ;  /* 0x00000001e4e4c824 */ /* 0x100fe200078e0a05 */
[C---:B------:R-:W-:Y:S01]  /*5100*/  ISETP.GT.U32.AND P4, PT, R5.reuse, R168, PT ;  /* 0x000000a80500720c */ /* 0x040fe20003f84070 */
[C---:B------:R-:W-:Y:S01]  /*5110*/  IMAD R230, R5.reuse, R7, R230 ;  /* 0x0000000705e67224 */ /* 0x040fe200078e02e6 */
[C---:B------:R-:W-:Y:S01]  /*5120*/  ISETP.GT.U32.AND P3, PT, R5.reuse, R166, PT ;  /* 0x000000a60500720c */ /* 0x040fe20003f64070 */
[----:B------:R-:W-:Y:S01]  /*5130*/  @!P5 IMAD.MOV R228, RZ, RZ, -R228 ;  /* 0x000000ffffe4d224 */ /* 0x000fe200078e0ae4 */
[C---:B------:R-:W-:Y:S01]  /*5140*/  ISETP.GT.U32.AND P5, PT, R5.reuse, R170, PT ;  /* 0x000000aa0500720c */ /* 0x040fe20003fa4070 */
[----:B------:R-:W-:Y:S01]  /*5150*/  @!P2 IMAD.IADD R164, R164, 0x1, -R5 ;  /* 0x00000001a4a4a824 */ /* 0x000fe200078e0a05 */
[----:B------:R-:W-:Y:S01]  /*5160*/  ISETP.GT.U32.AND P2, PT, R5, R230, PT ;  /* 0x000000e60500720c */ /* 0x000fe20003f44070 */
[----:B------:R-:W-:Y:S01]  /*5170*/  @!P0 IMAD.MOV R162, RZ, RZ, -R162 ;  /* 0x000000ffffa28224 */ /* 0x000fe200078e0aa2 */
[----:B------:R-:W-:Y:S01]  /*5180*/  ISETP.GE.AND P0, PT, R15, RZ, PT ;  /* 0x000000ff0f00720c */ /* 0x000fe20003f06270 */
[----:B------:R-:W-:Y:S01]  /*5190*/  IMAD.HI.U32 R7, R3, R172, RZ ;  /* 0x000000ac03077227 */ /* 0x000fe200078e00ff */
[----:B------:R-:W-:-:S03]  /*51a0*/  LOP3.LUT R15, R2, 0x70, RZ, 0xfc, !PT ;  /* 0x00000070020f7812 */ /* 0x000fc600078efcff */
[----:B------:R-:W-:Y:S01]  /*51b0*/  IMAD.MOV R7, RZ, RZ, -R7 ;  /* 0x000000ffff077224 */ /* 0x000fe200078e0a07 */
[----:B------:R-:W-:Y:S01]  /*51c0*/  IABS R174, R15 ;  /* 0x0000000f00ae7213 */ /* 0x000fe20000000000 */
[--C-:B------:R-:W-:Y:S01]  /*51d0*/  @!P3 IMAD.IADD R166, R166, 0x1, -R5.reuse ;  /* 0x00000001a6a6b824 */ /* 0x100fe200078e0a05 */
[----:B------:R-:W-:Y:S01]  /*51e0*/  ISETP.GE.AND P3, PT, R17, RZ, PT ;  /* 0x000000ff1100720c */ /* 0x000fe20003f66270 */
[--C-:B------:R-:W-:Y:S01]  /*51f0*/  @!P5 IMAD.IADD R170, R170, 0x1, -R5.reuse ;  /* 0x00000001aaaad824 */ /* 0x100fe200078e0a05 */
[----:B------:R-:W-:Y:S01]  /*5200*/  ISETP.GE.AND P5, PT, R11, RZ, PT ;  /* 0x000000ff0b00720c */ /* 0x000fe20003fa6270 */
[----:B------:R-:W-:Y:S01]  /*5210*/  @!P2 IMAD.IADD R230, R230, 0x1, -R5 ;  /* 0x00000001e6e6a824 */ /* 0x000fe200078e0a05 */
[----:B------:R-:W-:Y:S01]  /*5220*/  LOP3.LUT R17, R2, 0x40, RZ, 0xfc, !PT ;  /* 0x0000004002117812 */ /* 0x000fe200078efcff */
[----:B------:R-:W-:Y:S01]  /*5230*/  @!P6 IMAD.MOV R166, RZ, RZ, -R166 ;  /* 0x000000ffffa6e224 */ /* 0x000fe200078e0aa6 */
[----:B------:R-:W-:Y:S01]  /*5240*/  ISETP.GT.U32.AND P6, PT, R5, R170, PT ;  /* 0x000000aa0500720c */ /* 0x000fe20003fc4070 */
[----:B------:R-:W-:Y:S01]  /*5250*/  IMAD.HI.U32 R8, R3, R174, RZ ;  /* 0x000000ae03087227 */ /* 0x000fe200078e00ff */
[----:B------:R-:W-:-:S03]  /*5260*/  ISETP.GT.U32.AND P2, PT, R5, R230, PT ;  /* 0x000000e60500720c */ /* 0x000fc60003f44070 */
[--C-:B------:R-:W-:Y:S02]  /*5270*/  @!P4 IMAD.IADD R168, R168, 0x1, -R5.reuse ;  /* 0x00000001a8a8c824 */ /* 0x100fe400078e0a05 */
[----:B------:R-:W-:Y:S02]  /*5280*/  IMAD.MOV R8, RZ, RZ, -R8 ;  /* 0x000000ffff087224 */ /* 0x000fe400078e0a08 */
[C---:B------:R-:W-:Y:S01]  /*5290*/  IMAD R172, R5.reuse, R7, R172 ;  /* 0x0000000705ac7224 */ /* 0x040fe200078e02ac */
[C---:B------:R-:W-:Y:S01]  /*52a0*/  ISETP.GT.U32.AND P4, PT, R5.reuse, R168, PT ;  /* 0x000000a80500720c */ /* 0x040fe20003f84070 */
[C---:B------:R-:W-:Y:S01]  /*52b0*/  IMAD R174, R5.reuse, R8, R174 ;  /* 0x0000000805ae7224 */ /* 0x040fe200078e02ae */
[----:B------:R-:W-:Y:S01]  /*52c0*/  LOP3.LUT R7, R2, 0x6c, RZ, 0xfc, !PT ;  /* 0x0000006c02077812 */ /* 0x000fe200078efcff */
[--C-:B------:R-:W-:Y:S01]  /*52d0*/  @!P6 IMAD.IADD R170, R170, 0x1, -R5.reuse ;  /* 0x00000001aaaae824 */ /* 0x100fe200078e0a05 */
[C---:B------:R-:W-:Y:S01]  /*52e0*/  ISETP.GT.U32.AND P6, PT, R5.reuse, R172, PT ;  /* 0x000000ac0500720c */ /* 0x040fe20003fc4070 */
[--C-:B------:R-:W-:Y:S01]  /*52f0*/  @!P2 IMAD.IADD R230, R230, 0x1, -R5.reuse ;  /* 0x00000001e6e6a824 */ /* 0x100fe200078e0a05 */
[----:B------:R-:W-:Y:S01]  /*5300*/  ISETP.GT.U32.AND P2, PT, R5, R174, PT ;  /* 0x000000ae0500720c */ /* 0x000fe20003f44070 */
[----:B------:R-:W-:Y:S01]  /*5310*/  @!P0 IMAD.MOV R164, RZ, RZ, -R164 ;  /* 0x000000ffffa48224 */ /* 0x000fe200078e0aa4 */
[----:B------:R-:W-:Y:S01]  /*5320*/  IABS R176, R7 ;  /* 0x0000000700b07213 */ /* 0x000fe20000000000 */
[----:B------:R-:W-:Y:S01]  /*5330*/  @!P1 IMAD.MOV R170, RZ, RZ, -R170 ;  /* 0x000000ffffaa9224 */ /* 0x000fe200078e0aaa */
[----:B------:R-:W-:Y:S01]  /*5340*/  LOP3.LUT R8, R2, 0x68, RZ, 0xfc, !PT ;  /* 0x0000006802087812 */ /* 0x000fe200078efcff */
[----:B------:R-:W-:Y:S01]  /*5350*/  @!P5 IMAD.MOV R230, RZ, RZ, -R230 ;  /* 0x000000ffffe6d224 */ /* 0x000fe200078e0ae6 */
[----:B------:R-:W-:Y:S01]  /*5360*/  ISETP.GE.AND P0, PT, R13, RZ, PT ;  /* 0x000000ff0d00720c */ /* 0x000fe20003f06270 */
[----:B------:R-:W-:Y:S01]  /*5370*/  @!P4 IMAD.IADD R168, R168, 0x1, -R5 ;  /* 0x00000001a8a8c824 */ /* 0x000fe200078e0a05 */
[----:B------:R-:W-:-:S02]  /*5380*/  IABS R232, R8 ;  /* 0x0000000800e87213 */ /* 0x000fc40000000000 */
[----:B------:R-:W-:Y:S01]  /*5390*/  LOP3.LUT R13, R2, 0x64, RZ, 0xfc, !PT ;  /* 0x00000064020d7812 */ /* 0x000fe200078efcff */
[--C-:B------:R-:W-:Y:S01]  /*53a0*/  @!P6 IMAD.IADD R172, R172, 0x1, -R5.reuse ;  /* 0x00000001acace824 */ /* 0x100fe200078e0a05 */
[----:B------:R-:W-:Y:S01]  /*53b0*/  ISETP.GE.AND P4, PT, R15, RZ, PT ;  /* 0x000000ff0f00720c */ /* 0x000fe20003f86270 */
[----:B------:R-:W-:Y:S01]  /*53c0*/  @!P3 IMAD.MOV R168, RZ, RZ, -R168 ;  /* 0x000000ffffa8b224 */ /* 0x000fe200078e0aa8 */
[----:B------:R-:W-:Y:S01]  /*53d0*/  ISETP.GE.AND P3, PT, R7, RZ, PT ;  /* 0x000000ff0700720c */ /* 0x000fe20003f66270 */
[----:B------:R-:W-:Y:S01]  /*53e0*/  @!P2 IMAD.IADD R174, R174, 0x1, -R5 ;  /* 0x00000001aeaea824 */ /* 0x000fe200078e0a05 */
[----:B------:R-:W-:Y:S01]  /*53f0*/  ISETP.GT.U32.AND P6, PT, R5, R172, PT ;  /* 0x000000ac0500720c */ /* 0x000fe20003fc4070 */
[----:B------:R-:W-:Y:S01]  /*5400*/  IMAD.HI.U32 R7, R3, R176, RZ ;  /* 0x000000b003077227 */ /* 0x000fe200078e00ff */
[----:B------:R-:W-:Y:S02]  /*5410*/  IABS R178, R13 ;  /* 0x0000000d00b27213 */ /* 0x000fe40000000000 */
[----:B------:R-:W-:Y:S01]  /*5420*/  ISETP.GT.U32.AND P2, PT, R5, R174, PT ;  /* 0x000000ae0500720c */ /* 0x000fe20003f44070 */
[----:B------:R-:W-:Y:S01]  /*5430*/  IMAD.MOV R11, RZ, RZ, -R7 ;  /* 0x000000ffff0b7224 */ /* 0x000fe200078e0a07 */
[----:B------:R-:W-:Y:S01]  /*5440*/  ISETP.GE.AND P1, PT, R8, RZ, PT ;  /* 0x000000ff0800720c */ /* 0x000fe20003f26270 */
[----:B------:R-:W-:Y:S01]  /*5450*/  IMAD.HI.U32 R7, R3, R232, RZ ;  /* 0x000000e803077227 */ /* 0x000fe200078e00ff */
[----:B------:R-:W-:-:S02]  /*5460*/  ISETP.GE.AND P5, PT, R13, RZ, PT ;  /* 0x000000ff0d00720c */ /* 0x000fc40003fa6270 */
[C---:B------:R-:W-:Y:S01]  /*5470*/  LOP3.LUT R13, R2.reuse, 0x58, RZ, 0xfc, !PT ;  /* 0x00000058020d7812 */ /* 0x040fe200078efcff */
[----:B------:R-:W-:Y:S01]  /*5480*/  IMAD.MOV R7, RZ, RZ, -R7 ;  /* 0x000000ffff077224 */ /* 0x000fe200078e0a07 */
[C---:B------:R-:W-:Y:S01]  /*5490*/  LOP3.LUT R15, R2.reuse, 0x54, RZ, 0xfc, !PT ;  /* 0x00000054020f7812 */ /* 0x040fe200078efcff */
[C---:B------:R-:W-:Y:S01]  /*54a0*/  IMAD R176, R5.reuse, R11, R176 ;  /* 0x0000000b05b07224 */ /* 0x040fe200078e02b0 */
[----:B------:R-:W-:Y:S01]  /*54b0*/  LOP3.LUT R11, R2, 0x60, RZ, 0xfc, !PT ;  /* 0x00000060020b7812 */ /* 0x000fe200078efcff */
[C---:B------:R-:W-:Y:S01]  /*54c0*/  IMAD R232, R5.reuse, R7, R232 ;  /* 0x0000000705e87224 */ /* 0x040fe200078e02e8 */
[----:B------:R-:W-:Y:S01]  /*54d0*/  IABS R246, R13 ;  /* 0x0000000d00f67213 */ /* 0x000fe20000000000 */
[--C-:B------:R-:W-:Y:S01]  /*54e0*/  @!P6 IMAD.IADD R172, R172, 0x1, -R5.reuse ;  /* 0x00000001acace824 */ /* 0x100fe200078e0a05 */
[C---:B------:R-:W-:Y:S01]  /*54f0*/  ISETP.GT.U32.AND P6, PT, R5.reuse, R176, PT ;  /* 0x000000b00500720c */ /* 0x040fe20003fc4070 */
[----:B------:R-:W-:Y:S01]  /*5500*/  @!P2 IMAD.IADD R174, R174, 0x1, -R5 ;  /* 0x00000001aeaea824 */ /* 0x000fe200078e0a05 */
[----:B------:R-:W-:Y:S01]  /*5510*/  ISETP.GT.U32.AND P2, PT, R5, R232, PT ;  /* 0x000000e80500720c */ /* 0x000fe20003f44070 */
[----:B------:R-:W-:Y:S01]  /*5520*/  IMAD.HI.U32 R8, R3, R178, RZ ;  /* 0x000000b203087227 */ /* 0x000fe200078e00ff */
[----:B------:R-:W-:-:S02]  /*5530*/  IABS R234, R11 ;  /* 0x0000000b00ea7213 */ /* 0x000fc40000000000 */
[----:B------:R-:W-:Y:S01]  /*5540*/  IABS R248, R15 ;  /* 0x0000000f00f87213 */ /* 0x000fe20000000000 */
[----:B------:R-:W-:Y:S02]  /*5550*/  VIADD R7, R6, 0x5c ;  /* 0x0000005c06077836 */ /* 0x000fe40000000000 */
[----:B------:R-:W-:Y:S02]  /*5560*/  IMAD.MOV R8, RZ, RZ, -R8 ;  /* 0x000000ffff087224 */ /* 0x000fe400078e0a08 */
[----:B------:R-:W-:Y:S01]  /*5570*/  @!P0 IMAD.MOV R172, RZ, RZ, -R172 ;  /* 0x000000ffffac8224 */ /* 0x000fe200078e0aac */
[----:B------:R-:W-:Y:S01]  /*5580*/  ISETP.GE.AND P0, PT, R7, RZ, PT ;  /* 0x000000ff0700720c */ /* 0x000fe20003f06270 */
[----:B------:R-:W-:Y:S01]  /*5590*/  @!P6 IMAD.IADD R176, R176, 0x1, -R5 ;  /* 0x00000001b0b0e824 */ /* 0x000fe200078e0a05 */
[----:B------:R-:W-:Y:S01]  /*55a0*/  IABS R236, R7 ;  /* 0x0000000700ec7213 */ /* 0x000fe20000000000 */
[----:B------:R-:W-:Y:S02]  /*55b0*/  IMAD R178, R5, R8, R178 ;  /* 0x0000000805b27224 */ /* 0x000fe400078e02b2 */
[----:B------:R-:W-:Y:S01]  /*55c0*/  IMAD.HI.U32 R7, R3, R234, RZ ;  /* 0x000000ea03077227 */ /* 0x000fe200078e00ff */
[----:B------:R-:W-:-:S03]  /*55d0*/  ISETP.GT.U32.AND P6, PT, R5, R176, PT ;  /* 0x000000b00500720c */ /* 0x000fc60003fc4070 */
[----:B------:R-:W-:Y:S02]  /*55e0*/  @!P2 IMAD.IADD R232, R232, 0x1, -R5 ;  /* 0x00000001e8e8a824 */ /* 0x000fe400078e0a05 */
[----:B------:R-:W-:Y:S02]  /*55f0*/  IMAD.MOV R8, RZ, RZ, -R7 ;  /* 0x000000ffff087224 */ /* 0x000fe400078e0a07 */
[----:B------:R-:W-:Y:S01]  /*5600*/  @!P4 IMAD.MOV R174, RZ, RZ, -R174 ;  /* 0x000000ffffaec224 */ /* 0x000fe200078e0aae */
[----:B------:R-:W-:Y:S01]  /*5610*/  ISETP.GT.U32.AND P4, PT, R5, R178, PT ;  /* 0x000000b20500720c */ /* 0x000fe20003f84070 */
[----:B------:R-:W-:Y:S01]  /*5620*/  IMAD.HI.U32 R7, R3, R236, RZ ;  /* 0x000000ec03077227 */ /* 0x000fe200078e00ff */
[----:B------:R-:W-:-:S03]  /*5630*/  ISETP.GT.U32.AND P2, PT, R5, R232, PT ;  /* 0x000000e80500720c */ /* 0x000fc60003f44070 */
[----:B------:R-:W-:Y:S02]  /*5640*/  IMAD R234, R5, R8, R234 ;  /* 0x0000000805ea7224 */ /* 0x000fe400078e02ea */
[----:B------:R-:W-:Y:S02]  /*5650*/  IMAD.MOV R8, RZ, RZ, -R7 ;  /* 0x000000ffff087224 */ /* 0x000fe400078e0a07 */
[----:B------:R-:W-:-:S04]  /*5660*/  IMAD.HI.U32 R7, R3, R246, RZ ;  /* 0x000000f603077227 */ /* 0x000fc800078e00ff */
[C---:B------:R-:W-:Y:S02]  /*5670*/  IMAD R236, R5.reuse, R8, R236 ;  /* 0x0000000805ec7224 */ /* 0x040fe400078e02ec */
[----:B------:R-:W-:Y:S02]  /*5680*/  IMAD.MOV R8, RZ, RZ, -R7 ;  /* 0x000000ffff087224 */ /* 0x000fe400078e0a07 */
[--C-:B------:R-:W-:Y:S01]  /*5690*/  @!P6 IMAD.IADD R176, R176, 0x1, -R5.reuse ;  /* 0x00000001b0b0e824 */ /* 0x100fe200078e0a05 */
[----:B------:R-:W-:Y:S01]  /*56a0*/  ISETP.GT.U32.AND P6, PT, R5, R234, PT ;  /* 0x000000ea0500720c */ /* 0x000fe20003fc4070 */
[--C-:B------:R-:W-:Y:S02]  /*56b0*/  @!P4 IMAD.IADD R178, R178, 0x1, -R5.reuse ;  /* 0x00000001b2b2c824 */ /* 0x100fe400078e0a05 */
[----:B------:R-:W-:Y:S01]  /*56c0*/  @!P2 IMAD.IADD R232, R232, 0x1, -R5 ;  /* 0x00000001e8e8a824 */ /* 0x000fe200078e0a05 */
[----:B------:R-:W-:Y:S01]  /*56d0*/  ISETP.GE.AND P2, PT, R11, RZ, PT ;  /* 0x000000ff0b00720c */ /* 0x000fe20003f46270 */
[C---:B------:R-:W-:Y:S01]  /*56e0*/  IMAD R246, R5.reuse, R8, R246 ;  /* 0x0000000805f67224 */ /* 0x040fe200078e02f6 */
[----:B------:R-:W-:Y:S01]  /*56f0*/  ISETP.GT.U32.AND P4, PT, R5, R178, PT ;  /* 0x000000b20500720c */ /* 0x000fe20003f84070 */
[----:B------:R-:W-:Y:S01]  /*5700*/  @!P1 IMAD.MOV R232, RZ, RZ, -R232 ;  /* 0x000000ffffe89224 */ /* 0x000fe200078e0ae8 */
[----:B------:R-:W-:Y:S01]  /*5710*/  LOP3.LUT R11, R2, 0x50, RZ, 0xfc, !PT ;  /* 0x00000050020b7812 */ /* 0x000fe200078efcff */
[----:B------:R-:W-:Y:S01]  /*5720*/  IMAD.HI.U32 R7, R3, R248, RZ ;  /* 0x000000f803077227 */ /* 0x000fe200078e00ff */
[----:B------:R-:W-:-:S02]  /*5730*/  ISETP.GT.U32.AND P1, PT, R5, R246, PT ;  /* 0x000000f60500720c */ /* 0x000fc40003f24070 */
[----:B------:R-:W-:Y:S01]  /*5740*/  IABS R250, R11 ;  /* 0x0000000b00fa7213 */ /* 0x000fe20000000000 */
[----:B------:R-:W-:Y:S02]  /*5750*/  @!P6 IMAD.IADD R234, R234, 0x1, -R5 ;  /* 0x00000001eaeae824 */ /* 0x000fe400078e0a05 */
[----:B------:R-:W-:Y:S02]  /*5760*/  IMAD.MOV R7, RZ, RZ, -R7 ;  /* 0x000000ffff077224 */ /* 0x000fe400078e0a07 */
[----:B------:R-:W-:Y:S01]  /*5770*/  @!P3 IMAD.MOV R176, RZ, RZ, -R176 ;  /* 0x000000ffffb0b224 */ /* 0x000fe200078e0ab0 */
[----:B------:R-:W-:Y:S01]  /*5780*/  ISETP.GT.U32.AND P6, PT, R5, R234, PT ;  /* 0x000000ea0500720c */ /* 0x000fe20003fc4070 */
[--C-:B------:R-:W-:Y:S01]  /*5790*/  @!P4 IMAD.IADD R178, R178, 0x1, -R5.reuse ;  /* 0x00000001b2b2c824 */ /* 0x100fe200078e0a05 */
[----:B------:R-:W-:Y:S01]  /*57a0*/  ISETP.GE.AND P4, PT, R13, RZ, PT ;  /* 0x000000ff0d00720c */ /* 0x000fe20003f86270 */
[C---:B------:R-:W-:Y:S01]  /*57b0*/  IMAD R248, R5.reuse, R7, R248 ;  /* 0x0000000705f87224 */ /* 0x040fe200078e02f8 */
[----:B------:R-:W-:Y:S01]  /*57c0*/  ISETP.GT.U32.AND P3, PT, R5, R236, PT ;  /* 0x000000ec0500720c */ /* 0x000fe20003f64070 */
[----:B------:R-:W-:Y:S01]  /*57d0*/  @!P1 IMAD.IADD R246, R246, 0x1, -R5 ;  /* 0x00000001f6f69824 */ /* 0x000fe200078e0a05 */
[----:B------:R-:W-:Y:S01]  /*57e0*/  LOP3.LUT R13, R2, 0x4c, RZ, 0xfc, !PT ;  /* 0x0000004c020d7812 */ /* 0x000fe200078efcff */
[----:B------:R-:W-:Y:S01]  /*57f0*/  @!P5 IMAD.MOV R178, RZ, RZ, -R178 ;  /* 0x000000ffffb2d224 */ /* 0x000fe200078e0ab2 */
[----:B------:R-:W-:Y:S01]  /*5800*/  ISETP.GE.AND P1, PT, R15, RZ, PT ;  /* 0x000000ff0f00720c */ /* 0x000fe20003f26270 */
[----:B------:R-:W-:Y:S01]  /*5810*/  IMAD.HI.U32 R7, R3, R250, RZ ;  /* 0x000000fa03077227 */ /* 0x000fe200078e00ff */
[----:B------:R-:W-:-:S02]  /*5820*/  ISETP.GT.U32.AND P5, PT, R5, R246, PT ;  /* 0x000000f60500720c */ /* 0x000fc40003fa4070 */
[----:B------:R-:W-:Y:S01]  /*5830*/  IABS R252, R13 ;  /* 0x0000000d00fc7213 */ /* 0x000fe20000000000 */
[----:B------:R-:W-:Y:S01]  /*5840*/  @!P6 IMAD.IADD R234, R234, 0x1, -R5 ;  /* 0x00000001eaeae824 */ /* 0x000fe200078e0a05 */
[C---:B------:R-:W-:Y:S01]  /*5850*/  ISETP.GT.U32.AND P6, PT, R5.reuse, R248, PT ;  /* 0x000000f80500720c */ /* 0x040fe20003fc4070 */
[----:B------:R-:W-:Y:S02]  /*5860*/  IMAD.MOV R7, RZ, RZ, -R7 ;  /* 0x000000ffff077224 */ /* 0x000fe400078e0a07 */
[----:B------:R-:W-:Y:S02]  /*5870*/  @!P3 IMAD.IADD R236, R236, 0x1, -R5 ;  /* 0x00000001ececb824 */ /* 0x000fe400078e0a05 */
[----:B------:R-:W-:Y:S01]  /*5880*/  IMAD R250, R5, R7, R250 ;  /* 0x0000000705fa7224 */ /* 0x000fe200078e02fa */
[----:B------:R-:W-:Y:S01]  /*5890*/  LOP3.LUT R7, R2, 0x48, RZ, 0xfc, !PT ;  /* 0x0000004802077812 */ /* 0x000fe200078efcff */
[----:B------:R-:W-:Y:S01]  /*58a0*/  IMAD.HI.U32 R8, R3, R252, RZ ;  /* 0x000000fc03087227 */ /* 0x000fe200078e00ff */
[----:B------:R-:W-:-:S02]  /*58b0*/  ISETP.GT.U32.AND P3, PT, R5, R236, PT ;  /* 0x000000ec0500720c */ /* 0x000fc40003f64070 */
[----:B------:R-:W-:Y:S01]  /*58c0*/  IABS R66, R7 ;  /* 0x0000000700427213 */ /* 0x000fe20000000000 */
[--C-:B------:R-:W-:Y:S02]  /*58d0*/  @!P5 IMAD.IADD R246, R246, 0x1, -R5.reuse ;  /* 0x00000001f6f6d824 */ /* 0x100fe400078e0a05 */
[--C-:B------:R-:W-:Y:S01]  /*58e0*/  @!P6 IMAD.IADD R248, R248, 0x1, -R5.reuse ;  /* 0x00000001f8f8e824 */ /* 0x100fe200078e0a05 */
[----:B------:R-:W-:Y:S01]  /*58f0*/  ISETP.GE.AND P6, PT, R13, RZ, PT ;  /* 0x000000ff0d00720c */ /* 0x000fe20003fc6270 */
[----:B------:R-:W-:Y:S01]  /*5900*/  @!P4 IMAD.MOV R246, RZ, RZ, -R246 ;  /* 0x000000fffff6c224 */ /* 0x000fe200078e0af6 */
[C---:B------:R-:W-:Y:S01]  /*5910*/  ISETP.GT.U32.AND P4, PT, R5.reuse, R250, PT ;  /* 0x000000fa0500720c */ /* 0x040fe20003f84070 */
[----:B------:R-:W-:Y:S01]  /*5920*/  @!P2 IMAD.MOV R234, RZ, RZ, -R234 ;  /* 0x000000ffffeaa224 */ /* 0x000fe200078e0aea */
[----:B------:R-:W-:Y:S01]  /*5930*/  ISETP.GT.U32.AND P2, PT, R5, R248, PT ;  /* 0x000000f80500720c */ /* 0x000fe20003f44070 */
[----:B------:R-:W-:Y:S02]  /*5940*/  IMAD.MOV R8, RZ, RZ, -R8 ;  /* 0x000000ffff087224 */ /* 0x000fe400078e0a08 */
[----:B------:R-:W-:Y:S01]  /*5950*/  @!P3 IMAD.IADD R236, R236, 0x1, -R5 ;  /* 0x00000001ececb824 */ /* 0x000fe200078e0a05 */
[----:B------:R-:W-:Y:S01]  /*5960*/  ISETP.GE.AND P3, PT, R11, RZ, PT ;  /* 0x000000ff0b00720c */ /* 0x000fe20003f66270 */
[----:B------:R-:W-:Y:S01]  /*5970*/  IMAD R252, R5, R8, R252 ;  /* 0x0000000805fc7224 */ /* 0x000fe200078e02fc */
[----:B------:R-:W-:Y:S01]  /*5980*/  LOP3.LUT R8, R2, 0x44, RZ, 0xfc, !PT ;  /* 0x0000004402087812 */ /* 0x000fe200078efcff */
[----:B------:R-:W-:-:S02]  /*5990*/  VIADD R11, R6, 0x3c ;  /* 0x0000003c060b7836 */ /* 0x000fc40000000000 */
[----:B------:R-:W-:Y:S01]  /*59a0*/  @!P0 IMAD.MOV R236, RZ, RZ, -R236 ;  /* 0x000000ffffec8224 */ /* 0x000fe200078e0aec */
[----:B------:R-:W-:Y:S01]  /*59b0*/  IABS R68, R8 ;  /* 0x0000000800447213 */ /* 0x000fe20000000000 */
[--C-:B------:R-:W-:Y:S01]  /*59c0*/  @!P4 IMAD.IADD R250, R250, 0x1, -R5.reuse ;  /* 0x00000001fafac824 */ /* 0x100fe200078e0a05 */
[----:B------:R-:W-:Y:S01]  /*59d0*/  ISETP.GE.AND P0, PT, R7, RZ, PT ;  /* 0x000000ff0700720c */ /* 0x000fe20003f06270 */
[----:B------:R-:W-:Y:S01]  /*59e0*/  @!P2 IMAD.IADD R248, R248, 0x1, -R5 ;  /* 0x00000001f8f8a824 */ /* 0x000fe200078e0a05 */
[----:B------:R-:W-:Y:S01]  /*59f0*/  ISETP.GE.AND P2, PT, R8, RZ, PT ;  /* 0x000000ff0800720c */ /* 0x000fe20003f46270 */
[----:B------:R-:W-:Y:S01]  /*5a00*/  IMAD.HI.U32 R8, R3, R68, RZ ;  /* 0x0000004403087227 */ /* 0x000fe200078e00ff */
[----:B------:R-:W-:Y:S02]  /*5a10*/  ISETP.GT.U32.AND P4, PT, R5, R250, PT ;  /* 0x000000fa0500720c */ /* 0x000fe40003f84070 */
[----:B------:R-:W-:Y:S01]  /*5a20*/  ISETP.GE.AND P5, PT, R11, RZ, PT ;  /* 0x000000ff0b00720c */ /* 0x000fe20003fa6270 */
[----:B------:R-:W-:Y:S01]  /*5a30*/  IMAD.MOV R8, RZ, RZ, -R8 ;  /* 0x000000ffff087224 */ /* 0x000fe200078e0a08 */
[----:B------:R-:W-:Y:S01]  /*5a40*/  IABS R70, R11 ;  /* 0x0000000b00467213 */ /* 0x000fe20000000000 */
[----:B------:R-:W-:Y:S01]  /*5a50*/  @!P1 IMAD.MOV R248, RZ, RZ, -R248 ;  /* 0x000000fffff89224 */ /* 0x000fe200078e0af8 */
[C---:B------:R-:W-:Y:S01]  /*5a60*/  ISETP.GT.U32.AND P1, PT, R5.reuse, R252, PT ;  /* 0x000000fc0500720c */ /* 0x040fe20003f24070 */
[----:B------:R-:W-:Y:S01]  /*5a70*/  IMAD R13, R5, R8, R68 ;  /* 0x00000008050d7224 */ /* 0x000fe200078e0244 */
[----:B------:R-:W-:Y:S01]  /*5a80*/  IABS R11, R17 ;  /* 0x00000011000b7213 */ /* 0x000fe20000000000 */
[----:B------:R-:W-:-:S04]  /*5a90*/  IMAD.HI.U32 R7, R3, R66, RZ ;  /* 0x0000004203077227 */ /* 0x000fc800078e00ff */
[----:B------:R-:W-:Y:S02]  /*5aa0*/  @!P4 IMAD.IADD R250, R250, 0x1, -R5 ;  /* 0x00000001fafac824 */ /* 0x000fe400078e0a05 */
[----:B------:R-:W-:Y:S02]  /*5ab0*/  IMAD.MOV R7, RZ, RZ, -R7 ;  /* 0x000000ffff077224 */ /* 0x000fe400078e0a07 */
[----:B------:R-:W-:Y:S01]  /*5ac0*/  @!P3 IMAD.MOV R250, RZ, RZ, -R250 ;  /* 0x000000fffffab224 */ /* 0x000fe200078e0afa */
[C---:B------:R-:W-:Y:S01]  /*5ad0*/  ISETP.GT.U32.AND P3, PT, R5.reuse, R13, PT ;  /* 0x0000000d0500720c */ /* 0x040fe20003f64070 */
[C---:B------:R-:W-:Y:S02]  /*5ae0*/  IMAD R7, R5.reuse, R7, R66 ;  /* 0x0000000705077224 */ /* 0x040fe400078e0242 */
[----:B------:R-:W-:Y:S02]  /*5af0*/  IMAD.MOV.U32 R66, RZ, RZ, R11 ;  /* 0x000000ffff427224 */ /* 0x000fe400078e000b */
[----:B------:R-:W-:Y:S01]  /*5b00*/  @!P1 IMAD.IADD R252, R252, 0x1, -R5 ;  /* 0x00000001fcfc9824 */ /* 0x000fe200078e0a05 */
[----:B------:R-:W-:Y:S01]  /*5b10*/  ISETP.GT.U32.AND P4, PT, R5, R7, PT ;  /* 0x000000070500720c */ /* 0x000fe20003f84070 */
[----:B------:R-:W-:-:S03]  /*5b20*/  IMAD.HI.U32 R8, R3, R66, RZ ;  /* 0x0000004203087227 */ /* 0x000fc600078e00ff */
[----:B------:R-:W-:Y:S01]  /*5b30*/  ISETP.GT.U32.AND P1, PT, R5, R252, PT ;  /* 0x000000fc0500720c */ /* 0x000fe20003f24070 */
[----:B------:R-:W-:Y:S02]  /*5b40*/  IMAD.MOV R237, RZ, RZ, -R8 ;  /* 0x000000ffffed7224 */ /* 0x000fe400078e0a08 */
[----:B------:R-:W-:Y:S02]  /*5b50*/  @!P3 IMAD.IADD R13, R13, 0x1, -R5 ;  /* 0x000000010d0db824 */ /* 0x000fe400078e0a05 */
[----:B------:R-:W-:-:S03]  /*5b60*/  IMAD.HI.U32 R8, R3, R238, RZ ;  /* 0x000000ee03087227 */ /* 0x000fc600078e00ff */
[C---:B------:R-:W-:Y:S01]  /*5b70*/  ISETP.GT.U32.AND P3, PT, R5.reuse, R13, PT ;  /* 0x0000000d0500720c */ /* 0x040fe20003f64070 */
[----:B------:R-:W-:Y:S02]  /*5b80*/  IMAD.MOV R8, RZ, RZ, -R8 ;  /* 0x000000ffff087224 */ /* 0x000fe400078e0a08 */
[C---:B------:R-:W-:Y:S01]  /*5b90*/  IMAD R237, R5.reuse, R237, R66 ;  /* 0x000000ed05ed7224 */ /* 0x040fe200078e0242 */
[----:B------:R-:W-:Y:S01]  /*5ba0*/  IABS R66, R33 ;  /* 0x0000002100427213 */ /* 0x000fe20000000000 */
[C---:B------:R-:W-:Y:S02]  /*5bb0*/  IMAD R238, R5.reuse, R8, R238 ;  /* 0x0000000805ee7224 */ /* 0x040fe400078e02ee */
[----:B------:R-:W-:Y:S01]  /*5bc0*/  @!P1 IMAD.IADD R252, R252, 0x1, -R5 ;  /* 0x00000001fcfc9824 */ /* 0x000fe200078e0a05 */
[----:B------:R-:W-:Y:S01]  /*5bd0*/  ISETP.GT.U32.AND P1, PT, R5, R237, PT ;  /* 0x000000ed0500720c */ /* 0x000fe20003f24070 */
[----:B------:R-:W-:-:S04]  /*5be0*/  IMAD.HI.U32 R11, R3, R70, RZ ;  /* 0x00000046030b7227 */ /* 0x000fc800078e00ff */
[--C-:B------:R-:W-:Y:S01]  /*5bf0*/  @!P3 IMAD.IADD R13, R13, 0x1, -R5.reuse ;  /* 0x000000010d0db824 */ /* 0x100fe200078e0a05 */
[----:B------:R-:W-:Y:S01]  /*5c00*/  ISETP.GT.U32.AND P3, PT, R5, R238, PT ;  /* 0x000000ee0500720c */ /* 0x000fe20003f64070 */
[----:B------:R-:W-:Y:S02]  /*5c10*/  @!P4 IMAD.IADD R7, R7, 0x1, -R5 ;  /* 0x000000010707c824 */ /* 0x000fe400078e0a05 */
[----:B------:R-:W-:Y:S02]  /*5c20*/  IMAD.MOV R11, RZ, RZ, -R11 ;  /* 0x000000ffff0b7224 */ /* 0x000fe400078e0a0b */
[----:B------:R-:W-:Y:S01]  /*5c30*/  @!P6 IMAD.MOV R252, RZ, RZ, -R252 ;  /* 0x000000fffffce224 */ /* 0x000fe200078e0afc */
[----:B------:R-:W-:Y:S01]  /*5c40*/  ISETP.GT.U32.AND P4, PT, R5, R7, PT ;  /* 0x000000070500720c */ /* 0x000fe20003f84070 */
[----:B------:R-:W-:Y:S02]  /*5c50*/  @!P1 IMAD.IADD R237, R237, 0x1, -R5 ;  /* 0x00000001eded9824 */ /* 0x000fe400078e0a05 */
[----:B------:R-:W-:Y:S01]  /*5c60*/  IMAD R67, R5, R11, R70 ;  /* 0x0000000b05437224 */ /* 0x000fe200078e0246 */
[----:B------:R-:W-:Y:S01]  /*5c70*/  IABS R70, R35 ;  /* 0x0000002300467213 */ /* 0x000fe20000000000 */
[----:B------:R-:W-:Y:S01]  /*5c80*/  IMAD.HI.U32 R11, R3, R74, RZ ;  /* 0x0000004a030b7227 */ /* 0x000fe200078e00ff */
[----:B------:R-:W-:-:S03]  /*5c90*/  ISETP.GT.U32.AND P1, PT, R5, R237, PT ;  /* 0x000000ed0500720c */ /* 0x000fc60003f24070 */
[----:B------:R-:W-:Y:S02]  /*5ca0*/  @!P3 IMAD.IADD R238, R238, 0x1, -R5 ;  /* 0x00000001eeeeb824 */ /* 0x000fe400078e0a05 */
[----:B------:R-:W-:-:S03]  /*5cb0*/  IMAD.HI.U32 R8, R3, R76, RZ ;  /* 0x0000004c03087227 */ /* 0x000fc600078e00ff */
[C---:B------:R-:W-:Y:S01]  /*5cc0*/  ISETP.GT.U32.AND P6, PT, R5.reuse, R238, PT ;  /* 0x000000ee0500720c */ /* 0x040fe20003fc4070 */
[----:B------:R-:W-:Y:S02]  /*5cd0*/  IMAD.MOV R11, RZ, RZ, -R11 ;  /* 0x000000ffff0b7224 */ /* 0x000fe400078e0a0b */
[----:B------:R-:W-:Y:S02]  /*5ce0*/  IMAD.MOV R8, RZ, RZ, -R8 ;  /* 0x000000ffff087224 */ /* 0x000fe400078e0a08 */
[C---:B------:R-:W-:Y:S02]  /*5cf0*/  IMAD R74, R5.reuse, R11, R74 ;  /* 0x0000000b054a7224 */ /* 0x040fe400078e024a */
[----:B------:R-:W-:Y:S02]  /*5d00*/  IMAD R76, R5, R8, R76 ;  /* 0x00000008054c7224 */ /* 0x000fe400078e024c */
[--C-:B------:R-:W-:Y:S01]  /*5d10*/  @!P4 IMAD.IADD R7, R7, 0x1, -R5.reuse ;  /* 0x000000010707c824 */ /* 0x100fe200078e0a05 */
[----:B------:R-:W-:Y:S01]  /*5d20*/  ISETP.GT.U32.AND P4, PT, R5, R67, PT ;  /* 0x000000430500720c */ /* 0x000fe20003f84070 */
[--C-:B------:R-:W-:Y:S01]  /*5d30*/  @!P1 IMAD.IADD R237, R237, 0x1, -R5.reuse ;  /* 0x00000001eded9824 */ /* 0x100fe200078e0a05 */
[C---:B------:R-:W-:Y:S01]  /*5d40*/  ISETP.GT.U32.AND P1, PT, R5.reuse, R76, PT ;  /* 0x0000004c0500720c */ /* 0x040fe20003f24070 */
[----:B------:R-:W-:Y:S01]  /*5d50*/  @!P6 IMAD.IADD R238, R238, 0x1, -R5 ;  /* 0x00000001eeeee824 */ /* 0x000fe200078e0a05 */
[----:B------:R-:W-:Y:S01]  /*5d60*/  ISETP.GT.U32.AND P6, PT, R5, R74, PT ;  /* 0x0000004a0500720c */ /* 0x000fe20003fc4070 */
[----:B------:R-:W-:-:S02]  /*5d70*/  VIADD R11, R6, 0x1c ;  /* 0x0000001c060b7836 */ /* 0x000fc40000000000 */
[----:B------:R-:W-:-:S03]  /*5d80*/  IMAD.HI.U32 R6, R3, R66, RZ ;  /* 0x0000004203067227 */ /* 0x000fc600078e00ff */
[----:B------:R-:W-:Y:S01]  /*5d90*/  IABS R68, R11 ;  /* 0x0000000b00447213 */ /* 0x000fe20000000000 */
[----:B------:R-:W-:Y:S02]  /*5da0*/  IMAD.MOV R6, RZ, RZ, -R6 ;  /* 0x000000ffff067224 */ /* 0x000fe400078e0a06 */
[----:B------:R-:W-:-:S04]  /*5db0*/  IMAD.HI.U32 R8, R3, R72, RZ ;  /* 0x0000004803087227 */ /* 0x000fc800078e00ff */
[----:B------:R-:W-:Y:S01]  /*5dc0*/  IMAD R6, R5, R6, R66 ;  /* 0x0000000605067224 */ /* 0x000fe200078e0242 */
[----:B------:R-:W-:Y:S01]  /*5dd0*/  IABS R66, R41 ;  /* 0x0000002900427213 */ /* 0x000fe20000000000 */
[----:B------:R-:W-:Y:S02]  /*5de0*/  IMAD.MOV R8, RZ, RZ, -R8 ;  /* 0x000000ffff087224 */ /* 0x000fe400078e0a08 */
[--C-:B------:R-:W-:Y:S01]  /*5df0*/  @!P4 IMAD.IADD R67, R67, 0x1, -R5.reuse ;  /* 0x000000014343c824 */ /* 0x100fe200078e0a05 */
[----:B------:R-:W-:Y:S01]  /*5e00*/  ISETP.GE.AND P4, PT, R17, RZ, PT ;  /* 0x000000ff1100720c */ /* 0x000fe20003f86270 */
[--C-:B------:R-:W-:Y:S01]  /*5e10*/  @!P6 IMAD.IADD R74, R74, 0x1, -R5.reuse ;  /* 0x000000014a4ae824 */ /* 0x100fe200078e0a05 */
[C---:B------:R-:W-:Y:S01]  /*5e20*/  ISETP.GT.U32.AND P6, PT, R5.reuse, R6, PT ;  /* 0x000000060500720c */ /* 0x040fe20003fc4070 */
[C---:B------:R-:W-:Y:S01]  /*5e30*/  IMAD R72, R5.reuse, R8, R72 ;  /* 0x0000000805487224 */ /* 0x040fe200078e0248 */
[----:B------:R-:W-:Y:S01]  /*5e40*/  ISETP.GT.U32.AND P3, PT, R5, R67, PT ;  /* 0x000000430500720c */ /* 0x000fe20003f64070 */
[----:B------:R-:W-:-:S02]  /*5e50*/  @!P1 IMAD.IADD R76, R76, 0x1, -R5 ;  /* 0x000000014c4c9824 */ /* 0x000fc400078e0a05 */
[----:B------:R-:W-:-:S03]  /*5e60*/  IMAD.HI.U32 R8, R3, R70, RZ ;  /* 0x0000004603087227 */ /* 0x000fc600078e00ff */
[----:B------:R-:W-:Y:S01]  /*5e70*/  ISETP.GT.U32.AND P1, PT, R5, R76, PT ;  /* 0x0000004c0500720c */ /* 0x000fe20003f24070 */
[----:B------:R-:W-:Y:S02]  /*5e80*/  IMAD.MOV R8, RZ, RZ, -R8 ;  /* 0x000000ffff087224 */ /* 0x000fe400078e0a08 */
[----:B------:R-:W-:-:S04]  /*5e90*/  IMAD.HI.U32 R15, R3, R240, RZ ;  /* 0x000000f0030f7227 */ /* 0x000fc800078e00ff */
[C---:B------:R-:W-:Y:S02]  /*5ea0*/  IMAD R70, R5.reuse, R8, R70 ;  /* 0x0000000805467224 */ /* 0x040fe400078e0246 */
[----:B------:R-:W-:Y:S02]  /*5eb0*/  IMAD.MOV R15, RZ, RZ, -R15 ;  /* 0x000000ffff0f7224 */ /* 0x000fe400078e0a0f */
[--C-:B------:R-:W-:Y:S01]  /*5ec0*/  @!P6 IMAD.IADD R6, R6, 0x1, -R5.reuse ;  /* 0x000000010606e824 */ /* 0x100fe200078e0a05 */
[C---:B------:R-:W-:Y:S01]  /*5ed0*/  ISETP.GT.U32.AND P6, PT, R5.reuse, R70, PT ;  /* 0x000000460500720c */ /* 0x040fe20003fc4070 */
[----:B------:R-:W-:Y:S02]  /*5ee0*/  IMAD R240, R5, R15, R240 ;  /* 0x0000000f05f07224 */ /* 0x000fe400078e02f0 */
[----:B------:R-:W-:Y:S01]  /*5ef0*/  @!P3 IMAD.IADD R67, R67, 0x1, -R5 ;  /* 0x000000014343b824 */ /* 0x000fe200078e0a05 */
[----:B------:R-:W-:Y:S01]  /*5f00*/  ISETP.GT.U32.AND P3, PT, R5, R72, PT ;  /* 0x000000480500720c */ /* 0x000fe20003f64070 */
[----:B------:R-:W-:-:S04]  /*5f10*/  IMAD.HI.U32 R15, R3, R68, RZ ;  /* 0x00000044030f7227 */ /* 0x000fc800078e00ff */
[----:B------:R-:W-:Y:S01]  /*5f20*/  @!P1 IMAD.IADD R76, R76, 0x1, -R5 ;  /* 0x000000014c4c9824 */ /* 0x000fe200078e0a05 */
[C---:B------:R-:W-:Y:S01]  /*5f30*/  ISETP.GT.U32.AND P1, PT, R5.reuse, R240, PT ;  /* 0x000000f00500720c */ /* 0x040fe20003f24070 */
[----:B------:R-:W-:Y:S02]  /*5f40*/  IMAD.MOV R15, RZ, RZ, -R15 ;  /* 0x000000ffff0f7224 */ /* 0x000fe400078e0a0f */
[--C-:B------:R-:W-:Y:S02]  /*5f50*/  @!P6 IMAD.IADD R70, R70, 0x1, -R5.reuse ;  /* 0x000000014646e824 */ /* 0x100fe400078e0a05 */
[----:B------:R-:W-:Y:S01]  /*5f60*/  IMAD R8, R5, R15, R68 ;  /* 0x0000000f05087224 */ /* 0x000fe200078e0244 */
[----:B------:R-:W-:Y:S01]  /*5f70*/  IABS R68, R39 ;  /* 0x0000002700447213 */ /* 0x000fe20000000000 */
[----:B------:R-:W-:Y:S01]  /*5f80*/  @!P3 IMAD.IADD R72, R72, 0x1, -R5 ;  /* 0x000000014848b824 */ /* 0x000fe200078e0a05 */
[----:B------:R-:W-:Y:S01]  /*5f90*/  ISETP.GE.AND P3, PT, R19, RZ, PT ;  /* 0x000000ff1300720c */ /* 0x000fe20003f66270 */
[----:B------:R-:W-:Y:S01]  /*5fa0*/  IMAD.HI.U32 R17, R3, R242, RZ ;  /* 0x000000f203117227 */ /* 0x000fe200078e00ff */
[----:B------:R-:W-:-:S03]  /*5fb0*/  ISETP.GT.U32.AND P6, PT, R5, R8, PT ;  /* 0x000000080500720c */ /* 0x000fc60003fc4070 */
[----:B------:R-:W-:Y:S01]  /*5fc0*/  @!P1 IMAD.IADD R240, R240, 0x1, -R5 ;  /* 0x00000001f0f09824 */ /* 0x000fe200078e0a05 */
[----:B------:R-:W-:Y:S01]  /*5fd0*/  ISETP.GE.AND P1, PT, R21, RZ, PT ;  /* 0x000000ff1500720c */ /* 0x000fe20003f26270 */
[----:B------:R-:W-:Y:S01]  /*5fe0*/  @!P0 IMAD.MOV R7, RZ, RZ, -R7 ;  /* 0x000000ffff078224 */ /* 0x000fe200078e0a07 */
[----:B------:R-:W-:Y:S01]  /*5ff0*/  LOP3.LUT R21, R2, 0x4, RZ, 0xfc, !PT ;  /* 0x0000000402157812 */ /* 0x000fe200078efcff */
[----:B------:R-:W-:Y:S01]  /*6000*/  IMAD.HI.U32 R2, R3, R68, RZ ;  /* 0x0000004403027227 */ /* 0x000fe200078e00ff */
[----:B------:R-:W-:Y:S02]  /*6010*/  ISETP.GT.U32.AND P0, PT, R5, R72, PT ;  /* 0x000000480500720c */ /* 0x000fe40003f04070 */
[----:B------:R-:W-:Y:S01]  /*6020*/  IABS R25, R21 ;  /* 0x0000001500197213 */ /* 0x000fe20000000000 */
[----:B------:R-:W-:Y:S02]  /*6030*/  IMAD.MOV R17, RZ, RZ, -R17 ;  /* 0x000000ffff117224 */ /* 0x000fe400078e0a11 */
[----:B------:R-:W-:-:S02]  /*6040*/  IMAD.MOV R2, RZ, RZ, -R2 ;  /* 0x000000ffff027224 */ /* 0x000fc400078e0a02 */
[----:B------:R-:W-:Y:S01]  /*6050*/  @!P2 IMAD.MOV R13, RZ, RZ, -R13 ;  /* 0x000000ffff0da224 */ /* 0x000fe200078e0a0d */
[C---:B------:R-:W-:Y:S01]  /*6060*/  ISETP.GT.U32.AND P2, PT, R5.reuse, R74, PT ;  /* 0x0000004a0500720c */ /* 0x040fe20003f44070 */
[----:B------:R-:W-:Y:S01]  /*6070*/  @!P4 IMAD.MOV R237, RZ, RZ, -R237 ;  /* 0x000000ffffedc224 */ /* 0x000fe200078e0aed */
[C---:B------:R-:W-:Y:S01]  /*6080*/  ISETP.GT.U32.AND P4, PT, R5.reuse, R240, PT ;  /* 0x000000f00500720c */ /* 0x040fe20003f84070 */
[----:B------:R-:W-:Y:S02]  /*6090*/  IMAD R242, R5, R17, R242 ;  /* 0x0000001105f27224 */ /* 0x000fe400078e02f2 */
[----:B------:R-:W-:-:S04]  /*60a0*/  IMAD.HI.U32 R15, R3, R66, RZ ;  /* 0x00000042030f7227 */ /* 0x000fc800078e00ff */
[----:B------:R-:W-:Y:S01]  /*60b0*/  @!P6 IMAD.IADD R8, R8, 0x1, -R5 ;  /* 0x000000010808e824 */ /* 0x000fe200078e0a05 */
[----:B------:R-:W-:Y:S01]  /*60c0*/  ISETP.GT.U32.AND P6, PT, R5, R70, PT ;  /* 0x000000460500720c */ /* 0x000fe20003fc4070 */
[----:B------:R-:W-:-:S04]  /*60d0*/  IMAD.HI.U32 R17, R3, R244, RZ ;  /* 0x000000f403117227 */ /* 0x000fc800078e00ff */
[----:B------:R-:W-:-:S04]  /*60e0*/  IMAD.HI.U32 R19, R3, R23, RZ ;  /* 0x0000001703137227 */ /* 0x000fc800078e00ff */
[----:B------:R-:W-:Y:S02]  /*60f0*/  IMAD R68, R5, R2, R68 ;  /* 0x0000000205447224 */ /* 0x000fe400078e0244 */
[----:B------:R-:W-:-:S04]  /*6100*/  IMAD.HI.U32 R3, R3, R25, RZ ;  /* 0x0000001903037227 */ /* 0x000fc800078e00ff */
[----:B------:R-:W-:Y:S02]  /*6110*/  IMAD.MOV R15, RZ, RZ, -R15 ;  /* 0x000000ffff0f7224 */ /* 0x000fe400078e0a0f */
[----:B------:R-:W-:Y:S02]  /*6120*/  IMAD.MOV R17, RZ, RZ, -R17 ;  /* 0x000000ffff117224 */ /* 0x000fe400078e0a11 */
[----:B------:R-:W-:Y:S02]  /*6130*/  IMAD.MOV R2, RZ, RZ, -R3 ;  /* 0x000000ffff027224 */ /* 0x000fe400078e0a03 */
[----:B------:R-:W-:Y:S01]  /*6140*/  @!P0 IMAD.IADD R72, R72, 0x1, -R5 ;  /* 0x0000000148488824 */ /* 0x000fe200078e0a05 */
[C---:B------:R-:W-:Y:S01]  /*6150*/  ISETP.GT.U32.AND P0, PT, R5.reuse, R68, PT ;  /* 0x000000440500720c */ /* 0x040fe20003f04070 */
[C---:B------:R-:W-:Y:S02]  /*6160*/  IMAD R66, R5.reuse, R15, R66 ;  /* 0x0000000f05427224 */ /* 0x040fe400078e0242 */
[----:B------:R-:W-:-:S02]  /*6170*/  IMAD R244, R5, R17, R244 ;  /* 0x0000001105f47224 */ /* 0x000fc400078e02f4 */
[----:B------:R-:W-:Y:S01]  /*6180*/  @!P5 IMAD.MOV R67, RZ, RZ, -R67 ;  /* 0x000000ffff43d224 */ /* 0x000fe200078e0a43 */
[C---:B------:R-:W-:Y:S01]  /*6190*/  ISETP.GT.U32.AND P5, PT, R5.reuse, R6, PT ;  /* 0x000000060500720c */ /* 0x040fe20003fa4070 */
[C---:B------:R-:W-:Y:S02]  /*61a0*/  IMAD R17, R5.reuse, R2, R25 ;  /* 0x0000000205117224 */ /* 0x040fe400078e0219 */
[--C-:B------:R-:W-:Y:S01]  /*61b0*/  @!P2 IMAD.IADD R74, R74, 0x1, -R5.reuse ;  /* 0x000000014a4aa824 */ /* 0x100fe200078e0a05 */
[C---:B------:R-:W-:Y:S01]  /*61c0*/  ISETP.GT.U32.AND P2, PT, R5.reuse, R66, PT ;  /* 0x000000420500720c */ /* 0x040fe20003f44070 */
[----:B------:R-:W-:Y:S01]  /*61d0*/  @!P1 IMAD.MOV R76, RZ, RZ, -R76 ;  /* 0x000000ffff4c9224 */ /* 0x000fe200078e0a4c */
[C---:B------:R-:W-:Y:S01]  /*61e0*/  ISETP.GT.U32.AND P1, PT, R5.reuse, R242, PT ;  /* 0x000000f20500720c */ /* 0x040fe20003f24070 */
[--C-:B------:R-:W-:Y:S01]  /*61f0*/  @!P4 IMAD.IADD R240, R240, 0x1, -R5.reuse ;  /* 0x00000001f0f0c824 */ /* 0x100fe200078e0a05 */
[C---:B------:R-:W-:Y:S01]  /*6200*/  ISETP.GT.U32.AND P4, PT, R5.reuse, R244, PT ;  /* 0x000000f40500720c */ /* 0x040fe20003f84070 */
[----:B------:R-:W-:Y:S01]  /*6210*/  @!P6 IMAD.IADD R70, R70, 0x1, -R5 ;  /* 0x000000014646e824 */ /* 0x000fe200078e0a05 */
[----:B------:R-:W-:Y:S01]  /*6220*/  ISETP.GT.U32.AND P6, PT, R5, R17, PT ;  /* 0x000000110500720c */ /* 0x000fe20003fc4070 */
[----:B------:R-:W-:-:S02]  /*6230*/  IMAD.MOV R19, RZ, RZ, -R19 ;  /* 0x000000ffff137224 */ /* 0x000fc400078e0a13 */
[----:B------:R-:W-:Y:S01]  /*6240*/  @!P0 IMAD.IADD R68, R68, 0x1, -R5 ;  /* 0x0000000144448824 */ /* 0x000fe200078e0a05 */
[----:B------:R-:W-:Y:S01]  /*6250*/  ISETP.GE.AND P0, PT, R29, RZ, PT ;  /* 0x000000ff1d00720c */ /* 0x000fe20003f06270 */
[C---:B------:R-:W-:Y:S02]  /*6260*/  IMAD R15, R5.reuse, R19, R23 ;  /* 0x00000013050f7224 */ /* 0x040fe400078e0217 */
[--C-:B------:R-:W-:Y:S02]  /*6270*/  @!P5 IMAD.IADD R6, R6, 0x1, -R5.reuse ;  /* 0x000000010606d824 */ /* 0x100fe400078e0a05 */
[--C-:B------:R-:W-:Y:S01]  /*6280*/  @!P2 IMAD.IADD R66, R66, 0x1, -R5.reuse ;  /* 0x000000014242a824 */ /* 0x100fe200078e0a05 */
[----:B------:R-:W-:Y:S01]  /*6290*/  ISETP.GT.U32.AND P5, PT, R5, R15, PT ;  /* 0x0000000f0500720c */ /* 0x000fe20003fa4070 */
[----:B------:R-:W-:Y:S01]  /*62a0*/  @!P3 IMAD.MOV R238, RZ, RZ, -R238 ;  /* 0x000000ffffeeb224 */ /* 0x000fe200078e0aee */
[----:B------:R-:W-:Y:S01]  /*62b0*/  ISETP.GE.AND P2, PT, R31, RZ, PT ;  /* 0x000000ff1f00720c */ /* 0x000fe20003f46270 */
[--C-:B------:R-:W-:Y:S01]  /*62c0*/  @!P1 IMAD.IADD R242, R242, 0x1, -R5.reuse ;  /* 0x00000001f2f29824 */ /* 0x100fe200078e0a05 */
[----:B------:R-:W-:Y:S01]  /*62d0*/  ISETP.GT.U32.AND P3, PT, R5, R8, PT ;  /* 0x000000080500720c */ /* 0x000fe20003f64070 */
[--C-:B------:R-:W-:Y:S01]  /*62e0*/  @!P4 IMAD.IADD R244, R244, 0x1, -R5.reuse ;  /* 0x00000001f4f4c824 */ /* 0x100fe200078e0a05 */
[----:B------:R-:W-:Y:S01]  /*62f0*/  ISETP.GE.AND P1, PT, R27, RZ, PT ;  /* 0x000000ff1b00720c */ /* 0x000fe20003f26270 */
[--C-:B------:R-:W-:Y:S01]  /*6300*/  @!P6 IMAD.IADD R17, R17, 0x1, -R5.reuse ;  /* 0x000000011111e824 */ /* 0x100fe200078e0a05 */
[----:B------:R-:W-:Y:S01]  /*6310*/  ISETP.GE.AND P4, PT, R33, RZ, PT ;  /* 0x000000ff2100720c */ /* 0x000fe20003f86270 */
[----:B------:R-:W-:Y:S01]  /*6320*/  @!P0 IMAD.MOV R74, RZ, RZ, -R74 ;  /* 0x000000ffff4a8224 */ /* 0x000fe200078e0a4a */
[----:B------:R-:W-:Y:S01]  /*6330*/  ISETP.GE.AND P6, PT, R35, RZ, PT ;  /* 0x000000ff2300720c */ /* 0x000fe20003fc6270 */
[----:B------:R-:W-:Y:S01]  /*6340*/  IMAD.MOV.U32 R2, RZ, RZ, R6 ;  /* 0x000000ffff027224 */ /* 0x000fe200078e0006 */
[----:B------:R-:W-:Y:S01]  /*6350*/  ISETP.GT.U32.AND P0, PT, R5, R68, PT ;  /* 0x000000440500720c */ /* 0x000fe20003f04070 */
[--C-:B------:R-:W-:Y:S01]  /*6360*/  @!P5 IMAD.IADD R15, R15, 0x1, -R5.reuse ;  /* 0x000000010f0fd824 */ /* 0x100fe200078e0a05 */
[----:B------:R-:W-:Y:S01]  /*6370*/  LOP3.LUT P5, RZ, R125, 0x40, RZ, 0xc0, !PT ;  /* 0x000000407dff7812 */ /* 0x000fe200078ac0ff */
[----:B------:R-:W-:Y:S01]  /*6380*/  @!P2 IMAD.MOV R240, RZ, RZ, -R240 ;  /* 0x000000fffff0a224 */ /* 0x000fe200078e0af0 */
[----:B------:R-:W-:Y:S01]  /*6390*/  ISETP.GT.U32.AND P2, PT, R5, R66, PT ;  /* 0x000000420500720c */ /* 0x000fe20003f44070 */
[--C-:B------:R-:W-:Y:S01]  /*63a0*/  @!P3 IMAD.IADD R8, R8, 0x1, -R5.reuse ;  /* 0x000000010808b824 */ /* 0x100fe200078e0a05 */
[----:B------:R-:W-:Y:S01]  /*63b0*/  ISETP.GE.AND P3, PT, R11, RZ, PT ;  /* 0x000000ff0b00720c */ /* 0x000fe20003f66270 */
[----:B------:R-:W-:Y:S01]  /*63c0*/  @!P1 IMAD.MOV R72, RZ, RZ, -R72 ;  /* 0x000000ffff489224 */ /* 0x000fe200078e0a48 */
[C---:B------:R-:W-:Y:S01]  /*63d0*/  ISETP.GT.U32.AND P1, PT, R5.reuse, R242, PT ;  /* 0x000000f20500720c */ /* 0x040fe20003f24070 */
[----:B------:R-:W-:Y:S01]  /*63e0*/  @!P4 IMAD.MOV R2, RZ, RZ, -R2 ;  /* 0x000000ffff02c224 */ /* 0x000fe200078e0a02 */
[C---:B------:R-:W-:Y:S01]  /*63f0*/  ISETP.GT.U32.AND P4, PT, R5.reuse, R244, PT ;  /* 0x000000f40500720c */ /* 0x040fe20003f84070 */
[----:B------:R-:W-:Y:S01]  /*6400*/  @!P6 IMAD.MOV R70, RZ, RZ, -R70 ;  /* 0x000000ffff46e224 */ /* 0x000fe200078e0a46 */
[C---:B------:R-:W-:Y:S01]  /*6410*/  ISETP.GT.U32.AND P6, PT, R5.reuse, R15, PT ;  /* 0x0000000f0500720c */ /* 0x040fe20003fc4070 */
[--C-:B------:R-:W-:Y:S01]  /*6420*/  @!P0 IMAD.IADD R68, R68, 0x1, -R5.reuse ;  /* 0x0000000144448824 */ /* 0x100fe200078e0a05 */
[----:B------:R-:W-:Y:S01]  /*6430*/  SEL R11, RZ, 0x90, !P5 ;  /* 0x00000090ff0b7807 */ /* 0x000fe20006800000 */
[----:B------:R-:W-:Y:S01]  /*6440*/  IMAD.SHL.U32 R3, R0, 0x2, RZ ;  /* 0x0000000200037824 */ /* 0x000fe200078e00ff */
[----:B------:R-:W-:Y:S01]  /*6450*/  ISETP.GT.U32.AND P5, PT, R5, R17, PT ;  /* 0x000000110500720c */ /* 0x000fe20003fa4070 */
[----:B------:R-:W-:Y:S01]  /*6460*/  IMAD.MOV.U32 R0, RZ, RZ, R8 ;  /* 0x000000ffff007224 */ /* 0x000fe200078e0008 */
[----:B------:R-:W-:Y:S01]  /*6470*/  ISETP.GE.AND P0, PT, R41, RZ, PT ;  /* 0x000000ff2900720c */ /* 0x000fe20003f06270 */
[--C-:B------:R-:W-:Y:S01]  /*6480*/  @!P2 IMAD.IADD R66, R66, 0x1, -R5.reuse ;  /* 0x000000014242a824 */ /* 0x100fe200078e0a05 */
[----:B------:R-:W-:Y:S01]  /*6490*/  ISETP.GE.AND P2, PT, R43, RZ, PT ;  /* 0x000000ff2b00720c */ /* 0x000fe20003f46270 */
[----:B------:R-:W-:Y:S01]  /*64a0*/  @!P3 IMAD.MOV R0, RZ, RZ, -R0 ;  /* 0x000000ffff00b224 */ /* 0x000fe200078e0a00 */
[----:B------:R-:W-:Y:S01]  /*64b0*/  ISETP.GE.AND P3, PT, R37, RZ, PT ;  /* 0x000000ff2500720c */ /* 0x000fe20003f66270 */
[--C-:B------:R-:W-:Y:S01]  /*64c0*/  @!P1 IMAD.IADD R242, R242, 0x1, -R5.reuse ;  /* 0x00000001f2f29824 */ /* 0x100fe200078e0a05 */
[----:B------:R-:W-:Y:S01]  /*64d0*/  ISETP.GE.AND P1, PT, R39, RZ, PT ;  /* 0x000000ff2700720c */ /* 0x000fe20003f26270 */
[--C-:B------:R-:W-:Y:S01]  /*64e0*/  @!P4 IMAD.IADD R244, R244, 0x1, -R5.reuse ;  /* 0x00000001f4f4c824 */ /* 0x100fe200078e0a05 */
[----:B------:R-:W-:Y:S01]  /*64f0*/  ISETP.GE.AND P4, PT, R45, RZ, PT ;  /* 0x000000ff2d00720c */ /* 0x000fe20003f86270 */
[--C-:B------:R-:W-:Y:S01]  /*6500*/  @!P6 IMAD.IADD R15, R15, 0x1, -R5.reuse ;  /* 0x000000010f0fe824 */ /* 0x100fe200078e0a05 */
[----:B------:R-:W-:Y:S01]  /*6510*/  ISETP.GE.AND P6, PT, R21, RZ, PT ;  /* 0x000000ff1500720c */ /* 0x000fe20003fc6270 */
[----:B------:R-:W-:Y:S01]  /*6520*/  IMAD.MOV.U32 R6, RZ, RZ, R66 ;  /* 0x000000ffff067224 */ /* 0x000fe200078e0042 */
[----:B------:R-:W-:Y:S01]  /*6530*/  LOP3.LUT R3, R11, R3, RZ, 0x3c, !PT ;  /* 0x000000030b037212 */ /* 0x000fe200078e3cff */
[----:B------:R-:W-:Y:S01]  /*6540*/  @!P5 IMAD.IADD R17, R17, 0x1, -R5 ;  /* 0x000000011111d824 */ /* 0x000fe200078e0a05 */
[----:B------:R-:W-:Y:S01]  /*6550*/  ISETP.NE.AND P5, PT, R9, RZ, PT ;  /* 0x000000ff0900720c */ /* 0x000fe20003fa5270 */
[----:B------:R-:W-:Y:S01]  /*6560*/  @!P0 IMAD.MOV R6, RZ, RZ, -R6 ;  /* 0x000000ffff068224 */ /* 0x000fe200078e0a06 */
[----:B------:R-:W-:Y:S01]  /*6570*/  LOP3.LUT R11, RZ, R9, RZ, 0x33, !PT ;  /* 0x00000009ff0b7212 */ /* 0x000fe200078e33ff */
[----:B------:R-:W-:-:S02]  /*6580*/  IMAD.MOV.U32 R8, RZ, RZ, R244 ;  /* 0x000000ffff087224 */ /* 0x000fc400078e00f4 */
[----:B------:R-:W-:Y:S01]  /*6590*/  IMAD.MOV.U32 R244, RZ, RZ, R15 ;  /* 0x000000fffff47224 */ /* 0x000fe200078e000f */
[C---:B------:R-:W-:Y:S01]  /*65a0*/  SEL R245, R11.reuse, R14, !P5 ;  /* 0x0000000e0bf57207 */ /* 0x040fe20006800000 */
[----:B------:R-:W-:Y:S01]  /*65b0*/  IMAD.MOV.U32 R66, RZ, RZ, R17 ;  /* 0x000000ffff427224 */ /* 0x000fe200078e0011 */
[C---:B------:R-:W-:Y:S01]  /*65c0*/  SEL R247, R11.reuse, R16, !P5 ;  /* 0x000000100bf77207 */ /* 0x040fe20006800000 */
[----:B------:R-:W-:Y:S01]  /*65d0*/  @!P3 IMAD.MOV R242, RZ, RZ, -R242 ;  /* 0x000000fffff2b224 */ /* 0x000fe200078e0af2 */
[C---:B------:R-:W-:Y:S01]  /*65e0*/  SEL R243, R11.reuse, R6, !P5 ;  /* 0x000000060bf37207 */ /* 0x040fe20006800000 */
[----:B------:R-:W-:Y:S01]  /*65f0*/  @!P1 IMAD.MOV R68, RZ, RZ, -R68 ;  /* 0x000000ffff449224 */ /* 0x000fe200078e0a44 */
[C---:B------:R-:W-:Y:S01]  /*6600*/  LEA R6, P0, R4.reuse, UR6, 0x1 ;  /* 0x0000000604067c11 */ /* 0x040fe2000f8008ff */
[----:B------:R-:W-:Y:S01]  /*6610*/  @!P2 IMAD.MOV R8, RZ, RZ, -R8 ;  /* 0x000000ffff08a224 */ /* 0x000fe200078e0a08 */
[C---:B------:R-:W-:Y:S01]  /*6620*/  SEL R249, R11.reuse, R20, !P5 ;  /* 0x000000140bf97207 */ /* 0x040fe20006800000 */
[----:B------:R-:W-:Y:S01]  /*6630*/  @!P4 IMAD.MOV R244, RZ, RZ, -R244 ;  /* 0x000000fffff4c224 */ /* 0x000fe200078e0af4 */
[C---:B------:R-:W-:Y:S01]  /*6640*/  SEL R182, R11.reuse, R182, !P5 ;  /* 0x000000b60bb67207 */ /* 0x040fe20006800000 */
[----:B------:R-:W-:Y:S01]  /*6650*/  @!P6 IMAD.MOV R66, RZ, RZ, -R66 ;  /* 0x000000ffff42e224 */ /* 0x000fe200078e0a42 */
[----:B------:R-:W-:Y:S01]  /*6660*/  SEL R251, R11, R22, !P5 ;  /* 0x000000160bfb7207 */ /* 0x000fe20006800000 */
[----:B------:R-:W-:Y:S01]  /*6670*/  IMAD R245, R245, UR5, RZ ;  /* 0x00000005f5f57c24 */ /* 0x000fe2000f8e02ff */
[----:B------:R-:W-:Y:S01]  /*6680*/  SEL R17, R11, R236, !P5 ;  /* 0x000000ec0b117207 */ /* 0x000fe20006800000 */
[----:B------:R-:W-:Y:S01]  /*6690*/  IMAD R247, R247, UR5, RZ ;  /* 0x00000005f7f77c24 */ /* 0x000fe2000f8e02ff */
[----:B------:R-:W-:Y:S01]  /*66a0*/  LEA.HI.X.SX32 R4, R4, UR7, 0x1, P0 ;  /* 0x0000000704047c11 */ /* 0x000fe200080f0eff */
[----:B------:R-:W-:Y:S01]  /*66b0*/  ULDC.64 UR6, c[0x0][0x218] ;  /* 0x0000860000067ab9 */ /* 0x000fe20000000a00 */
[----:B------:R-:W-:Y:S01]  /*66c0*/  SEL R183, R11, R18, !P5 ;  /* 0x000000120bb77207 */ /* 0x000fe20006800000 */
[----:B------:R-:W-:Y:S01]  /*66d0*/  IMAD R249, R249, UR5, RZ ;  /* 0x00000005f9f97c24 */ /* 0x000fe2000f8e02ff */
[C---:B------:R-:W-:Y:S01]  /*66e0*/  SEL R185, R11.reuse, R24, !P5 ;  /* 0x000000180bb97207 */ /* 0x040fe20006800000 */
[----:B------:R-:W-:Y:S01]  /*66f0*/  IMAD R182, R182, UR5, RZ ;  /* 0x00000005b6b67c24 */ /* 0x000fe2000f8e02ff */
[----:B------:R-:W-:Y:S01]  /*6700*/  SEL R65, R11, R26, !P5 ;  /* 0x0000001a0b417207 */ /* 0x000fe20006800000 */
        /* <DEDUP_REMOVED lines=35> */
[C---:B------:R-:W-:Y:S01]  /*6940*/  SEL R186, R11.reuse, R186, !P5 ;  /* 0x000000ba0bba7207 */ /* 0x040fe20006800000 */
        /* <DEDUP_REMOVED lines=201> */
[----:B------:R-:W-:Y:S01]  /*75e0*/  LEA R67, P3, R245, UR6, 0x1 ;  /* 0x00000006f5437c11 */ /* 0x000fe2000f8608ff */
[----:B------:R-:W-:Y:S01]  /*75f0*/  IMAD R243, R243, UR5, RZ ;  /* 0x00000005f3f37c24 */ /* 0x000fe2000f8e02ff */
[C---:B------:R-:W-:Y:S01]  /*7600*/  LEA R66, P1, R247.reuse, UR6, 0x1 ;  /* 0x00000006f7427c11 */ /* 0x040fe2000f8208ff */
[----:B------:R-:W-:Y:S01]  /*7610*/  IMAD R8, R8, UR5, RZ ;  /* 0x0000000508087c24 */ /* 0x000fe2000f8e02ff */
[----:B------:R-:W-:Y:S01]  /*7620*/  LEA R246, P2, R182, UR6, 0x1 ;  /* 0x00000006b6f67c11 */ /* 0x000fe2000f8408ff */
[----:B------:R0:W-:Y:S01]  /*7630*/  STL [R1+0x3e0], R67 ;  /* 0x0003e04301007387 */ /* 0x0001e20000100800 */
[----:B------:R-:W-:Y:S01]  /*7640*/  LEA.HI.X.SX32 R247, R247, UR7, 0x1, P1 ;  /* 0x00000007f7f77c11 */ /* 0x000fe200088f0eff */
[----:B------:R-:W-:Y:S01]  /*7650*/  IMAD R244, R244, UR5, RZ ;  /* 0x00000005f4f47c24 */ /* 0x000fe2000f8e02ff */
[----:B------:R-:W-:Y:S01]  /*7660*/  LEA.HI.X.SX32 R182, R182, UR7, 0x1, P2 ;  /* 0x00000007b6b67c11 */ /* 0x000fe200090f0eff */
[----:B------:R1:W-:Y:S01]  /*7670*/  STL [R1+0x3e4], R66 ;  /* 0x0003e44201007387 */ /* 0x0003e20000100800 */
[----:B------:R-:W-:Y:S01]  /*7680*/  LEA R248, P0, R183, UR6, 0x1 ;  /* 0x00000006b7f87c11 */ /* 0x000fe2000f8008ff */
[----:B------:R-:W-:Y:S01]  /*7690*/  IMAD R11, R11, UR5, RZ ;  /* 0x000000050b0b7c24 */ /* 0x000fe2000f8e02ff */
[----:B------:R-:W-:Y:S01]  /*76a0*/  LEA R250, P5, R184, UR6, 0x1 ;  /* 0x00000006b8fa7c11 */ /* 0x000fe2000f8a08ff */
[----:B------:R-:W-:Y:S01]  /*76b0*/  IMAD R12, R12, UR5, RZ ;  /* 0x000000050c0c7c24 */ /* 0x000fe2000f8e02ff */
[----:B------:R-:W-:Y:S01]  /*76c0*/  LEA.HI.X.SX32 R183, R183, UR7, 0x1, P0 ;  /* 0x00000007b7b77c11 */ /* 0x000fe200080f0eff */
[----:B------:R-:W-:Y:S01]  /*76d0*/  UMOV UR5, URZ ;  /* 0x0000003f00057c82 */ /* 0x000fe20008000000 */
[----:B0-----:R-:W-:Y:S01]  /*76e0*/  LEA R67, P6, R249, UR6, 0x1 ;  /* 0x00000006f9437c11 */ /* 0x001fe2000f8c08ff */
[----:B------:R-:W-:Y:S01]  /*76f0*/  UIADD3.X UR11, UR5, -0x7fffffe0, URZ, UP0, !UPT ;  /* 0x80000020050b7890 */ /* 0x000fe200087fe43f */
[----:B------:R-:W-:-:S02]  /*7700*/  LEA.HI.X.SX32 R184, R184, UR7, 0x1, P5 ;  /* 0x00000007b8b87c11 */ /* 0x000fc4000a8f0eff */
[----:B------:R-:W-:Y:S02]  /*7710*/  CS2R R68, SRZ ;  /* 0x0000000000447805 */ /* 0x000fe4000001ff00 */
[----:B-1----:R-:W-:Y:S01]  /*7720*/  LEA R66, P4, R251, UR6, 0x1 ;  /* 0x00000006fb427c11 */ /* 0x002fe2000f8808ff */
[----:B------:R0:W-:Y:S01]  /*7730*/  STL [R1+0x3e8], R67 ;  /* 0x0003e84301007387 */ /* 0x0001e20000100800 */
[----:B------:R-:W-:Y:S02]  /*7740*/  LEA.HI.X.SX32 R249, R249, UR7, 0x1, P6 ;  /* 0x00000007f9f97c11 */ /* 0x000fe4000b0f0eff */
[----:B------:R-:W-:Y:S02]  /*7750*/  CS2R R70, SRZ ;  /* 0x0000000000467805 */ /* 0x000fe4000001ff00 */
[----:B------:R-:W-:Y:S01]  /*7760*/  LEA.HI.X.SX32 R245, R245, UR7, 0x1, P3 ;  /* 0x00000007f5f57c11 */ /* 0x000fe200098f0eff */
[----:B------:R1:W-:Y:S01]  /*7770*/  STL [R1+0x3ec], R66 ;  /* 0x0003ec4201007387 */ /* 0x0003e20000100800 */
[----:B------:R-:W-:-:S02]  /*7780*/  LEA.HI.X.SX32 R251, R251, UR7, 0x1, P4 ;  /* 0x00000007fbfb7c11 */ /* 0x000fc4000a0f0eff */
[----:B------:R-:W-:Y:S02]  /*7790*/  CS2R R72, SRZ ;  /* 0x0000000000487805 */ /* 0x000fe4000001ff00 */
[----:B------:R-:W-:Y:S02]  /*77a0*/  LEA R252, P3, R185, UR6, 0x1 ;  /* 0x00000006b9fc7c11 */ /* 0x000fe4000f8608ff */
[----:B------:R-:W-:Y:S02]  /*77b0*/  CS2R R74, SRZ ;  /* 0x00000000004a7805 */ /* 0x000fe4000001ff00 */
[----:B------:R-:W-:Y:S02]  /*77c0*/  CS2R R76, SRZ ;  /* 0x00000000004c7805 */ /* 0x000fe4000001ff00 */
[----:B0-----:R-:W-:Y:S02]  /*77d0*/  LEA R67, P2, R65, UR6, 0x1 ;  /* 0x0000000641437c11 */ /* 0x001fe4000f8408ff */
[----:B------:R-:W-:-:S02]  /*77e0*/  CS2R R78, SRZ ;  /* 0x00000000004e7805 */ /* 0x000fc4000001ff00 */
[----:B------:R-:W-:Y:S02]  /*77f0*/  LEA.HI.X.SX32 R185, R185, UR7, 0x1, P3 ;  /* 0x00000007b9b97c11 */ /* 0x000fe400098f0eff */
[----:B------:R-:W-:Y:S02]  /*7800*/  CS2R R80, SRZ ;  /* 0x0000000000507805 */ /* 0x000fe4000001ff00 */
[C---:B-1----:R-:W-:Y:S01]  /*7810*/  LEA R66, P1, R186.reuse, UR6, 0x1 ;  /* 0x00000006ba427c11 */ /* 0x042fe2000f8208ff */
[----:B------:R0:W-:Y:S01]  /*7820*/  STL [R1+0x3f0], R67 ;  /* 0x0003f04301007387 */ /* 0x0001e20000100800 */
[----:B------:R-:W-:Y:S02]  /*7830*/  CS2R R82, SRZ ;  /* 0x0000000000527805 */ /* 0x000fe4000001ff00 */
[----:B------:R-:W-:Y:S02]  /*7840*/  CS2R R84, SRZ ;  /* 0x0000000000547805 */ /* 0x000fe4000001ff00 */
[----:B------:R-:W-:Y:S01]  /*7850*/  LEA.HI.X.SX32 R186, R186, UR7, 0x1, P1 ;  /* 0x00000007baba7c11 */ /* 0x000fe200088f0eff */
[----:B------:R1:W-:Y:S01]  /*7860*/  STL [R1+0x204], R66 ;  /* 0x0002044201007387 */ /* 0x0003e20000100800 */
[----:B------:R-:W-:-:S02]  /*7870*/  CS2R R86, SRZ ;  /* 0x0000000000567805 */ /* 0x000fc4000001ff00 */
[----:B------:R-:W-:Y:S02]  /*7880*/  CS2R R88, SRZ ;  /* 0x0000000000587805 */ /* 0x000fe4000001ff00 */
[----:B------:R-:W-:Y:S02]  /*7890*/  CS2R R90, SRZ ;  /* 0x00000000005a7805 */ /* 0x000fe4000001ff00 */
[----:B------:R-:W-:Y:S02]  /*78a0*/  CS2R R92, SRZ ;  /* 0x00000000005c7805 */ /* 0x000fe4000001ff00 */
[----:B------:R-:W-:Y:S02]  /*78b0*/  CS2R R94, SRZ ;  /* 0x00000000005e7805 */ /* 0x000fe4000001ff00 */
[----:B0-----:R-:W-:Y:S02]  /*78c0*/  LEA R67, P0, R64, UR6, 0x1 ;  /* 0x0000000640437c11 */ /* 0x001fe4000f8008ff */
[----:B------:R-:W-:-:S02]  /*78d0*/  CS2R R96, SRZ ;  /* 0x0000000000607805 */ /* 0x000fc4000001ff00 */
[----:B------:R-:W-:Y:S02]  /*78e0*/  CS2R R98, SRZ ;  /* 0x0000000000627805 */ /* 0x000fe4000001ff00 */
        /* <DEDUP_REMOVED lines=31> */
[----:B-1----:R-:W-:Y:S01]  /*7ae0*/  LEA.HI.X.SX32 R66, R65, UR7, 0x1, P2 ;  /* 0x0000000741427c11 */ /* 0x002fe200090f0eff */
[----:B------:R-:W-:Y:S01]  /*7af0*/  STL [R1+0x3fc], R67 ;  /* 0x0003fc4301007387 */ /* 0x000fe20000100800 */
[C---:B------:R-:W-:Y:S02]  /*7b00*/  LEA R65, P2, R189.reuse, UR6, 0x1 ;  /* 0x00000006bd417c11 */ /* 0x040fe4000f8408ff */
[----:B------:R-:W-:Y:S02]  /*7b10*/  CS2R R144, SRZ ;  /* 0x0000000000907805 */ /* 0x000fe4000001ff00 */
[----:B------:R-:W-:Y:S01]  /*7b20*/  CS2R R146, SRZ ;  /* 0x0000000000927805 */ /* 0x000fe2000001ff00 */
[----:B------:R0:W-:Y:S01]  /*7b30*/  STL [R1+0x200], R66 ;  /* 0x0002004201007387 */ /* 0x0001e20000100800 */
[----:B------:R-:W-:-:S02]  /*7b40*/  LEA.HI.X.SX32 R189, R189, UR7, 0x1, P2 ;  /* 0x00000007bdbd7c11 */ /* 0x000fc400090f0eff */
[----:B------:R-:W-:Y:S02]  /*7b50*/  CS2R R148, SRZ ;  /* 0x0000000000947805 */ /* 0x000fe4000001ff00 */
[----:B------:R-:W-:Y:S01]  /*7b60*/  CS2R R150, SRZ ;  /* 0x0000000000967805 */ /* 0x000fe2000001ff00 */
[----:B------:R1:W-:Y:S01]  /*7b70*/  STL [R1+0x21c], R65 ;  /* 0x00021c4101007387 */ /* 0x0003e20000100800 */
[----:B------:R-:W-:Y:S02]  /*7b80*/  UIADD3.64 UR8, UR4, UR8, URZ ;  /* 0x0000000804087297 */ /* 0x000fe4000fffe03f */
[----:B------:R-:W-:Y:S01]  /*7b90*/  UIADD3.64 UR14, UR10, 0x3fe, URZ ;  /* 0x000003fe0a0e7897 */ /* 0x000fe2000fffe03f */
[----:B0-----:R-:W-:Y:S02]  /*7ba0*/  LEA R66, P1, R61, UR6, 0x1 ;  /* 0x000000063d427c11 */ /* 0x001fe4000f8208ff */
[----:B-1----:R-:W-:-:S03]  /*7bb0*/  LEA.HI.X.SX32 R65, R64, UR7, 0x1, P0 ;  /* 0x0000000740417c11 */ /* 0x002fc600080f0eff */
[----:B------:R0:W-:Y:S01]  /*7bc0*/  STL [R1+0x400], R66 ;  /* 0x0004004201007387 */ /* 0x0001e20000100800 */
[----:B------:R-:W-:-:S03]  /*7bd0*/  LEA R64, P0, R190, UR6, 0x1 ;  /* 0x00000006be407c11 */ /* 0x000fc6000f8008ff */
[----:B------:R1:W-:Y:S01]  /*7be0*/  STL [R1+0x208], R65 ;  /* 0x0002084101007387 */ /* 0x0003e20000100800 */
[----:B------:R-:W-:-:S03]  /*7bf0*/  LEA.HI.X.SX32 R190, R190, UR7, 0x1, P0 ;  /* 0x00000007bebe7c11 */ /* 0x000fc600080f0eff */
[----:B------:R2:W-:Y:S01]  /*7c00*/  STL [R1+0x224], R64 ;  /* 0x0002244001007387 */ /* 0x0005e20000100800 */
[----:B0-----:R-:W-:Y:S02]  /*7c10*/  CS2R R66, SRZ ;  /* 0x0000000000427805 */ /* 0x001fe4000001ff00 */
[----:B-1----:R-:W-:Y:S02]  /*7c20*/  LEA R65, P6, R60, UR6, 0x1 ;  /* 0x000000063c417c11 */ /* 0x002fe4000f8c08ff */
[----:B--2---:R-:W-:-:S03]  /*7c30*/  LEA.HI.X.SX32 R64, R63, UR7, 0x1, P5 ;  /* 0x000000073f407c11 */ /* 0x004fc6000a8f0eff */
[----:B------:R-:W-:Y:S01]  /*7c40*/  STL [R1+0x404], R65 ;  /* 0x0004044101007387 */ /* 0x000fe20000100800 */
[----:B------:R-:W-:-:S03]  /*7c50*/  LEA R63, P5, R191, UR6, 0x1 ;  /* 0x00000006bf3f7c11 */ /* 0x000fc6000f8a08ff */
[----:B------:R0:W-:Y:S01]  /*7c60*/  STL [R1+0x210], R64 ;  /* 0x0002104001007387 */ /* 0x0001e20000100800 */
[----:B------:R-:W-:-:S03]  /*7c70*/  LEA.HI.X.SX32 R191, R191, UR7, 0x1, P5 ;  /* 0x00000007bfbf7c11 */ /* 0x000fc6000a8f0eff */
[----:B------:R1:W-:Y:S01]  /*7c80*/  STL [R1+0x22c], R63 ;  /* 0x00022c3f01007387 */ /* 0x0003e20000100800 */
        /* <DEDUP_REMOVED lines=12> */
[----:B------:R0:W-:Y:S04]  /*7d50*/  STL [R1+0x220], R62 ;  /* 0x0002203e01007387 */ /* 0x0001e80000100800 */
[----:B------:R1:W-:Y:S01]  /*7d60*/  STL [R1+0x410], R61 ;  /* 0x0004103d01007387 */ /* 0x0003e20000100800 */
[----:B0-----:R-:W-:Y:S02]  /*7d70*/  LEA R62, P0, R193, UR6, 0x1 ;  /* 0x00000006c13e7c11 */ /* 0x001fe4000f8008ff */
[----:B-1----:R-:W-:-:S03]  /*7d80*/  LEA.HI.X.SX32 R61, R60, UR7, 0x1, P6 ;  /* 0x000000073c3d7c11 */ /* 0x002fc6000b0f0eff */
[----:B------:R0:W-:Y:S01]  /*7d90*/  STL [R1+0x240], R62 ;  /* 0x0002403e01007387 */ /* 0x0001e20000100800 */
[----:B------:R-:W-:Y:S02]  /*7da0*/  LEA R60, P6, R56, UR6, 0x1 ;  /* 0x00000006383c7c11 */ /* 0x000fe4000f8c08ff */
[----:B------:R-:W-:Y:S01]  /*7db0*/  LEA.HI.X.SX32 R193, R193, UR7, 0x1, P0 ;  /* 0x00000007c1c17c11 */ /* 0x000fe200080f0eff */
[----:B------:R1:W-:Y:S04]  /*7dc0*/  STL [R1+0x228], R61 ;  /* 0x0002283d01007387 */ /* 0x0003e80000100800 */
[----:B------:R2:W-:Y:S01]  /*7dd0*/  STL [R1+0x414], R60 ;  /* 0x0004143c01007387 */ /* 0x0005e20000100800 */
[----:B0-----:R-:W-:Y:S02]  /*7de0*/  CS2R R62, SRZ ;  /* 0x00000000003e7805 */ /* 0x001fe4000001ff00 */
[----:B-1----:R-:W-:-:S02]  /*7df0*/  LEA R61, P5, R194, UR6, 0x1 ;  /* 0x00000006c23d7c11 */ /* 0x002fc4000f8a08ff */
[----:B--2---:R-:W-:-:S03]  /*7e00*/  LEA.HI.X.SX32 R60, R59, UR7, 0x1, P4 ;  /* 0x000000073b3c7c11 */ /* 0x004fc6000a0f0eff */
[----:B------:R0:W-:Y:S01]  /*7e10*/  STL [R1+0x248], R61 ;  /* 0x0002483d01007387 */ /* 0x0001e20000100800 */
[----:B------:R-:W-:Y:S02]  /*7e20*/  LEA R59, P4, R55, UR6, 0x1 ;  /* 0x00000006373b7c11 */ /* 0x000fe4000f8808ff */
[----:B------:R-:W-:Y:S01]  /*7e30*/  LEA.HI.X.SX32 R194, R194, UR7, 0x1, P5 ;  /* 0x00000007c2c27c11 */ /* 0x000fe2000a8f0eff */
[----:B------:R1:W-:Y:S04]  /*7e40*/  STL [R1+0x230], R60 ;  /* 0x0002303c01007387 */ /* 0x0003e80000100800 */
[----:B------:R2:W-:Y:S01]  /*7e50*/  STL [R1+0x418], R59 ;  /* 0x0004183b01007387 */ /* 0x0005e20000100800 */
[----:B0-----:R-:W-:Y:S02]  /*7e60*/  LEA R61, P3, R195, UR6, 0x1 ;  /* 0x00000006c33d7c11 */ /* 0x001fe4000f8608ff */
[----:B-1----:R-:W-:-:S03]  /*7e70*/  LEA.HI.X.SX32 R60, R58, UR7, 0x1, P2 ;  /* 0x000000073a3c7c11 */ /* 0x002fc600090f0eff */
[----:B------:R-:W-:Y:S01]  /*7e80*/  STL [R1+0x250], R61 ;  /* 0x0002503d01007387 */ /* 0x000fe20000100800 */
[----:B------:R-:W-:Y:S02]  /*7e90*/  LEA.HI.X.SX32 R58, R57, UR7, 0x1, P1 ;  /* 0x00000007393a7c11 */ /* 0x000fe400088f0eff */
[----:B--2---:R-:W-:Y:S01]  /*7ea0*/  LEA R59, P2, R54, UR6, 0x1 ;  /* 0x00000006363b7c11 */ /* 0x004fe2000f8408ff */
[----:B------:R0:W-:Y:S01]  /*7eb0*/  STL [R1+0x238], R60 ;  /* 0x0002383c01007387 */ /* 0x0001e20000100800 */
[C---:B------:R-:W-:Y:S02]  /*7ec0*/  LEA R57, P1, R196.reuse, UR6, 0x1 ;  /* 0x00000006c4397c11 */ /* 0x040fe4000f8208ff */
[----:B------:R-:W-:Y:S01]  /*7ed0*/  LEA.HI.X.SX32 R195, R195, UR7, 0x1, P3 ;  /* 0x00000007c3c37c11 */ /* 0x000fe200098f0eff */
[----:B------:R-:W-:Y:S01]  /*7ee0*/  STL [R1+0x41c], R59 ;  /* 0x00041c3b01007387 */ /* 0x000fe20000100800 */
[----:B------:R-:W-:-:S03]  /*7ef0*/  LEA.HI.X.SX32 R196, R196, UR7, 0x1, P1 ;  /* 0x00000007c4c47c11 */ /* 0x000fc600088f0eff */
[----:B------:R1:W-:Y:S01]  /*7f00*/  STL [R1+0x23c], R58 ;  /* 0x00023c3a01007387 */ /* 0x0003e20000100800 */
[----:B0-----:R-:W-:-:S03]  /*7f10*/  CS2R R60, SRZ ;  /* 0x00000000003c7805 */ /* 0x001fc6000001ff00 */
[----:B------:R0:W-:Y:S01]  /*7f20*/  STL [R1+0x258], R57 ;  /* 0x0002583901007387 */ /* 0x0001e20000100800 */
[----:B-1----:R-:W-:Y:S02]  /*7f30*/  LEA R58, P0, R53, UR6, 0x1 ;  /* 0x00000006353a7c11 */ /* 0x002fe4000f8008ff */
[----:B0-----:R-:W-:-:S03]  /*7f40*/  LEA.HI.X.SX32 R57, R56, UR7, 0x1, P6 ;  /* 0x0000000738397c11 */ /* 0x001fc6000b0f0eff */
        /* <DEDUP_REMOVED lines=121> */
[C---:B------:R-:W-:Y:S02]  /*86e0*/  LEA R40, P2, R214.reuse, UR6, 0x1 ;  /* 0x00000006d6287c11 */ /* 0x040fe4000f8408ff */
[----:B------:R-:W-:Y:S01]  /*86f0*/  LEA.HI.X.SX32 R213, R213, UR7, 0x1, P3 ;  /* 0x00000007d5d57c11 */ /* 0x000fe200098f0eff */
        /* <DEDUP_REMOVED lines=20> */
[----:B--2---:R-:W-:-:S03]  /*8840*/  LEA R38, P3, R217, UR6, 0x1 ;  /* 0x00000006d9267c11 */ /* 0x004fc6000f8608ff */
[----:B------:R0:W-:Y:S01]  /*8850*/  STL [R1+0x468], R39 ;  /* 0x0004682701007387 */ /* 0x0001e20000100800 */
[----:B------:R-:W-:-:S03]  /*8860*/  LEA.HI.X.SX32 R217, R217, UR7, 0x1, P3 ;  /* 0x00000007d9d97c11 */ /* 0x000fc600098f0eff */
[----:B------:R1:W-:Y:S01]  /*8870*/  STL [R1+0x2f8], R38 ;  /* 0x0002f82601007387 */ /* 0x0003e20000100800 */
[----:B0-----:R-:W-:Y:S02]  /*8880*/  LEA R39, P2, R34, UR6, 0x1 ;  /* 0x0000000622277c11 */ /* 0x001fe4000f8408ff */
[----:B-1----:R-:W-:-:S03]  /*8890*/  LEA.HI.X.SX32 R38, R37, UR7, 0x1, P1 ;  /* 0x0000000725267c11 */ /* 0x002fc600088f0eff */
        /* <DEDUP_REMOVED lines=129> */
[----:B0-----:R-:W-:Y:S02]  /*90b0*/  LOP3.LUT R22, R125, 0x1f, RZ, 0xc0, !PT ;  /* 0x0000001f7d167812 */ /* 0x001fe400078ec0ff */
[----:B------:R-:W-:Y:S02]  /*90c0*/  CS2R R124, SRZ ;  /* 0x00000000007c7805 */ /* 0x000fe4000001ff00 */
[----:B-1----:R-:W-:Y:S02]  /*90d0*/  LEA R21, P2, R16, UR6, 0x1 ;  /* 0x0000000610157c11 */ /* 0x002fe4000f8408ff */
[----:B--2---:R-:W-:-:S03]  /*90e0*/  LEA.HI.X.SX32 R20, R19, UR7, 0x1, P1 ;  /* 0x0000000713147c11 */ /* 0x004fc600088f0eff */
[----:B------:R0:W-:Y:S01]  /*90f0*/  STL [R1+0x4b4], R21 ;  /* 0x0004b41501007387 */ /* 0x0001e20000100800 */
[----:B------:R-:W-:-:S03]  /*9100*/  LEA R19, P1, R235, UR6, 0x1 ;  /* 0x00000006eb137c11 */ /* 0x000fc6000f8208ff */
[----:B------:R1:W-:Y:S01]  /*9110*/  STL [R1+0x370], R20 ;  /* 0x0003701401007387 */ /* 0x0003e20000100800 */
[----:B------:R-:W-:-:S03]  /*9120*/  LEA.HI.X.SX32 R235, R235, UR7, 0x1, P1 ;  /* 0x00000007ebeb7c11 */ /* 0x000fc600088f0eff */
[----:B------:R2:W-:Y:S01]  /*9130*/  STL [R1+0x38c], R19 ;  /* 0x00038c1301007387 */ /* 0x0005e20000100800 */
[----:B0-----:R-:W-:Y:S02]  /*9140*/  LOP3.LUT R21, R181, 0x1e, RZ, 0xfc, !PT ;  /* 0x0000001eb5157812 */ /* 0x001fe400078efcff */
        /* <DEDUP_REMOVED lines=40> */
[----:B-1----:R-:W-:-:S03]  /*93d0*/  LEA R15, P4, R2, UR6, 0x1 ;  /* 0x00000006020f7c11 */ /* 0x002fc6000f8808ff */
[----:B------:R-:W-:Y:S01]  /*93e0*/  IMAD R16, R16, UR13, RZ ;  /* 0x0000000d10107c24 */ /* 0x000fe2000f8e02ff */
[----:B--2---:R-:W-:Y:S01]  /*93f0*/  LEA.HI.X.SX32 R14, R13, UR7, 0x1, P3 ;  /* 0x000000070d0e7c11 */ /* 0x004fe200098f0eff */
        /* <DEDUP_REMOVED lines=8> */
[----:B------:R-:W-:Y:S01]  /*9480*/  ULDC UR17, c[0x0][0x230] ;  /* 0x00008c0000117ab9 */ /* 0x000fe20000000800 */
[----:B--2---:R-:W-:Y:S01]  /*9490*/  LEA.HI.X.SX32 R13, R9, UR7, 0x1, P1 ;  /* 0x00000007090d7c11 */ /* 0x004fe200088f0eff */
        /* <DEDUP_REMOVED lines=16> */
[----:B------:R-:W-:Y:S01]  /*95a0*/  UMOV UR21, 0x40000040 ;  /* 0x4000004000157882 */ /* 0x000fe20000000000 */
        /* <DEDUP_REMOVED lines=11> */
[----:B------:R1:W-:Y:S04]  /*9660*/  STL [R1+0x3c0], R2 ;  /* 0x0003c00201007387 */ /* 0x0003e80000100800 */
[----:B------:R2:W-:Y:S01]  /*9670*/  STL [R1+0x4e0], R0 ;  /* 0x0004e00001007387 */ /* 0x0005e20000100800 */
[----:B0-----:R-:W-:Y:S02]  /*9680*/  LOP3.LUT R7, R181, 0x2, RZ, 0xfc, !PT ;  /* 0x00000002b5077812 */ /* 0x001fe400078efcff */
[----:B-1----:R-:W-:Y:S02]  /*9690*/  LEA.HI.X.SX32 R2, R5, UR7, 0x1, P0 ;  /* 0x0000000705027c11 */ /* 0x002fe400080f0eff */
[----:B------:R-:W0:Y:S01]  /*96a0*/  LDC R5, c[0x0][0x238] ;  /* 0x00008e00ff057b82 */ /* 0x000e220000000800 */
[----:B--2---:R-:W-:-:S02]  /*96b0*/  LEA.HI.X.SX32 R0, R8, UR7, 0x1, P5 ;  /* 0x0000000708007c11 */ /* 0x004fc4000a8f0eff */
[----:B------:R1:W-:Y:S01]  /*96c0*/  STL [R1+0x3c8], R2 ;  /* 0x0003c80201007387 */ /* 0x0003e20000100800 */
[----:B------:R-:W-:-:S03]  /*96d0*/  LOP3.LUT R8, R181, 0x4, RZ, 0xfc, !PT ;  /* 0x00000004b5087812 */ /* 0x000fc600078efcff */
[----:B------:R2:W-:Y:S01]  /*96e0*/  STL [R1+0x3d0], R0 ;  /* 0x0003d00001007387 */ /* 0x0005e20000100800 */
[----:B-1----:R-:W-:Y:S02]  /*96f0*/  LEA.HI.X.SX32 R2, R11, UR7, 0x1, P3 ;  /* 0x000000070b027c11 */ /* 0x002fe400098f0eff */
[C---:B------:R-:W-:Y:S02]  /*9700*/  LOP3.LUT R11, R181.reuse, 0x8, RZ, 0xfc, !PT ;  /* 0x00000008b50b7812 */ /* 0x040fe400078efcff */
[----:B--2---:R-:W-:Y:S01]  /*9710*/  LEA.HI.X.SX32 R0, R12, UR7, 0x1, P2 ;  /* 0x000000070c007c11 */ /* 0x004fe200090f0eff */
[----:B------:R1:W-:Y:S01]  /*9720*/  STL [R1+0x3d8], R2 ;  /* 0x0003d80201007387 */ /* 0x0003e20000100800 */
[C---:B------:R-:W-:Y:S01]  /*9730*/  LOP3.LUT R12, R181.reuse, 0xa, RZ, 0xfc, !PT ;  /* 0x0000000ab50c7812 */ /* 0x040fe200078efcff */
[----:B------:R-:W-:Y:S02]  /*9740*/  UIADD3.64 UR6, UR10, 0x400, URZ ;  /* 0x000004000a067897 */ /* 0x000fe4000fffe03f */
[----:B------:R2:W-:Y:S01]  /*9750*/  STL [R1+0x3dc], R0 ;  /* 0x0003dc0001007387 */ /* 0x0005e20000100800 */
[----:B0-----:R-:W-:-:S03]  /*9760*/  IMAD R23, R181, R5, RZ ;  /* 0x00000005b5177224 */ /* 0x001fc600078e02ff */
[----:B------:R0:W-:Y:S01]  /*9770*/  STL [R1], RZ ;  /* 0x000000ff01007387 */ /* 0x0001e20000100800 */
[----:B------:R-:W-:Y:S01]  /*9780*/  IMAD R12, R12, UR23, RZ ;  /* 0x000000170c0c7c24 */ /* 0x000fe2000f8e02ff */
[----:B-1----:R-:W1:Y:S02]  /*9790*/  LDC R2, c[0x0][0x23c] ;  /* 0x00008f00ff027b82 */ /* 0x002e640000000800 */
[----:B------:R0:W-:Y:S01]  /*97a0*/  STL [R1+0x4], RZ ;  /* 0x000004ff01007387 */ /* 0x0001e20000100800 */
[----:B--2---:R-:W-:-:S03]  /*97b0*/  LOP3.LUT R0, R181, 0x18, RZ, 0xfc, !PT ;  /* 0x00000018b5007812 */ /* 0x004fc600078efcff */
[----:B------:R0:W-:Y:S04]  /*97c0*/  STL [R1+0x8], RZ ;  /* 0x000008ff01007387 */ /* 0x0001e80000100800 */
[----:B------:R0:W-:Y:S04]  /*97d0*/  STL [R1+0xc], RZ ;  /* 0x00000cff01007387 */ /* 0x0001e80000100800 */
[----:B------:R0:W-:Y:S04]  /*97e0*/  STL [R1+0x10], RZ ;  /* 0x000010ff01007387 */ /* 0x0001e80000100800 */
[----:B------:R0:W-:Y:S04]  /*97f0*/  STL [R1+0x14], RZ ;  /* 0x000014ff01007387 */ /* 0x0001e80000100800 */
[----:B------:R0:W-:Y:S01]  /*9800*/  STL [R1+0x18], RZ ;  /* 0x000018ff01007387 */ /* 0x0001e20000100800 */
[----:B-1----:R-:W-:-:S03]  /*9810*/  IMAD.SHL.U32 R179, R2, 0x20, RZ ;  /* 0x0000002002b37824 */ /* 0x002fc600078e00ff */
[----:B------:R0:W-:Y:S01]  /*9820*/  STL [R1+0x1c], RZ ;  /* 0x00001cff01007387 */ /* 0x0001e20000100800 */
[----:B------:R-:W-:Y:S02]  /*9830*/  IMAD R2, R22, R2, RZ ;  /* 0x0000000216027224 */ /* 0x000fe400078e02ff */
[-C--:B------:R-:W-:Y:S01]  /*9840*/  IMAD R22, R21, R5.reuse, RZ ;  /* 0x0000000515167224 */ /* 0x080fe200078e02ff */
[----:B------:R0:W-:Y:S01]  /*9850*/  STL [R1+0x20], RZ ;  /* 0x000020ff01007387 */ /* 0x0001e20000100800 */
[-C--:B------:R-:W-:Y:S02]  /*9860*/  IMAD R21, R20, R5.reuse, RZ ;  /* 0x0000000514157224 */ /* 0x080fe400078e02ff */
[-C--:B------:R-:W-:Y:S01]  /*9870*/  IMAD R20, R19, R5.reuse, RZ ;  /* 0x0000000513147224 */ /* 0x080fe200078e02ff */
[----:B------:R0:W-:Y:S01]  /*9880*/  STL [R1+0x24], RZ ;  /* 0x000024ff01007387 */ /* 0x0001e20000100800 */
[-C--:B------:R-:W-:Y:S01]  /*9890*/  IMAD R19, R0, R5.reuse, RZ ;  /* 0x0000000500137224 */ /* 0x080fe200078e02ff */
[----:B------:R-:W-:Y:S01]  /*98a0*/  SHF.R.S32.HI R0, RZ, 0x1f, R2 ;  /* 0x0000001fff007819 */ /* 0x000fe20000011402 */
[----:B------:R-:W-:Y:S01]  /*98b0*/  IMAD R5, R18, R5, RZ ;  /* 0x0000000512057224 */ /* 0x000fe200078e02ff */
[----:B------:R0:W-:Y:S01]  /*98c0*/  STL [R1+0x28], RZ ;  /* 0x000028ff01007387 */ /* 0x0001e20000100800 */
[----:B------:R-:W-:Y:S01]  /*98d0*/  IMAD R5, R17, UR12, RZ ;  /* 0x0000000c11057c24 */ /* 0x000fe2000f8e02ff */
[----:B------:R-:W-:Y:S01]  /*98e0*/  SHF.L.U64.HI R0, R2, 0x1, R0 ;  /* 0x0000000102007819 */ /* 0x000fe20000010200 */
[----:B------:R-:W-:Y:S01]  /*98f0*/  IMAD R5, R14, UR20, RZ ;  /* 0x000000140e057c24 */ /* 0x000fe2000f8e02ff */
[----:B------:R0:W-:Y:S01]  /*9900*/  STL [R1+0x2c], RZ ;  /* 0x00002cff01007387 */ /* 0x0001e20000100800 */
[----:B------:R-:W-:Y:S01]  /*9910*/  IMAD R5, R11, UR24, RZ ;  /* 0x000000180b057c24 */ /* 0x000fe2000f8e02ff */
[----:B------:R-:W-:Y:S01]  /*9920*/  UMOV UR20, UR4 ;  /* 0x0000000400147c82 */ /* 0x000fe20008000000 */
[----:B------:R-:W-:Y:S01]  /*9930*/  IMAD R11, R9, UR25, RZ ;  /* 0x00000019090b7c24 */ /* 0x000fe2000f8e02ff */
[----:B------:R0:W-:Y:S01]  /*9940*/  STL [R1+0x30], RZ ;  /* 0x000030ff01007387 */ /* 0x0001e20000100800 */
[----:B------:R-:W-:Y:S01]  /*9950*/  IMAD R9, R8, UR26, RZ ;  /* 0x0000001a08097c24 */ /* 0x000fe2000f8e02ff */
[----:B------:R-:W-:Y:S01]  /*9960*/  LOP3.LUT R8, R3, 0x20, RZ, 0x3c, !PT ;  /* 0x0000002003087812 */ /* 0x000fe200078e3cff */
[----:B------:R-:W-:Y:S01]  /*9970*/  IMAD R5, R7, UR27, RZ ;  /* 0x0000001b07057c24 */ /* 0x000fe2000f8e02ff */
[----:B------:R0:W-:Y:S01]  /*9980*/  STL [R1+0x34], RZ ;  /* 0x000034ff01007387 */ /* 0x0001e20000100800 */
[----:B------:R-:W-:Y:S01]  /*9990*/  IMAD.SHL.U32 R2, R2, 0x2, RZ ;  /* 0x0000000202027824 */ /* 0x000fe200078e00ff */
[----:B------:R-:W-:-:S02]  /*99a0*/  LOP3.LUT R7, R3, 0x40, RZ, 0x3c, !PT ;  /* 0x0000004003077812 */ /* 0x000fc400078e3cff */
[----:B------:R0:W-:Y:S01]  /*99b0*/  STL [R1+0x38], RZ ;  /* 0x000038ff01007387 */ /* 0x0001e20000100800 */
[----:B------:R-:W-:-:S03]  /*99c0*/  LOP3.LUT R5, R3, 0x60, RZ, 0x3c, !PT ;  /* 0x0000006003057812 */ /* 0x000fc600078e3cff */
[----:B------:R0:W-:Y:S04]  /*99d0*/  STL [R1+0x3c], RZ ;  /* 0x00003cff01007387 */ /* 0x0001e80000100800 */
        /* <DEDUP_REMOVED lines=112> */
[----:B------:R0:W-:Y:S04]  /*a0e0*/  STL [R1+0x56c], R23 ;  /* 0x00056c1701007387 */ /* 0x0001e80000100800 */
[----:B------:R0:W-:Y:S04]  /*a0f0*/  STL [R1+0x560], R20 ;  /* 0x0005601401007387 */ /* 0x0001e80000100800 */
[----:B------:R0:W-:Y:S02]  /*a100*/  STL [R1+0x55c], R19 ;  /* 0x00055c1301007387 */ /* 0x0001e40000100800 */
.L_x_1:
[----:B------:R-:W2:Y:S04]  /*a110*/  LDL R7, [R1+0x56c] ;  /* 0x00056c0001077983 */ /* 0x000ea80000100800 */
[----:B------:R-:W3:Y:S01]  /*a120*/  LDL R179, [R1+0x560] ;  /* 0x0005600001b37983 */ /* 0x000ee20000100800 */
[----:B------:R-:W-:Y:S01]  /*a130*/  ISETP.GE.AND P0, PT, R181, UR17, PT ;  /* 0x00000011b5007c0c */ /* 0x000fe2000bf06270 */
[----:B------:R-:W-:Y:S01]  /*a140*/  IMAD.MOV.U32 R5, RZ, RZ, R4 ;  /* 0x000000ffff057224 */ /* 0x000fe200078e0004 */
[----:B------:R-:W-:Y:S01]  /*a150*/  PRMT R17, RZ, 0x7610, R17 ;  /* 0x00007610ff117816 */ /* 0x000fe20000000011 */
[----:B------:R1:W-:Y:S01]  /*a160*/  STL [R1+0x8b4], R199 ;  /* 0x0008b4c701007387 */ /* 0x0003e20000100800 */
[----:B------:R-:W-:-:S03]  /*a170*/  ULDC UR4, c[0x0][0x238] ;  /* 0x00008e0000047ab9 */ /* 0x000fc60000000800 */
[----:B-1----:R-:W4:Y:S01]  /*a180*/  LDL R199, [R1+0x55c] ;  /* 0x00055c0001c77983 */ /* 0x002f220000100800 */
[----:B------:R-:W-:-:S03]  /*a190*/  IMAD.MOV.U32 R4, RZ, RZ, R6 ;  /* 0x000000ffff047224 */ /* 0x000fc600078e0006 */
[----:B------:R1:W-:Y:S04]  /*a1a0*/  STL [R1+0x8b0], R198 ;  /* 0x0008b0c601007387 */ /* 0x0003e80000100800 */
[----:B------:R0:W-:Y:S01]  /*a1b0*/  STL [R1+0x8ac], R197 ;  /* 0x0008acc501007387 */ /* 0x0001e20000100800 */
[----:B------:R-:W-:Y:S02]  /*a1c0*/  PRMT R14, RZ, 0x7610, R14 ;  /* 0x00007610ff0e7816 */ /* 0x000fe4000000000e */
[----:B------:R-:W-:Y:S01]  /*a1d0*/  PRMT R12, RZ, 0x7610, R12 ;  /* 0x00007610ff0c7816 */ /* 0x000fe2000000000c */
[----:B------:R-:W-:Y:S01]  /*a1e0*/  STL [R1+0x8a8], R196 ;  /* 0x0008a8c401007387 */ /* 0x000fe20000100800 */
[----:B-1----:R-:W1:Y:S01]  /*a1f0*/  S2R R198, SR_TID.X ;  /* 0x0000000000c67919 */ /* 0x002e620000002100 */
[----:B0-----:R-:W0:Y:S01]  /*a200*/  S2R R197, SR_TID.X ;  /* 0x0000000000c57919 */ /* 0x001e220000002100 */
[----:B------:R-:W-:-:S02]  /*a210*/  PRMT R9, RZ, 0x7610, R9 ;  /* 0x00007610ff097816 */ /* 0x000fc40000000009 */
[----:B------:R-:W-:Y:S01]  /*a220*/  PRMT R16, RZ, 0x7610, R16 ;  /* 0x00007610ff107816 */ /* 0x000fe20000000010 */
[----:B------:R-:W-:Y:S01]  /*a230*/  STL [R1+0x8a4], R195 ;  /* 0x0008a4c301007387 */ /* 0x000fe20000100800 */
[----:B------:R-:W-:Y:S02]  /*a240*/  PRMT R13, RZ, 0x7610, R13 ;  /* 0x00007610ff0d7816 */ /* 0x000fe4000000000d */
[----:B------:R-:W-:Y:S01]  /*a250*/  PRMT R11, RZ, 0x7610, R11 ;  /* 0x00007610ff0b7816 */ /* 0x000fe2000000000b */
[----:B------:R-:W-:Y:S04]  /*a260*/  STL [R1+0x8a0], R194 ;  /* 0x0008a0c201007387 */ /* 0x000fe80000100800 */
[----:B------:R-:W-:Y:S04]  /*a270*/  STL [R1+0x89c], R193 ;  /* 0x00089cc101007387 */ /* 0x000fe80000100800 */
[----:B------:R-:W-:Y:S04]  /*a280*/  STL [R1+0x898], R251 ;  /* 0x000898fb01007387 */ /* 0x000fe80000100800 */
[----:B------:R-:W-:Y:S04]  /*a290*/  STL [R1+0x894], R249 ;  /* 0x000894f901007387 */ /* 0x000fe80000100800 */
[----:B------:R-:W-:Y:S01]  /*a2a0*/  STL [R1+0x890], R247 ;  /* 0x000890f701007387 */ /* 0x000fe20000100800 */
[----:B-1----:R-:W-:-:S03]  /*a2b0*/  SHF.R.U32.HI R198, RZ, 0x6, R198 ;  /* 0x00000006ffc67819 */ /* 0x002fc600000116c6 */
[----:B------:R-:W-:Y:S01]  /*a2c0*/  STL [R1+0x64c], R148 ;  /* 0x00064c9401007387 */ /* 0x000fe20000100800 */
[----:B------:R-:W-:-:S03]  /*a2d0*/  SGXT.U32 R198, R198, 0x1 ;  /* 0x00000001c6c6781a */ /* 0x000fc60000000000 */
[----:B------:R-:W-:Y:S01]  /*a2e0*/  STL [R1+0x648], R149 ;  /* 0x0006489501007387 */ /* 0x000fe20000100800 */
[----:B------:R-:W-:-:S03]  /*a2f0*/  LOP3.LUT R198, R198, 0x8, RZ, 0xfc, !PT ;  /* 0x00000008c6c67812 */ /* 0x000fc600078efcff */
[----:B------:R1:W-:Y:S01]  /*a300*/  STL [R1+0x644], R150 ;  /* 0x0006449601007387 */ /* 0x0003e20000100800 */
[----:B------:R-:W-:-:S03]  /*a310*/  PRMT R8, RZ, 0x7610, R8 ;  /* 0x00007610ff087816 */ /* 0x000fc60000000008 */
[----:B------:R-:W-:Y:S04]  /*a320*/  STL [R1+0x640], R151 ;  /* 0x0006409701007387 */ /* 0x000fe80000100800 */
[----:B------:R-:W-:Y:S01]  /*a330*/  STL [R1+0x574], R180 ;  /* 0x000574b401007387 */ /* 0x000fe20000100800 */
[----:B------:R-:W-:Y:S01]  /*a340*/  PRMT R15, RZ, 0x7610, R15 ;  /* 0x00007610ff0f7816 */ /* 0x000fe2000000000f */
[----:B-1----:R-:W1:Y:S02]  /*a350*/  LDC R150, c[0x0][0x238] ;  /* 0x00008e00ff967b82 */ /* 0x002e640000000800 */
[----:B-----5:R1:W-:Y:S01]  /*a360*/  STL [R1+0x570], R10 ;  /* 0x0005700a01007387 */ /* 0x0203e20000100800 */
[----:B--2---:R-:W-:-:S05]  /*a370*/  IMAD.WIDE R6, R7, 0x2, R4 ;  /* 0x0000000207067825 */ /* 0x004fca00078e0204 */
[----:B------:R2:W3:Y:S01]  /*a380*/  @!P0 LDG.E.U16 R17, desc[UR18][R6.64] ;  /* 0x0000001206118981 */ /* 0x0004e2000c1e1500 */
[----:B------:R-:W-:Y:S02]  /*a390*/  ISETP.GE.AND P0, PT, R198, UR17, PT ;  /* 0x00000011c6007c0c */ /* 0x000fe4000bf06270 */
[--C-:B0-----:R-:W-:Y:S02]  /*a3a0*/  SHF.R.U32.HI R198, RZ, 0x6, R197.reuse ;  /* 0x00000006ffc67819 */ /* 0x101fe400000116c5 */
[----:B------:R-:W-:Y:S02]  /*a3b0*/  SHF.R.U32.HI R197, RZ, 0x6, R197 ;  /* 0x00000006ffc57819 */ /* 0x000fe400000116c5 */
[----:B------:R-:W-:Y:S02]  /*a3c0*/  SGXT.U32 R198, R198, 0x1 ;  /* 0x00000001c6c6781a */ /* 0x000fe40000000000 */
[----:B------:R-:W-:Y:S02]  /*a3d0*/  SGXT.U32 R197, R197, 0x1 ;  /* 0x00000001c5c5781a */ /* 0x000fe40000000000 */
[----:B------:R-:W-:-:S02]  /*a3e0*/  LOP3.LUT R198, R198, 0x8, RZ, 0xfc, !PT ;  /* 0x00000008c6c67812 */ /* 0x000fc400078efcff */
[----:B------:R-:W-:-:S03]  /*a3f0*/  LOP3.LUT R197, R197, 0x10, RZ, 0xfc, !PT ;  /* 0x00000010c5c57812 */ /* 0x000fc600078efcff */
[----:B------:R-:W-:Y:S01]  /*a400*/  IMAD R198, R198, UR4, RZ ;  /* 0x00000004c6c67c24 */ /* 0x000fe2000f8e02ff */
[----:B------:R-:W-:Y:S01]  /*a410*/  ISETP.GE.AND P1, PT, R197, UR17, PT ;  /* 0x00000011c5007c0c */ /* 0x000fe2000bf26270 */
[----:B------:R-:W-:Y:S01]  /*a420*/  ULDC UR4, c[0x0][0x238] ;  /* 0x00008e0000047ab9 */ /* 0x000fe20000000800 */
[----:B------:R-:W0:Y:S01]  /*a430*/  S2R R197, SR_TID.X ;  /* 0x0000000000c57919 */ /* 0x000e220000002100 */
[----:B--2---:R-:W-:-:S05]  /*a440*/  IMAD.WIDE R6, R198, 0x2, R4 ;  /* 0x00000002c6067825 */ /* 0x004fca00078e0204 */
[----:B------:R2:W3:Y:S01]  /*a450*/  @!P0 LDG.E.U16 R14, desc[UR18][R6.64] ;  /* 0x00000012060e8981 */ /* 0x0004e2000c1e1500 */
[--C-:B0-----:R-:W-:Y:S02]  /*a460*/  SHF.R.U32.HI R198, RZ, 0x6, R197.reuse ;  /* 0x00000006ffc67819 */ /* 0x101fe400000116c5 */
[----:B------:R-:W-:Y:S02]  /*a470*/  SHF.R.U32.HI R197, RZ, 0x6, R197 ;  /* 0x00000006ffc57819 */ /* 0x000fe400000116c5 */
[----:B------:R-:W-:Y:S02]  /*a480*/  SGXT.U32 R198, R198, 0x1 ;  /* 0x00000001c6c6781a */ /* 0x000fe40000000000 */
[----:B------:R-:W-:Y:S02]  /*a490*/  SGXT.U32 R197, R197, 0x1 ;  /* 0x00000001c5c5781a */ /* 0x000fe40000000000 */
[----:B------:R-:W-:Y:S02]  /*a4a0*/  LOP3.LUT R198, R198, 0x18, RZ, 0xfc, !PT ;  /* 0x00000018c6c67812 */ /* 0x000fe400078efcff */
[----:B------:R-:W-:-:S05]  /*a4b0*/  LOP3.LUT R197, R197, 0x10, RZ, 0xfc, !PT ;  /* 0x00000010c5c57812 */ /* 0x000fca00078efcff */
[----:B------:R-:W-:Y:S01]  /*a4c0*/  IMAD R197, R197, UR4, RZ ;  /* 0x00000004c5c57c24 */ /* 0x000fe2000f8e02ff */
[----:B------:R-:W-:Y:S01]  /*a4d0*/  ISETP.GE.AND P0, PT, R198, UR17, PT ;  /* 0x00000011c6007c0c */ /* 0x000fe2000bf06270 */
[----:B------:R-:W-:Y:S02]  /*a4e0*/  ULDC UR4, c[0x0][0x238] ;  /* 0x00008e0000047ab9 */ /* 0x000fe40000000800 */
[--C-:B--2---:R-:W-:Y:S02]  /*a4f0*/  IMAD.WIDE R6, R197, 0x2, R4.reuse ;  /* 0x00000002c5067825 */ /* 0x104fe400078e0204 */
[----:B------:R-:W0:Y:S03]  /*a500*/  S2R R197, SR_TID.X ;  /* 0x0000000000c57919 */ /* 0x000e260000002100 */
[----:B------:R4:W2:Y:S02]  /*a510*/  @!P1 LDG.E.U16 R12, desc[UR18][R6.64] ;  /* 0x00000012060c9981 */ /* 0x0008a4000c1e1500 */
[----:B----4-:R-:W-:-:S05]  /*a520*/  IMAD.WIDE R6, R199, 0x2, R4 ;  /* 0x00000002c7067825 */ /* 0x010fca00078e0204 */
[----:B------:R4:W2:Y:S01]  /*a530*/  @!P0 LDG.E.U16 R9, desc[UR18][R6.64] ;  /* 0x0000001206098981 */ /* 0x0008a2000c1e1500 */
[--C-:B0-----:R-:W-:Y:S02]  /*a540*/  SHF.R.U32.HI R199, RZ, 0x6, R197.reuse ;  /* 0x00000006ffc77819 */ /* 0x101fe400000116c5 */
[--C-:B------:R-:W-:Y:S02]  /*a550*/  SHF.R.U32.HI R198, RZ, 0x6, R197.reuse ;  /* 0x00000006ffc67819 */ /* 0x100fe400000116c5 */
[----:B------:R-:W-:Y:S02]  /*a560*/  SGXT.U32 R199, R199, 0x1 ;  /* 0x00000001c7c7781a */ /* 0x000fe40000000000 */
[----:B------:R-:W-:Y:S02]  /*a570*/  SHF.R.U32.HI R197, RZ, 0x6, R197 ;  /* 0x00000006ffc57819 */ /* 0x000fe400000116c5 */
[----:B------:R-:W-:Y:S02]  /*a580*/  LOP3.LUT R199, R199, 0x2, RZ, 0xfc, !PT ;  /* 0x00000002c7c77812 */ /* 0x000fe400078efcff */
[----:B------:R-:W-:-:S02]  /*a590*/  SGXT.U32 R197, R197, 0x1 ;  /* 0x00000001c5c5781a */ /* 0x000fc40000000000 */
[----:B------:R-:W-:Y:S01]  /*a5a0*/  SGXT.U32 R198, R198, 0x1 ;  /* 0x00000001c6c6781a */ /* 0x000fe20000000000 */
[----:B------:R-:W-:Y:S01]  /*a5b0*/  IMAD R199, R199, UR4, RZ ;  /* 0x00000004c7c77c24 */ /* 0x000fe2000f8e02ff */
[----:B------:R-:W-:Y:S01]  /*a5c0*/  LOP3.LUT R197, R197, 0x2, RZ, 0xfc, !PT ;  /* 0x00000002c5c57812 */ /* 0x000fe200078efcff */
[----:B------:R-:W-:Y:S01]  /*a5d0*/  ULDC UR4, c[0x0][0x238] ;  /* 0x00008e0000047ab9 */ /* 0x000fe20000000800 */
[----:B------:R-:W-:Y:S01]  /*a5e0*/  LOP3.LUT R198, R198, 0xa, RZ, 0xfc, !PT ;  /* 0x0000000ac6c67812 */ /* 0x000fe200078efcff */
[----:B----4-:R-:W-:Y:S01]  /*a5f0*/  IMAD.WIDE R6, R199, 0x2, R4 ;  /* 0x00000002c7067825 */ /* 0x010fe200078e0204 */
[----:B------:R-:W-:Y:S01]  /*a600*/  ISETP.GE.AND P0, PT, R197, UR17, PT ;  /* 0x00000011c5007c0c */ /* 0x000fe2000bf06270 */
[----:B------:R-:W0:Y:S01]  /*a610*/  S2R R199, SR_TID.X ;  /* 0x0000000000c77919 */ /* 0x000e220000002100 */
[----:B------:R-:W-:Y:S01]  /*a620*/  ISETP.GE.AND P1, PT, R198, UR17, PT ;  /* 0x00000011c6007c0c */ /* 0x000fe2000bf26270 */
[----:B------:R-:W4:Y:S10]  /*a630*/  S2R R197, SR_TID.X ;  /* 0x0000000000c57919 */ /* 0x000f340000002100 */
[----:B------:R1:W2:Y:S01]  /*a640*/  @!P0 LDG.E.U16 R16, desc[UR18][R6.64] ;  /* 0x0000001206108981 */ /* 0x0002a2000c1e1500 */
[----:B0-----:R-:W-:-:S02]  /*a650*/  SHF.R.U32.HI R198, RZ, 0x6, R199 ;  /* 0x00000006ffc67819 */ /* 0x001fc400000116c7 */
[----:B------:R-:W-:Y:S02]  /*a660*/  SHF.R.U32.HI R199, RZ, 0x6, R199 ;  /* 0x00000006ffc77819 */ /* 0x000fe400000116c7 */
[----:B------:R-:W-:Y:S02]  /*a670*/  SGXT.U32 R198, R198, 0x1 ;  /* 0x00000001c6c6781a */ /* 0x000fe40000000000 */
[----:B------:R-:W-:Y:S02]  /*a680*/  SGXT.U32 R199, R199, 0x1 ;  /* 0x00000001c7c7781a */ /* 0x000fe40000000000 */
[----:B------:R-:W-:Y:S02]  /*a690*/  LOP3.LUT R198, R198, 0xa, RZ, 0xfc, !PT ;  /* 0x0000000ac6c67812 */ /* 0x000fe400078efcff */
[----:B------:R-:W-:-:S03]  /*a6a0*/  LOP3.LUT R199, R199, 0x12, RZ, 0xfc, !PT ;  /* 0x00000012c7c77812 */ /* 0x000fc600078efcff */
[----:B------:R-:W-:Y:S01]  /*a6b0*/  IMAD R198, R198, UR4, RZ ;  /* 0x00000004c6c67c24 */ /* 0x000fe2000f8e02ff */
[----:B------:R-:W-:Y:S01]  /*a6c0*/  ISETP.GE.AND P0, PT, R199, UR17, PT ;  /* 0x00000011c7007c0c */ /* 0x000fe2000bf06270 */
[----:B------:R-:W-:Y:S01]  /*a6d0*/  ULDC UR4, c[0x0][0x238] ;  /* 0x00008e0000047ab9 */ /* 0x000fe20000000800 */
[----:B----4-:R-:W-:Y:S01]  /*a6e0*/  SHF.R.U32.HI R199, RZ, 0x6, R197 ;  /* 0x00000006ffc77819 */ /* 0x010fe200000116c5 */
[----:B-1----:R-:W-:Y:S01]  /*a6f0*/  IMAD.WIDE R6, R198, 0x2, R4 ;  /* 0x00000002c6067825 */ /* 0x002fe200078e0204 */
[--C-:B------:R-:W-:Y:S02]  /*a700*/  SHF.R.U32.HI R198, RZ, 0x6, R197.reuse ;  /* 0x00000006ffc67819 */ /* 0x100fe400000116c5 */
[----:B------:R-:W-:Y:S02]  /*a710*/  SHF.R.U32.HI R197, RZ, 0x6, R197 ;  /* 0x00000006ffc57819 */ /* 0x000fe400000116c5 */
[----:B------:R0:W4:Y:S01]  /*a720*/  @!P1 LDG.E.U16 R13, desc[UR18][R6.64] ;  /* 0x00000012060d9981 */ /* 0x000122000c1e1500 */
[----:B------:R-:W-:-:S02]  /*a730*/  SGXT.U32 R198, R198, 0x1 ;  /* 0x00000001c6c6781a */ /* 0x000fc40000000000 */
[----:B------:R-:W-:Y:S02]  /*a740*/  SGXT.U32 R197, R197, 0x1 ;  /* 0x00000001c5c5781a */ /* 0x000fe40000000000 */
[----:B------:R-:W-:Y:S02]  /*a750*/  LOP3.LUT R198, R198, 0x1a, RZ, 0xfc, !PT ;  /* 0x0000001ac6c67812 */ /* 0x000fe400078efcff */
[----:B------:R-:W-:Y:S02]  /*a760*/  LOP3.LUT R197, R197, 0x12, RZ, 0xfc, !PT ;  /* 0x00000012c5c57812 */ /* 0x000fe400078efcff */
[----:B------:R-:W-:-:S03]  /*a770*/  SGXT.U32 R199, R199, 0x1 ;  /* 0x00000001c7c7781a */ /* 0x000fc60000000000 */
[----:B------:R-:W-:Y:S01]  /*a780*/  IMAD R197, R197, UR4, RZ ;  /* 0x00000004c5c57c24 */ /* 0x000fe2000f8e02ff */
[----:B------:R-:W-:Y:S01]  /*a790*/  ISETP.GE.AND P1, PT, R198, UR17, PT ;  /* 0x00000011c6007c0c */ /* 0x000fe2000bf26270 */
[----:B------:R-:W-:Y:S01]  /*a7a0*/  ULDC UR4, c[0x0][0x238] ;  /* 0x00008e0000047ab9 */ /* 0x000fe20000000800 */
[----:B------:R-:W-:Y:S01]  /*a7b0*/  LOP3.LUT R199, R199, 0x4, RZ, 0xfc, !PT ;  /* 0x00000004c7c77812 */ /* 0x000fe200078efcff */
[----:B0-----:R-:W-:-:S05]  /*a7c0*/  IMAD.WIDE R6, R197, 0x2, R4 ;  /* 0x00000002c5067825 */ /* 0x001fca00078e0204 */
[----:B------:R3:W4:Y:S01]  /*a7d0*/  @!P0 LDG.E.U16 R11, desc[UR18][R6.64] ;  /* 0x00000012060b8981 */ /* 0x000722000c1e1500 */
[----:B------:R-:W-:Y:S01]  /*a7e0*/  ISETP.GE.AND P0, PT, R199, UR17, PT ;  /* 0x00000011c7007c0c */ /* 0x000fe2000bf06270 */
[----:B---3--:R-:W-:Y:S02]  /*a7f0*/  IMAD.WIDE R6, R179, 0x2, R4 ;  /* 0x00000002b3067825 */ /* 0x008fe400078e0204 */
[----:B------:R-:W0:Y:S03]  /*a800*/  S2R R179, SR_TID.X ;  /* 0x0000000000b37919 */ /* 0x000e260000002100 */
[----:B------:R1:W3:Y:S01]  /*a810*/  @!P1 LDG.E.U16 R8, desc[UR18][R6.64] ;  /* 0x0000001206089981 */ /* 0x0002e2000c1e1500 */
[--C-:B0-----:R-:W-:Y:S02]  /*a820*/  SHF.R.U32.HI R148, RZ, 0x6, R179.reuse ;  /* 0x00000006ff947819 */ /* 0x101fe400000116b3 */
[----:B------:R-:W-:-:S02]  /*a830*/  SHF.R.U32.HI R10, RZ, 0x6, R179 ;  /* 0x00000006ff0a7819 */ /* 0x000fc400000116b3 */
[----:B------:R-:W-:Y:S02]  /*a840*/  SGXT.U32 R148, R148, 0x1 ;  /* 0x000000019494781a */ /* 0x000fe40000000000 */
[----:B------:R-:W-:Y:S02]  /*a850*/  SGXT.U32 R10, R10, 0x1 ;  /* 0x000000010a0a781a */ /* 0x000fe40000000000 */
[----:B------:R-:W-:Y:S02]  /*a860*/  LOP3.LUT R148, R148, 0x4, RZ, 0xfc, !PT ;  /* 0x0000000494947812 */ /* 0x000fe400078efcff */
[----:B------:R-:W-:-:S03]  /*a870*/  LOP3.LUT R10, R10, 0xc, RZ, 0xfc, !PT ;  /* 0x0000000c0a0a7812 */ /* 0x000fc600078efcff */
[----:B------:R-:W-:Y:S01]  /*a880*/  IMAD R148, R148, UR4, RZ ;  /* 0x0000000494947c24 */ /* 0x000fe2000f8e02ff */
[----:B------:R-:W-:-:S03]  /*a890*/  ULDC UR4, c[0x0][0x238] ;  /* 0x00008e0000047ab9 */ /* 0x000fc60000000800 */
[----:B-1----:R-:W-:Y:S01]  /*a8a0*/  IMAD.WIDE R6, R148, 0x2, R4 ;  /* 0x0000000294067825 */ /* 0x002fe200078e0204 */
[----:B------:R-:W-:-:S04]  /*a8b0*/  SHF.R.U32.HI R148, RZ, 0x6, R179 ;  /* 0x00000006ff947819 */ /* 0x000fc800000116b3 */
[----:B------:R-:W-:Y:S01]  /*a8c0*/  SGXT.U32 R148, R148, 0x1 ;  /* 0x000000019494781a */ /* 0x000fe20000000000 */
[----:B------:R0:W3:Y:S01]  /*a8d0*/  @!P0 LDG.E.U16 R15, desc[UR18][R6.64] ;  /* 0x00000012060f8981 */ /* 0x0000e2000c1e1500 */
[----:B------:R-:W-:Y:S02]  /*a8e0*/  ISETP.GE.AND P0, PT, R10, UR17, PT ;  /* 0x000000110a007c0c */ /* 0x000fe4000bf06270 */
[----:B------:R-:W-:Y:S02]  /*a8f0*/  LOP3.LUT R148, R148, 0xc, RZ, 0xfc, !PT ;  /* 0x0000000c94947812 */ /* 0x000fe400078efcff */
[----:B------:R-:W-:Y:S02]  /*a900*/  SHF.R.U32.HI R10, RZ, 0x6, R179 ;  /* 0x00000006ff0a7819 */ /* 0x000fe400000116b3 */
[----:B------:R-:W-:Y:S01]  /*a910*/  PRMT R18, RZ, 0x7610, R18 ;  /* 0x00007610ff127816 */ /* 0x000fe20000000012 */
[----:B------:R-:W-:Y:S01]  /*a920*/  IMAD R148, R148, UR4, RZ ;  /* 0x0000000494947c24 */ /* 0x000fe2000f8e02ff */
[----:B------:R-:W-:Y:S01]  /*a930*/  SGXT.U32 R10, R10, 0x1 ;  /* 0x000000010a0a781a */ /* 0x000fe20000000000 */
[----:B------:R-:W-:-:S02]  /*a940*/  ULDC UR4, c[0x0][0x238] ;  /* 0x00008e0000047ab9 */ /* 0x000fc40000000800 */
[----:B0-----:R-:W-:Y:S01]  /*a950*/  IMAD.WIDE R6, R148, 0x2, R4 ;  /* 0x0000000294067825 */ /* 0x001fe200078e0204 */
[--C-:B------:R-:W-:Y:S02]  /*a960*/  SHF.R.U32.HI R148, RZ, 0x6, R179.reuse ;  /* 0x00000006ff947819 */ /* 0x100fe400000116b3 */
[----:B------:R-:W-:Y:S02]  /*a970*/  LOP3.LUT R10, R10, 0x14, RZ, 0xfc, !PT ;  /* 0x000000140a0a7812 */ /* 0x000fe400078efcff */
[----:B------:R-:W-:Y:S01]  /*a980*/  SGXT.U32 R148, R148, 0x1 ;  /* 0x000000019494781a */ /* 0x000fe20000000000 */
[----:B------:R0:W3:Y:S01]  /*a990*/  @!P0 LDG.E.U16 R18, desc[UR18][R6.64] ;  /* 0x0000001206128981 */ /* 0x0000e2000c1e1500 */
[----:B------:R-:W-:Y:S02]  /*a9a0*/  ISETP.GE.AND P0, PT, R10, UR17, PT ;  /* 0x000000110a007c0c */ /* 0x000fe4000bf06270 */
[----:B------:R-:W-:Y:S02]  /*a9b0*/  LOP3.LUT R148, R148, 0x14, RZ, 0xfc, !PT ;  /* 0x0000001494947812 */ /* 0x000fe400078efcff */
[----:B------:R-:W-:-:S02]  /*a9c0*/  SHF.R.U32.HI R10, RZ, 0x6, R179 ;  /* 0x00000006ff0a7819 */ /* 0x000fc400000116b3 */
[----:B------:R-:W-:Y:S01]  /*a9d0*/  PRMT R22, RZ, 0x7610, R22 ;  /* 0x00007610ff167816 */ /* 0x000fe20000000016 */
[----:B------:R-:W-:Y:S01]  /*a9e0*/  IMAD R148, R148, UR4, RZ ;  /* 0x0000000494947c24 */ /* 0x000fe2000f8e02ff */
[----:B------:R-:W-:Y:S01]  /*a9f0*/  SGXT.U32 R10, R10, 0x1 ;  /* 0x000000010a0a781a */ /* 0x000fe20000000000 */
[----:B------:R-:W-:Y:S02]  /*aa00*/  ULDC UR4, c[0x0][0x238] ;  /* 0x00008e0000047ab9 */ /* 0x000fe40000000800 */
[----:B0-----:R-:W-:Y:S01]  /*aa10*/  IMAD.WIDE R6, R148, 0x2, R4 ;  /* 0x0000000294067825 */ /* 0x001fe200078e0204 */
[----:B------:R-:W-:Y:S01]  /*aa20*/  LOP3.LUT R10, R10, 0x1c, RZ, 0xfc, !PT ;  /* 0x0000001c0a0a7812 */ /* 0x000fe200078efcff */
[----:B------:R-:W0:Y:S03]  /*aa30*/  LDC R148, c[0x0][0x238] ;  /* 0x00008e00ff947b82 */ /* 0x000e260000000800 */
[----:B------:R-:W-:Y:S01]  /*aa40*/  ISETP.GE.AND P1, PT, R10, UR17, PT ;  /* 0x000000110a007c0c */ /* 0x000fe2000bf26270 */
[----:B------:R1:W3:Y:S01]  /*aa50*/  @!P0 LDG.E.U16 R22, desc[UR18][R6.64] ;  /* 0x0000001206168981 */ /* 0x0002e2000c1e1500 */
[----:B------:R-:W-:-:S02]  /*aa60*/  SHF.R.U32.HI R10, RZ, 0x6, R179 ;  /* 0x00000006ff0a7819 */ /* 0x000fc400000116b3 */
[----:B------:R-:W-:Y:S02]  /*aa70*/  PRMT R152, RZ, 0x7610, R152 ;  /* 0x00007610ff987816 */ /* 0x000fe40000000098 */
[----:B------:R-:W-:Y:S02]  /*aa80*/  SGXT.U32 R10, R10, 0x1 ;  /* 0x000000010a0a781a */ /* 0x000fe40000000000 */
[----:B------:R-:W-:Y:S02]  /*aa90*/  SHF.R.U32.HI R149, RZ, 0x6, R179 ;  /* 0x00000006ff957819 */ /* 0x000fe400000116b3 */
[----:B------:R-:W-:Y:S02]  /*aaa0*/  LOP3.LUT R10, R10, 0x1c, RZ, 0xfc, !PT ;  /* 0x0000001c0a0a7812 */ /* 0x000fe400078efcff */
[----:B------:R-:W-:-:S04]  /*aab0*/  SGXT.U32 R149, R149, 0x1 ;  /* 0x000000019595781a */ /* 0x000fc80000000000 */
[----:B------:R-:W-:-:S04]  /*aac0*/  LOP3.LUT R149, R149, 0x6, RZ, 0xfc, !PT ;  /* 0x0000000695957812 */ /* 0x000fc800078efcff */
[----:B------:R-:W-:Y:S01]  /*aad0*/  ISETP.GE.AND P0, PT, R149, UR17, PT ;  /* 0x0000001195007c0c */ /* 0x000fe2000bf06270 */
[----:B0-----:R-:W-:-:S04]  /*aae0*/  IMAD R10, R10, R148, RZ ;  /* 0x000000940a0a7224 */ /* 0x001fc800078e02ff */
[----:B-1----:R-:W-:Y:S01]  /*aaf0*/  IMAD.WIDE R6, R10, 0x2, R4 ;  /* 0x000000020a067825 */ /* 0x002fe200078e0204 */
[----:B------:R-:W-:-:S04]  /*ab00*/  SHF.R.U32.HI R10, RZ, 0x6, R179 ;  /* 0x00000006ff0a7819 */ /* 0x000fc800000116b3 */
[----:B------:R-:W-:Y:S01]  /*ab10*/  SGXT.U32 R10, R10, 0x1 ;  /* 0x000000010a0a781a */ /* 0x000fe20000000000 */
[----:B------:R0:W3:Y:S03]  /*ab20*/  @!P1 LDG.E.U16 R152, desc[UR18][R6.64] ;  /* 0x0000001206989981 */ /* 0x0000e6000c1e1500 */
[----:B------:R-:W-:Y:S02]  /*ab30*/  LOP3.LUT R10, R10, 0x6, RZ, 0xfc, !PT ;  /* 0x000000060a0a7812 */ /* 0x000fe400078efcff */
[----:B------:R-:W-:-:S03]  /*ab40*/  SHF.R.U32.HI R148, RZ, 0x6, R179 ;  /* 0x00000006ff947819 */ /* 0x000fc600000116b3 */
[----:B------:R-:W-:Y:S01]  /*ab50*/  IMAD R10, R10, UR4, RZ ;  /* 0x000000040a0a7c24 */ /* 0x000fe2000f8e02ff */
[----:B------:R-:W-:Y:S01]  /*ab60*/  SGXT.U32 R148, R148, 0x1 ;  /* 0x000000019494781a */ /* 0x000fe20000000000 */
[----:B------:R-:W-:Y:S02]  /*ab70*/  ULDC UR4, c[0x0][0x238] ;  /* 0x00008e0000047ab9 */ /* 0x000fe40000000800 */
[----:B0-----:R-:W-:Y:S02]  /*ab80*/  IMAD.WIDE R6, R10, 0x2, R4 ;  /* 0x000000020a067825 */ /* 0x001fe400078e0204 */
[----:B------:R-:W2:Y:S01]  /*ab90*/  LDL.LU R10, [R1+0x4e0] ;  /* 0x0004e000010a7983 */ /* 0x000ea20000300800 */
[----:B------:R-:W-:-:S03]  /*aba0*/  LOP3.LUT R148, R148, 0x16, RZ, 0xfc, !PT ;  /* 0x0000001694947812 */ /* 0x000fc600078efcff */
[----:B------:R-:W4:Y:S01]  /*abb0*/  LDL.LU R181, [R1+0x3dc] ;  /* 0x0003dc0001b57983 */ /* 0x000f220000300800 */
[----:B------:R-:W-:-:S03]  /*abc0*/  ISETP.GE.AND P1, PT, R148, UR17, PT ;  /* 0x0000001194007c0c */ /* 0x000fc6000bf26270 */
[----:B------:R-:W3:Y:S04]  /*abd0*/  LDL R148, [R1+0x3cc] ;  /* 0x0003cc0001947983 */ /* 0x000ee80000100800 */
[----:B------:R-:W3:Y:S01]  /*abe0*/  LDL.LU R180, [R1+0x3d4] ;  /* 0x0003d40001b47983 */ /* 0x000ee20000300800 */
[----:B------:R-:W-:Y:S02]  /*abf0*/  SHF.R.U32.HI R149, RZ, 0x6, R179 ;  /* 0x00000006ff957819 */ /* 0x000fe400000116b3 */
[----:B------:R-:W-:Y:S02]  /*ac00*/  PRMT R154, RZ, 0x7610, R154 ;  /* 0x00007610ff9a7816 */ /* 0x000fe4000000009a */
[----:B------:R-:W-:-:S04]  /*ac10*/  SGXT.U32 R149, R149, 0x1 ;  /* 0x000000019595781a */ /* 0x000fc80000000000 */
[----:B------:R-:W-:Y:S01]  /*ac20*/  LOP3.LUT R149, R149, 0xe, RZ, 0xfc, !PT ;  /* 0x0000000e95957812 */ /* 0x000fe200078efcff */
[----:B------:R0:W3:Y:S03]  /*ac30*/  @!P0 LDG.E.U16 R154, desc[UR18][R6.64] ;  /* 0x00000012069a8981 */ /* 0x0000e6000c1e1500 */
[----:B------:R-:W-:Y:S02]  /*ac40*/  ISETP.GE.AND P0, PT, R149, UR17, PT ;  /* 0x0000001195007c0c */ /* 0x000fe4000bf06270 */
[----:B------:R-:W-:-:S04]  /*ac50*/  SHF.R.U32.HI R149, RZ, 0x6, R179 ;  /* 0x00000006ff957819 */ /* 0x000fc800000116b3 */
[----:B------:R-:W-:-:S04]  /*ac60*/  SGXT.U32 R149, R149, 0x1 ;  /* 0x000000019595781a */ /* 0x000fc80000000000 */
[----:B------:R-:W-:-:S05]  /*ac70*/  LOP3.LUT R149, R149, 0xe, RZ, 0xfc, !PT ;  /* 0x0000000e95957812 */ /* 0x000fca00078efcff */
[----:B------:R-:W-:-:S04]  /*ac80*/  IMAD R149, R149, UR4, RZ ;  /* 0x0000000495957c24 */ /* 0x000fc8000f8e02ff */
[----:B0-----:R-:W-:Y:S01]  /*ac90*/  IMAD.WIDE R6, R149, 0x2, R4 ;  /* 0x0000000295067825 */ /* 0x001fe200078e0204 */
[----:B------:R-:W-:-:S04]  /*aca0*/  SHF.R.U32.HI R149, RZ, 0x6, R179 ;  /* 0x00000006ff957819 */ /* 0x000fc800000116b3 */
[----:B------:R-:W-:-:S04]  /*acb0*/  SGXT.U32 R149, R149, 0x1 ;  /* 0x000000019595781a */ /* 0x000fc80000000000 */
[----:B------:R-:W-:-:S05]  /*acc0*/  LOP3.LUT R149, R149, 0x16, RZ, 0xfc, !PT ;  /* 0x0000001695957812 */ /* 0x000fca00078efcff */
[----:B------:R-:W-:Y:S02]  /*acd0*/  IMAD R149, R149, R150, RZ ;  /* 0x0000009695957224 */ /* 0x000fe400078e02ff */
[----:B------:R-:W0:Y:S01]  /*ace0*/  LDC R150, c[0x0][0x238] ;  /* 0x00008e00ff967b82 */ /* 0x000e220000000800 */
[----:B------:R-:W-:Y:S02]  /*acf0*/  PRMT R156, RZ, 0x7610, R156 ;  /* 0x00007610ff9c7816 */ /* 0x000fe4000000009c */
[----:B------:R-:W-:-:S04]  /*ad00*/  SHF.R.U32.HI R151, RZ, 0x6, R179 ;  /* 0x00000006ff977819 */ /* 0x000fc800000116b3 */
[----:B------:R1:W3:Y:S01]  /*ad10*/  @!P0 LDG.E.U16 R156, desc[UR18][R6.64] ;  /* 0x00000012069c8981 */ /* 0x0002e2000c1e1500 */
[----:B------:R-:W-:Y:S01]  /*ad20*/  SGXT.U32 R151, R151, 0x1 ;  /* 0x000000019797781a */ /* 0x000fe20000000000 */
[----:B-1----:R-:W-:Y:S01]  /*ad30*/  IMAD.WIDE R6, R149, 0x2, R4 ;  /* 0x0000000295067825 */ /* 0x002fe200078e0204 */
[----:B------:R-:W-:Y:S02]  /*ad40*/  SHF.R.U32.HI R149, RZ, 0x6, R179 ;  /* 0x00000006ff957819 */ /* 0x000fe400000116b3 */
[----:B------:R-:W-:Y:S02]  /*ad50*/  LOP3.LUT R151, R151, 0x1e, RZ, 0xfc, !PT ;  /* 0x0000001e97977812 */ /* 0x000fe400078efcff */
[----:B------:R-:W-:Y:S02]  /*ad60*/  SGXT.U32 R149, R149, 0x1 ;  /* 0x000000019595781a */ /* 0x000fe40000000000 */
[----:B------:R-:W-:Y:S02]  /*ad70*/  ISETP.GE.AND P0, PT, R151, UR17, PT ;  /* 0x0000001197007c0c */ /* 0x000fe4000bf06270 */
[----:B------:R-:W-:-:S02]  /*ad80*/  LOP3.LUT R149, R149, 0x1e, RZ, 0xfc, !PT ;  /* 0x0000001e95957812 */ /* 0x000fc400078efcff */
[----:B------:R-:W-:-:S03]  /*ad90*/  PRMT R158, RZ, 0x7610, R158 ;  /* 0x00007610ff9e7816 */ /* 0x000fc6000000009e */
[----:B0-----:R-:W-:Y:S01]  /*ada0*/  IMAD R149, R149, R150, RZ ;  /* 0x0000009695957224 */ /* 0x001fe200078e02ff */
[----:B------:R-:W-:Y:S02]  /*adb0*/  PRMT R160, RZ, 0x7610, R160 ;  /* 0x00007610ffa07816 */ /* 0x000fe400000000a0 */
[----:B------:R0:W3:Y:S02]  /*adc0*/  @!P1 LDG.E.U16 R158, desc[UR18][R6.64] ;  /* 0x00000012069e9981 */ /* 0x0000e4000c1e1500 */
[----:B0-----:R-:W-:-:S05]  /*add0*/  IMAD.WIDE R6, R149, 0x2, R4 ;  /* 0x0000000295067825 */ /* 0x001fca00078e0204 */
[----:B------:R2:W3:Y:S01]  /*ade0*/  @!P0 LDG.E.U16 R160, desc[UR18][R6.64] ;  /* 0x0000001206a08981 */ /* 0x0004e2000c1e1500 */
[----:B------:R-:W-:Y:S01]  /*adf0*/  BAR.SYNC.DEFER_BLOCKING 0x0 ;  /* 0x0000000000007b1d */ /* 0x000fe20000010000 */
[----:B------:R-:W-:-:S04]  /*ae00*/  LOP3.LUT R149, R179, 0x1f, RZ, 0xc0, !PT ;  /* 0x0000001fb3957812 */ /* 0x000fc800078ec0ff */
[----:B------:R-:W-:Y:S02]  /*ae10*/  ISETP.GE.AND P0, PT, R149, UR17, PT ;  /* 0x0000001195007c0c */ /* 0x000fe4000bf06270 */
[----:B------:R-:W-:Y:S01]  /*ae20*/  PRMT R162, RZ, 0x7610, R162 ;  /* 0x00007610ffa27816 */ /* 0x000fe200000000a2 */
[----:B------:R-:W-:Y:S04]  /*ae30*/  STL [R1+0x57c], R4 ;  /* 0x00057c0401007387 */ /* 0x000fe80000100800 */
[----:B------:R-:W-:Y:S04]  /*ae40*/  STL [R1+0x578], R5 ;  /* 0x0005780501007387 */ /* 0x000fe80000100800 */
[----:B------:R-:W3:Y:S04]  /*ae50*/  LDL R149, [R1+0x3b4] ;  /* 0x0003b40001957983 */ /* 0x000ee80000100800 */
[----:B------:R-:W3:Y:S01]  /*ae60*/  LDL.LU R179, [R1+0x3e0] ;  /* 0x0003e00001b37983 */ /* 0x000ee20000300800 */
[----:B--2---:R-:W-:-:S03]  /*ae70*/  IADD3 R6, P1, R10, R2, RZ ;  /* 0x000000020a067210 */ /* 0x004fc60007f3e0ff */
[----:B------:R-:W-:Y:S02]  /*ae80*/  STL [R1+0x580], R10 ;  /* 0x0005800a01007387 */ /* 0x000fe40000100800 */
[----:B----4-:R-:W-:Y:S02]  /*ae90*/  IMAD.X R7, R181, 0x1, R0, P1 ;  /* 0x00000001b5077824 */ /* 0x010fe400008e0600 */
[----:B------:R-:W-:Y:S04]  /*aea0*/  STL [R1+0x584], R181 ;  /* 0x000584b501007387 */ /* 0x000fe80000100800 */
[----:B------:R0:W2:Y:S04]  /*aeb0*/  @!P0 LDG.E.U16 R162, desc[UR18][R6.64] ;  /* 0x0000001206a28981 */ /* 0x0000a8000c1e1500 */
[----:B---3--:R1:W-:Y:S01]  /*aec0*/  STL [R1+0x588], R180 ;  /* 0x000588b401007387 */ /* 0x0083e20000100800 */
[----:B0-----:R-:W-:-:S03]  /*aed0*/  IADD3 R6, P1, R180, R2, RZ ;  /* 0x00000002b4067210 */ /* 0x001fc60007f3e0ff */
[----:B-1----:R-:W3:Y:S01]  /*aee0*/  LDL.LU R180, [R1+0x3c4] ;  /* 0x0003c40001b47983 */ /* 0x002ee20000300800 */
[----:B------:R-:W-:Y:S01]  /*aef0*/  PRMT R165, RZ, 0x7610, R165 ;  /* 0x00007610ffa57816 */ /* 0x000fe200000000a5 */
[----:B------:R-:W-:-:S05]  /*af00*/  IMAD.X R7, R244, 0x1, R0, P1 ;  /* 0x00000001f4077824 */ /* 0x000fca00008e0600 */
[----:B------:R0:W4:Y:S01]  /*af10*/  @!P0 LDG.E.U16 R165, desc[UR18][R6.64] ;  /* 0x0000001206a58981 */ /* 0x000122000c1e1500 */
[----:B------:R-:W-:Y:S02]  /*af20*/  PRMT R166, RZ, 0x7610, R166 ;  /* 0x00007610ffa67816 */ /* 0x000fe400000000a6 */
[----:B0-----:R-:W-:Y:S01]  /*af30*/  IADD3 R6, P1, R148, R2, RZ ;  /* 0x0000000294067210 */ /* 0x001fe20007f3e0ff */
[----:B------:R-:W-:Y:S04]  /*af40*/  STL [R1+0x58c], R244 ;  /* 0x00058cf401007387 */ /* 0x000fe80000100800 */
[----:B------:R-:W-:Y:S01]  /*af50*/  IMAD.X R7, R243, 0x1, R0, P1 ;  /* 0x00000001f3077824 */ /* 0x000fe200008e0600 */
[----:B------:R-:W2:Y:S04]  /*af60*/  LDL R5, [R1+0x3ac] ;  /* 0x0003ac0001057983 */ /* 0x000ea80000100800 */
[----:B------:R-:W4:Y:S04]  /*af70*/  LDL R148, [R1+0x3a4] ;  /* 0x0003a40001947983 */ /* 0x000f280000100800 */
[----:B------:R-:W4:Y:S04]  /*af80*/  LDL R4, [R1+0x39c] ;  /* 0x00039c0001047983 */ /* 0x000f280000100800 */
[----:B------:R-:W4:Y:S04]  /*af90*/  LDL R10, [R1+0x394] ;  /* 0x00039400010a7983 */ /* 0x000f280000100800 */
[----:B------:R-:W-:Y:S04]  /*afa0*/  STL [R1+0x590], R243 ;  /* 0x000590f301007387 */ /* 0x000fe80000100800 */
[----:B------:R3:W4:Y:S01]  /*afb0*/  @!P0 LDG.E.U16 R166, desc[UR18][R6.64] ;  /* 0x0000001206a68981 */ /* 0x000722000c1e1500 */
[----:B------:R-:W-:-:S02]  /*afc0*/  PRMT R167, RZ, 0x7610, R167 ;  /* 0x00007610ffa77816 */ /* 0x000fc400000000a7 */
[----:B------:R-:W-:Y:S02]  /*afd0*/  PRMT R178, RZ, 0x7610, R178 ;  /* 0x00007610ffb27816 */ /* 0x000fe400000000b2 */
[----:B---3--:R-:W-:Y:S01]  /*afe0*/  IADD3 R6, P1, R180, R2, RZ ;  /* 0x00000002b4067210 */ /* 0x008fe20007f3e0ff */
[----:B------:R0:W-:Y:S04]  /*aff0*/  STL [R1+0x594], R180 ;  /* 0x000594b401007387 */ /* 0x0001e80000100800 */
[----:B0-----:R-:W3:Y:S01]  /*b000*/  LDL.LU R180, [R1+0x3bc] ;  /* 0x0003bc0001b47983 */ /* 0x001ee20000300800 */
[----:B------:R-:W-:-:S05]  /*b010*/  IMAD.X R7, R242, 0x1, R0, P1 ;  /* 0x00000001f2077824 */ /* 0x000fca00008e0600 */
[----:B------:R0:W4:Y:S02]  /*b020*/  @!P0 LDG.E.U16 R167, desc[UR18][R6.64] ;  /* 0x0000001206a78981 */ /* 0x000124000c1e1500 */
[----:B0-----:R-:W-:-:S05]  /*b030*/  IADD3 R6, P1, R179, R2, RZ ;  /* 0x00000002b3067210 */ /* 0x001fca0007f3e0ff */
[----:B------:R-:W-:-:S05]  /*b040*/  IMAD.X R7, R245, 0x1, R0, P1 ;  /* 0x00000001f5077824 */ /* 0x000fca00008e0600 */
[----:B------:R3:W4:Y:S01]  /*b050*/  @!P0 LDG.E.U16 R178, desc[UR18][R6.64] ;  /* 0x0000001206b28981 */ /* 0x000722000c1e1500 */
[----:B------:R-:W-:Y:S02]  /*b060*/  PRMT R164, RZ, 0x7610, R164 ;  /* 0x00007610ffa47816 */ /* 0x000fe400000000a4 */
[----:B------:R-:W-:Y:S02]  /*b070*/  PRMT R163, RZ, 0x7610, R163 ;  /* 0x00007610ffa37816 */ /* 0x000fe400000000a3 */
[----:B------:R-:W-:Y:S02]  /*b080*/  PRMT R161, RZ, 0x7610, R161 ;  /* 0x00007610ffa17816 */ /* 0x000fe400000000a1 */
[----:B------:R-:W-:Y:S01]  /*b090*/  PRMT R159, RZ, 0x7610, R159 ;  /* 0x00007610ff9f7816 */ /* 0x000fe2000000009f */
[----:B------:R-:W-:Y:S01]  /*b0a0*/  STL [R1+0x598], R242 ;  /* 0x000598f201007387 */ /* 0x000fe20000100800 */
[----:B------:R-:W-:Y:S02]  /*b0b0*/  PRMT R157, RZ, 0x7610, R157 ;  /* 0x00007610ff9d7816 */ /* 0x000fe4000000009d */
[----:B---3--:R-:W-:-:S05]  /*b0c0*/  IADD3 R6, P1, R180, R2, RZ ;  /* 0x00000002b4067210 */ /* 0x008fca0007f3e0ff */
[----:B------:R-:W-:-:S05]  /*b0d0*/  IMAD.X R7, R241, 0x1, R0, P1 ;  /* 0x00000001f1077824 */ /* 0x000fca00008e0600 */
[----:B------:R0:W3:Y:S02]  /*b0e0*/  @!P0 LDG.E.U16 R164, desc[UR18][R6.64] ;  /* 0x0000001206a48981 */ /* 0x0000e4000c1e1500 */
[----:B0-----:R-:W-:-:S05]  /*b0f0*/  IADD3 R6, P1, R149, R2, RZ ;  /* 0x0000000295067210 */ /* 0x001fca0007f3e0ff */
[----:B------:R-:W-:-:S05]  /*b100*/  IMAD.X R7, R240, 0x1, R0, P1 ;  /* 0x00000001f0077824 */ /* 0x000fca00008e0600 */
[----:B------:R2:W3:Y:S02]  /*b110*/  @!P0 LDG.E.U16 R163, desc[UR18][R6.64] ;  /* 0x0000001206a38981 */ /* 0x0004e4000c1e1500 */
[----:B--2---:R-:W-:-:S05]  /*b120*/  IADD3 R6, P1, R5, R2, RZ ;  /* 0x0000000205067210 */ /* 0x004fca0007f3e0ff */
[----:B------:R-:W-:-:S05]  /*b130*/  IMAD.X R7, R239, 0x1, R0, P1 ;  /* 0x00000001ef077824 */ /* 0x000fca00008e0600 */
[----:B------:R4:W2:Y:S02]  /*b140*/  @!P0 LDG.E.U16 R161, desc[UR18][R6.64] ;  /* 0x0000001206a18981 */ /* 0x0008a4000c1e1500 */
[----:B----4-:R-:W-:-:S05]  /*b150*/  IADD3 R6, P1, R148, R2, RZ ;  /* 0x0000000294067210 */ /* 0x010fca0007f3e0ff */
[----:B------:R-:W-:-:S05]  /*b160*/  IMAD.X R7, R238, 0x1, R0, P1 ;  /* 0x00000001ee077824 */ /* 0x000fca00008e0600 */
[----:B------:R0:W4:Y:S04]  /*b170*/  @!P0 LDG.E.U16 R159, desc[UR18][R6.64] ;  /* 0x00000012069f8981 */ /* 0x000128000c1e1500 */
[----:B------:R-:W-:Y:S01]  /*b180*/  STL [R1+0x87c], R178 ;  /* 0x00087cb201007387 */ /* 0x000fe20000100800 */
[----:B0-----:R-:W-:-:S03]  /*b190*/  IADD3 R6, P1, R4, R2, RZ ;  /* 0x0000000204067210 */ /* 0x001fc60007f3e0ff */
[----:B------:R-:W-:Y:S02]  /*b1a0*/  STL [R1+0x59c], R180 ;  /* 0x00059cb401007387 */ /* 0x000fe40000100800 */
[----:B------:R-:W-:Y:S02]  /*b1b0*/  IMAD.X R7, R237, 0x1, R0, P1 ;  /* 0x00000001ed077824 */ /* 0x000fe400008e0600 */
[----:B------:R-:W-:Y:S04]  /*b1c0*/  STL [R1+0x5a0], R241 ;  /* 0x0005a0f101007387 */ /* 0x000fe80000100800 */
[----:B------:R-:W-:Y:S04]  /*b1d0*/  STL [R1+0x5a4], R240 ;  /* 0x0005a4f001007387 */ /* 0x000fe80000100800 */
[----:B------:R-:W3:Y:S04]  /*b1e0*/  LDL R5, [R1+0x384] ;  /* 0x0003840001057983 */ /* 0x000ee80000100800 */
[----:B------:R0:W4:Y:S04]  /*b1f0*/  @!P0 LDG.E.U16 R157, desc[UR18][R6.64] ;  /* 0x00000012069d8981 */ /* 0x000128000c1e1500 */
[----:B------:R-:W-:Y:S04]  /*b200*/  STL [R1+0x5ac], R239 ;  /* 0x0005acef01007387 */ /* 0x000fe80000100800 */
[----:B------:R-:W2:Y:S01]  /*b210*/  LDL R148, [R1+0x37c] ;  /* 0x00037c0001947983 */ /* 0x000ea20000100800 */
[----:B0-----:R-:W-:-:S03]  /*b220*/  IADD3 R6, P1, R10, R2, RZ ;  /* 0x000000020a067210 */ /* 0x001fc60007f3e0ff */
[----:B------:R-:W-:Y:S04]  /*b230*/  STL [R1+0x5b4], R238 ;  /* 0x0005b4ee01007387 */ /* 0x000fe80000100800 */
[----:B------:R-:W4:Y:S01]  /*b240*/  LDL R4, [R1+0x374] ;  /* 0x0003740001047983 */ /* 0x000f220000100800 */
[----:B------:R-:W-:-:S03]  /*b250*/  IMAD.X R7, R236, 0x1, R0, P1 ;  /* 0x00000001ec077824 */ /* 0x000fc600008e0600 */
[----:B------:R-:W-:Y:S04]  /*b260*/  STL [R1+0x5bc], R237 ;  /* 0x0005bced01007387 */ /* 0x000fe80000100800 */
[----:B------:R0:W-:Y:S04]  /*b270*/  STL [R1+0x5c4], R236 ;  /* 0x0005c4ec01007387 */ /* 0x0001e80000100800 */
[----:B0-----:R-:W3:Y:S01]  /*b280*/  LDL.LU R236, [R1+0x38c] ;  /* 0x00038c0001ec7983 */ /* 0x001ee20000300800 */
[----:B------:R-:W-:-:S06]  /*b290*/  PRMT R155, RZ, 0x7610, R155 ;  /* 0x00007610ff9b7816 */ /* 0x000fcc000000009b */
[----:B------:R3:W4:Y:S01]  /*b2a0*/  @!P0 LDG.E.U16 R155, desc[UR18][R6.64] ;  /* 0x00000012069b8981 */ /* 0x000722000c1e1500 */
[----:B------:R-:W-:Y:S02]  /*b2b0*/  PRMT R153, RZ, 0x7610, R153 ;  /* 0x00007610ff997816 */ /* 0x000fe40000000099 */
[----:B------:R-:W-:Y:S02]  /*b2c0*/  PRMT R23, RZ, 0x7610, R23 ;  /* 0x00007610ff177816 */ /* 0x000fe40000000017 */
        /* <DEDUP_REMOVED lines=8> */
[----:B------:R-:W-:Y:S01]  /*b350*/  IMAD.X R7, R233, 0x1, R0, P1 ;  /* 0x00000001e9077824 */ /* 0x000fe200008e0600 */
[----:B------:R-:W-:Y:S04]  /*b360*/  STL [R1+0x5d0], R236 ;  /* 0x0005d0ec01007387 */ /* 0x000fe80000100800 */
[----:B------:R4:W2:Y:S04]  /*b370*/  @!P0 LDG.E.U16 R21, desc[UR18][R6.64] ;  /* 0x0000001206158981 */ /* 0x0008a8000c1e1500 */
[----:B------:R-:W-:Y:S04]  /*b380*/  STL [R1+0x5d4], R235 ;  /* 0x0005d4eb01007387 */ /* 0x000fe80000100800 */
[----:B------:R-:W3:Y:S01]  /*b390*/  LDL R5, [R1+0x364] ;  /* 0x0003640001057983 */ /* 0x000ee20000100800 */
[----:B----4-:R-:W-:-:S03]  /*b3a0*/  IADD3 R6, P1, R4, R2, RZ ;  /* 0x0000000204067210 */ /* 0x010fc60007f3e0ff */
[----:B------:R-:W-:Y:S04]  /*b3b0*/  STL [R1+0x5d8], R234 ;  /* 0x0005d8ea01007387 */ /* 0x000fe80000100800 */
[----:B------:R-:W-:Y:S01]  /*b3c0*/  STL [R1+0x5e0], R233 ;  /* 0x0005e0e901007387 */ /* 0x000fe20000100800 */
[----:B------:R-:W-:-:S03]  /*b3d0*/  IMAD.X R7, R232, 0x1, R0, P1 ;  /* 0x00000001e8077824 */ /* 0x000fc600008e0600 */
[----:B------:R-:W4:Y:S04]  /*b3e0*/  LDL R193, [R1+0x49c] ;  /* 0x00049c0001c17983 */ /* 0x000f280000100800 */
[----:B------:R-:W2:Y:S04]  /*b3f0*/  LDL R181, [R1+0x35c] ;  /* 0x00035c0001b57983 */ /* 0x000ea80000100800 */
[----:B------:R-:W2:Y:S04]  /*b400*/  LDL R4, [R1+0x498] ;  /* 0x0004980001047983 */ /* 0x000ea80000100800 */
[----:B------:R-:W2:Y:S04]  /*b410*/  LDL R178, [R1+0x354] ;  /* 0x0003540001b27983 */ /* 0x000ea80000100800 */
[----:B------:R-:W2:Y:S04]  /*b420*/  LDL R151, [R1+0x494] ;  /* 0x0004940001977983 */ /* 0x000ea80000100800 */
[----:B------:R-:W2:Y:S04]  /*b430*/  LDL R148, [R1+0x34c] ;  /* 0x00034c0001947983 */ /* 0x000ea80000100800 */
[----:B------:R-:W2:Y:S04]  /*b440*/  LDL R150, [R1+0x490] ;  /* 0x0004900001967983 */ /* 0x000ea80000100800 */
[----:B------:R-:W2:Y:S04]  /*b450*/  LDL R149, [R1+0x344] ;  /* 0x0003440001957983 */ /* 0x000ea80000100800 */
[----:B------:R0:W-:Y:S04]  /*b460*/  STL [R1+0x5e4], R232 ;  /* 0x0005e4e801007387 */ /* 0x0001e80000100800 */
[----:B0-----:R-:W3:Y:S01]  /*b470*/  LDL.LU R232, [R1+0x36c] ;  /* 0x00036c0001e87983 */ /* 0x001ee20000300800 */
[----:B------:R-:W-:-:S06]  /*b480*/  PRMT R20, RZ, 0x7610, R20 ;  /* 0x00007610ff147816 */ /* 0x000fcc0000000014 */
[----:B------:R3:W2:Y:S01]  /*b490*/  @!P0 LDG.E.U16 R20, desc[UR18][R6.64] ;  /* 0x0000001206148981 */ /* 0x0006a2000c1e1500 */
[C---:B------:R-:W-:Y:S02]  /*b4a0*/  LOP3.LUT R10, R3.reuse, 0x20, RZ, 0x3c, !PT ;  /* 0x00000020030a7812 */ /* 0x040fe400078e3cff */
[----:B------:R-:W-:Y:S01]  /*b4b0*/  PRMT R19, RZ, 0x7610, R19 ;  /* 0x00007610ff137816 */ /* 0x000fe20000000013 */
[----:B------:R-:W-:Y:S01]  /*b4c0*/  STS.U16 [R3+UR16+0x8000], R17 ;  /* 0x0080001103007988 */ /* 0x000fe20008000410 */
[----:B------:R-:W-:-:S03]  /*b4d0*/  LOP3.LUT R180, R3, 0x40, RZ, 0x3c, !PT ;  /* 0x0000004003b47812 */ /* 0x000fc600078e3cff */
[----:B------:R-:W-:Y:S04]  /*b4e0*/  STS.U16 [R3+UR16+0x8400], R14 ;  /* 0x0084000e03007988 */ /* 0x000fe80008000410 */
[----:B------:R-:W-:Y:S04]  /*b4f0*/  STS.U16 [R3+UR16+0x8800], R12 ;  /* 0x0088000c03007988 */ /* 0x000fe80008000410 */
[----:B------:R-:W-:Y:S04]  /*b500*/  STS.U16 [R3+UR16+0x8c00], R9 ;  /* 0x008c000903007988 */ /* 0x000fe80008000410 */
[----:B------:R-:W-:Y:S04]  /*b510*/  STS.U16 [R10+UR16+0x8100], R16 ;  /* 0x008100100a007988 */ /* 0x000fe80008000410 */
[----:B------:R-:W-:Y:S04]  /*b520*/  STS.U16 [R10+UR16+0x8500], R13 ;  /* 0x0085000d0a007988 */ /* 0x000fe80008000410 */
[----:B------:R-:W-:Y:S04]  /*b530*/  STS.U16 [R10+UR16+0x8900], R11 ;  /* 0x0089000b0a007988 */ /* 0x000fe80008000410 */
[----:B------:R-:W-:Y:S04]  /*b540*/  STS.U16 [R10+UR16+0x8d00], R8 ;  /* 0x008d00080a007988 */ /* 0x000fe80008000410 */
[----:B------:R-:W-:Y:S04]  /*b550*/  STS.U16 [R180+UR16+0x8200], R15 ;  /* 0x0082000fb4007988 */ /* 0x000fe80008000410 */
[----:B------:R0:W-:Y:S02]  /*b560*/  STS.U16 [R180+UR16+0x8600], R18 ;  /* 0x00860012b4007988 */ /* 0x0001e40008000410 */
[----:B0-----:R-:W-:-:S02]  /*b570*/  PRMT R18, RZ, 0x7610, R18 ;  /* 0x00007610ff127816 */ /* 0x001fc40000000012 */
        /* <DEDUP_REMOVED lines=8> */
[----:B----4-:R-:W-:-:S05]  /*b600*/  IADD3 R6, P1, R193, R2, RZ ;  /* 0x00000002c1067210 */ /* 0x010fca0007f3e0ff */
[----:B--2---:R-:W-:-:S05]  /*b610*/  IMAD.X R7, R181, 0x1, R0, P1 ;  /* 0x00000001b5077824 */ /* 0x004fca00008e0600 */
[----:B------:R0:W2:Y:S04]  /*b620*/  @!P0 LDG.E.U16 R17, desc[UR18][R6.64] ;  /* 0x0000001206118981 */ /* 0x0000a8000c1e1500 */
[----:B------:R-:W-:Y:S01]  /*b630*/  STL [R1+0x5f0], R232 ;  /* 0x0005f0e801007387 */ /* 0x000fe20000100800 */
[----:B0-----:R-:W-:-:S03]  /*b640*/  IADD3 R6, P1, R4, R2, RZ ;  /* 0x0000000204067210 */ /* 0x001fc60007f3e0ff */
[----:B------:R-:W-:Y:S02]  /*b650*/  STL [R1+0x5f4], R231 ;  /* 0x0005f4e701007387 */ /* 0x000fe40000100800 */
[----:B------:R-:W-:Y:S02]  /*b660*/  IMAD.X R7, R178, 0x1, R0, P1 ;  /* 0x00000001b2077824 */ /* 0x000fe400008e0600 */
[----:B------:R-:W4:Y:S04]  /*b670*/  LDL R10, [R1+0x48c] ;  /* 0x00048c00010a7983 */ /* 0x000f280000100800 */
[----:B------:R0:W2:Y:S04]  /*b680*/  @!P0 LDG.E.U16 R16, desc[UR18][R6.64] ;  /* 0x0000001206108981 */ /* 0x0000a8000c1e1500 */
[----:B------:R-:W3:Y:S01]  /*b690*/  LDL R5, [R1+0x33c] ;  /* 0x00033c0001057983 */ /* 0x000ee20000100800 */
[----:B0-----:R-:W-:-:S03]  /*b6a0*/  IADD3 R6, P1, R151, R2, RZ ;  /* 0x0000000297067210 */ /* 0x001fc60007f3e0ff */
[----:B------:R-:W-:Y:S02]  /*b6b0*/  STL [R1+0x5f8], R230 ;  /* 0x0005f8e601007387 */ /* 0x000fe40000100800 */
[----:B------:R-:W-:Y:S02]  /*b6c0*/  IMAD.X R7, R148, 0x1, R0, P1 ;  /* 0x0000000194077824 */ /* 0x000fe400008e0600 */
[----:B------:R-:W2:Y:S04]  /*b6d0*/  LDL R196, [R1+0x334] ;  /* 0x0003340001c47983 */ /* 0x000ea80000100800 */
[----:B------:R-:W2:Y:S04]  /*b6e0*/  LDL R148, [R1+0x488] ;  /* 0x0004880001947983 */ /* 0x000ea80000100800 */
[----:B------:R-:W2:Y:S04]  /*b6f0*/  LDL R151, [R1+0x484] ;  /* 0x0004840001977983 */ /* 0x000ea80000100800 */
[----:B------:R-:W2:Y:S01]  /*b700*/  LDL R195, [R1+0x32c] ;  /* 0x00032c0001c37983 */ /* 0x000ea20000100800 */
[----:B------:R-:W-:-:S03]  /*b710*/  PRMT R15, RZ, 0x7610, R15 ;  /* 0x00007610ff0f7816 */ /* 0x000fc6000000000f */
[----:B------:R-:W2:Y:S04]  /*b720*/  LDL R194, [R1+0x480] ;  /* 0x0004800001c27983 */ /* 0x000ea80000100800 */
[----:B------:R0:W2:Y:S04]  /*b730*/  @!P0 LDG.E.U16 R15, desc[UR18][R6.64] ;  /* 0x00000012060f8981 */ /* 0x0000a8000c1e1500 */
[----:B------:R-:W2:Y:S01]  /*b740*/  LDL R193, [R1+0x324] ;  /* 0x0003240001c17983 */ /* 0x000ea20000100800 */
[----:B------:R-:W-:Y:S02]  /*b750*/  PRMT R14, RZ, 0x7610, R14 ;  /* 0x00007610ff0e7816 */ /* 0x000fe4000000000e */
[----:B------:R-:W-:Y:S01]  /*b760*/  LOP3.LUT R4, R3, 0x60, RZ, 0x3c, !PT ;  /* 0x0000006003047812 */ /* 0x000fe200078e3cff */
[----:B------:R-:W2:Y:S01]  /*b770*/  LDL R178, [R1+0x478] ;  /* 0x0004780001b27983 */ /* 0x000ea20000100800 */
[----:B0-----:R-:W-:-:S03]  /*b780*/  IADD3 R6, P1, R150, R2, RZ ;  /* 0x0000000296067210 */ /* 0x001fc60007f3e0ff */
[----:B------:R-:W2:Y:S02]  /*b790*/  LDL R150, [R1+0x47c] ;  /* 0x00047c0001967983 */ /* 0x000ea40000100800 */
[----:B------:R-:W-:Y:S02]  /*b7a0*/  IMAD.X R7, R149, 0x1, R0, P1 ;  /* 0x0000000195077824 */ /* 0x000fe400008e0600 */
[----:B------:R-:W2:Y:S04]  /*b7b0*/  LDL R149, [R1+0x31c] ;  /* 0x00031c0001957983 */ /* 0x000ea80000100800 */
[----:B------:R4:W2:Y:S01]  /*b7c0*/  @!P0 LDG.E.U16 R14, desc[UR18][R6.64] ;  /* 0x00000012060e8981 */ /* 0x0008a2000c1e1500 */
[----:B------:R-:W-:-:S03]  /*b7d0*/  PRMT R13, RZ, 0x7610, R13 ;  /* 0x00007610ff0d7816 */ /* 0x000fc6000000000d */
[----:B------:R-:W2:Y:S04]  /*b7e0*/  LDL.LU R239, [R1+0x3a8] ;  /* 0x0003a80001ef7983 */ /* 0x000ea80000300800 */
[----:B------:R-:W-:Y:S04]  /*b7f0*/  STS.U16 [R180+UR16+0x8a00], R22 ;  /* 0x008a0016b4007988 */ /* 0x000fe80008000410 */
[----:B------:R-:W2:Y:S04]  /*b800*/  LDL.LU R240, [R1+0x3b0] ;  /* 0x0003b00001f07983 */ /* 0x000ea80000300800 */
[----:B------:R0:W-:Y:S04]  /*b810*/  STS.U16 [R180+UR16+0x8e00], R152 ;  /* 0x008e0098b4007988 */ /* 0x0001e80008000410 */
[----:B------:R-:W2:Y:S04]  /*b820*/  LDL.LU R241, [R1+0x4cc] ;  /* 0x0004cc0001f17983 */ /* 0x000ea80000300800 */
[----:B------:R-:W-:Y:S04]  /*b830*/  STS.U16 [R4+UR16+0x8300], R154 ;  /* 0x0083009a04007988 */ /* 0x000fe80008000410 */
[----:B0-----:R-:W2:Y:S04]  /*b840*/  LDL.LU R180, [R1+0x3b8] ;  /* 0x0003b80001b47983 */ /* 0x001ea80000300800 */
[----:B------:R-:W2:Y:S04]  /*b850*/  LDL.LU R242, [R1+0x4d0] ;  /* 0x0004d00001f27983 */ /* 0x000ea80000300800 */
[----:B------:R-:W2:Y:S04]  /*b860*/  LDL.LU R243, [R1+0x3c8] ;  /* 0x0003c80001f37983 */ /* 0x000ea80000300800 */
[----:B------:R-:W-:Y:S04]  /*b870*/  STS.U16 [R4+UR16+0x8700], R156 ;  /* 0x0087009c04007988 */ /* 0x000fe80008000410 */
[----:B------:R-:W2:Y:S04]  /*b880*/  LDL.LU R244, [R1+0x4d4] ;  /* 0x0004d40001f47983 */ /* 0x000ea80000300800 */
[----:B------:R-:W-:Y:S04]  /*b890*/  STS.U16 [R4+UR16+0x8b00], R158 ;  /* 0x008b009e04007988 */ /* 0x000fe80008000410 */
[----:B------:R-:W2:Y:S04]  /*b8a0*/  LDL.LU R181, [R1+0x4d8] ;  /* 0x0004d80001b57983 */ /* 0x000ea80000300800 */
[----:B------:R0:W-:Y:S01]  /*b8b0*/  STS.U16 [R4+UR16+0x8f00], R160 ;  /* 0x008f00a004007988 */ /* 0x0001e20008000410 */
[----:B------:R-:W-:-:S02]  /*b8c0*/  PRMT R12, RZ, 0x7610, R12 ;  /* 0x00007610ff0c7816 */ /* 0x000fc4000000000c */
[----:B----4-:R-:W-:Y:S02]  /*b8d0*/  IADD3 R6, P1, R10, R2, RZ ;  /* 0x000000020a067210 */ /* 0x010fe40007f3e0ff */
[----:B------:R-:W4:Y:S04]  /*b8e0*/  LDL.LU R10, [R1+0x3d0] ;  /* 0x0003d000010a7983 */ /* 0x000f280000300800 */
[----:B0-----:R-:W4:Y:S01]  /*b8f0*/  LDL.LU R4, [R1+0x3d8] ;  /* 0x0003d80001047983 */ /* 0x001f220000300800 */
[----:B---3--:R-:W-:-:S03]  /*b900*/  IMAD.X R7, R5, 0x1, R0, P1 ;  /* 0x0000000105077824 */ /* 0x008fc600008e0600 */
[----:B------:R-:W3:Y:S04]  /*b910*/  LDL.LU R5, [R1+0x4dc] ;  /* 0x0004dc0001057983 */ /* 0x000ee80000300800 */
[----:B------:R2:W4:Y:S04]  /*b920*/  @!P0 LDG.E.U16 R13, desc[UR18][R6.64] ;  /* 0x00000012060d8981 */ /* 0x000528000c1e1500 */
[----:B------:R-:W3:Y:S04]  /*b930*/  LDL R199, [R1+0x474] ;  /* 0x0004740001c77983 */ /* 0x000ee80000100800 */
[----:B------:R-:W4:Y:S01]  /*b940*/  LDL R198, [R1+0x470] ;  /* 0x0004700001c67983 */ /* 0x000f220000100800 */
[----:B--2---:R-:W-:-:S03]  /*b950*/  IADD3 R6, P1, R148, R2, RZ ;  /* 0x0000000294067210 */ /* 0x004fc60007f3e0ff */
[----:B------:R-:W2:Y:S02]  /*b960*/  LDL R148, [R1+0x314] ;  /* 0x0003140001947983 */ /* 0x000ea40000100800 */
[----:B------:R-:W-:Y:S02]  /*b970*/  IMAD.X R7, R196, 0x1, R0, P1 ;  /* 0x00000001c4077824 */ /* 0x000fe400008e0600 */
[----:B------:R-:W4:Y:S04]  /*b980*/  LDL R197, [R1+0x304] ;  /* 0x0003040001c57983 */ /* 0x000f280000100800 */
[----:B------:R0:W4:Y:S01]  /*b990*/  @!P0 LDG.E.U16 R12, desc[UR18][R6.64] ;  /* 0x00000012060c8981 */ /* 0x000122000c1e1500 */
[----:B------:R-:W-:-:S03]  /*b9a0*/  PRMT R11, RZ, 0x7610, R11 ;  /* 0x00007610ff0b7816 */ /* 0x000fc6000000000b */
[----:B------:R-:W4:Y:S01]  /*b9b0*/  LDL R196, [R1+0x46c] ;  /* 0x00046c0001c47983 */ /* 0x000f220000100800 */
[----:B0-----:R-:W-:-:S03]  /*b9c0*/  IADD3 R6, P1, R151, R2, RZ ;  /* 0x0000000297067210 */ /* 0x001fc60007f3e0ff */
[----:B------:R-:W4:Y:S02]  /*b9d0*/  LDL R151, [R1+0x30c] ;  /* 0x00030c0001977983 */ /* 0x000f240000100800 */
[----:B------:R-:W-:Y:S02]  /*b9e0*/  IMAD.X R7, R195, 0x1, R0, P1 ;  /* 0x00000001c3077824 */ /* 0x000fe400008e0600 */
[----:B------:R-:W4:Y:S04]  /*b9f0*/  LDL R195, [R1+0x2fc] ;  /* 0x0002fc0001c37983 */ /* 0x000f280000100800 */
[----:B------:R0:W4:Y:S01]  /*ba00*/  @!P0 LDG.E.U16 R11, desc[UR18][R6.64] ;  /* 0x00000012060b8981 */ /* 0x000122000c1e1500 */
[----:B------:R-:W-:Y:S02]  /*ba10*/  PRMT R9, RZ, 0x7610, R9 ;  /* 0x00007610ff097816 */ /* 0x000fe40000000009 */
[----:B0-----:R-:W-:-:S02]  /*ba20*/  IADD3 R6, P1, R194, R2, RZ ;  /* 0x00000002c2067210 */ /* 0x001fc40007f3e0ff */
[----:B------:R-:W4:Y:S03]  /*ba30*/  LDL R194, [R1+0x468] ;  /* 0x0004680001c27983 */ /* 0x000f260000100800 */
[----:B------:R-:W-:Y:S01]  /*ba40*/  IMAD.X R7, R193, 0x1, R0, P1 ;  /* 0x00000001c1077824 */ /* 0x000fe200008e0600 */
[----:B------:R-:W-:Y:S01]  /*ba50*/  PRMT R8, RZ, 0x7610, R8 ;  /* 0x00007610ff087816 */ /* 0x000fe20000000008 */
[----:B------:R-:W4:Y:S04]  /*ba60*/  LDL R193, [R1+0x2ec] ;  /* 0x0002ec0001c17983 */ /* 0x000f280000100800 */
[----:B------:R0:W4:Y:S02]  /*ba70*/  @!P0 LDG.E.U16 R9, desc[UR18][R6.64] ;  /* 0x0000001206098981 */ /* 0x000124000c1e1500 */
[----:B0-----:R-:W-:-:S02]  /*ba80*/  IADD3 R6, P1, R150, R2, RZ ;  /* 0x0000000296067210 */ /* 0x001fc40007f3e0ff */
[----:B------:R-:W4:Y:S03]  /*ba90*/  LDL R150, [R1+0x2f4] ;  /* 0x0002f40001967983 */ /* 0x000f260000100800 */
[----:B------:R-:W-:Y:S02]  /*baa0*/  IMAD.X R7, R149, 0x1, R0, P1 ;  /* 0x0000000195077824 */ /* 0x000fe400008e0600 */
[----:B------:R-:W4:Y:S04]  /*bab0*/  LDL R149, [R1+0x464] ;  /* 0x0004640001957983 */ /* 0x000f280000100800 */
[----:B------:R0:W4:Y:S01]  /*bac0*/  @!P0 LDG.E.U16 R8, desc[UR18][R6.64] ;  /* 0x0000001206088981 */ /* 0x000122000c1e1500 */
[----:B------:R-:W-:-:S02]  /*bad0*/  PRMT R173, RZ, 0x7610, R173 ;  /* 0x00007610ffad7816 */ /* 0x000fc400000000ad */
[-C--:B0-----:R-:W-:Y:S02]  /*bae0*/  IADD3 R6, P1, R178, R2.reuse, RZ ;  /* 0x00000002b2067210 */ /* 0x081fe40007f3e0ff */
[----:B------:R-:W4:Y:S03]  /*baf0*/  LDL R178, [R1+0x2e4] ;  /* 0x0002e40001b27983 */ /* 0x000f260000100800 */
[----:B--2---:R-:W-:Y:S02]  /*bb00*/  IMAD.X R7, R148, 0x1, R0, P1 ;  /* 0x0000000194077824 */ /* 0x004fe400008e0600 */
[----:B------:R-:W2:Y:S04]  /*bb10*/  LDL R148, [R1+0x460] ;  /* 0x0004600001947983 */ /* 0x000ea80000100800 */
[----:B------:R3:W2:Y:S02]  /*bb20*/  @!P0 LDG.E.U16 R173, desc[UR18][R6.64] ;  /* 0x0000001206ad8981 */ /* 0x0006a4000c1e1500 */
[----:B---3--:R-:W-:-:S05]  /*bb30*/  IADD3 R6, P1, R199, R2, RZ ;  /* 0x00000002c7067210 */ /* 0x008fca0007f3e0ff */
[----:B----4-:R-:W-:Y:S02]  /*bb40*/  IMAD.X R7, R151, 0x1, R0, P1 ;  /* 0x0000000197077824 */ /* 0x010fe400008e0600 */
[----:B------:R-:W3:Y:S01]  /*bb50*/  LDL R151, [R1+0x2dc] ;  /* 0x0002dc0001977983 */ /* 0x000ee20000100800 */
[----:B------:R-:W-:-:S06]  /*bb60*/  PRMT R152, RZ, 0x7610, R152 ;  /* 0x00007610ff987816 */ /* 0x000fcc0000000098 */
[----:B------:R0:W4:Y:S01]  /*bb70*/  @!P0 LDG.E.U16 R152, desc[UR18][R6.64] ;  /* 0x0000001206988981 */ /* 0x000122000c1e1500 */
[----:B------:R-:W-:Y:S02]  /*bb80*/  PRMT R172, RZ, 0x7610, R172 ;  /* 0x00007610ffac7816 */ /* 0x000fe400000000ac */
[----:B0-----:R-:W-:-:S05]  /*bb90*/  IADD3 R6, P1, R198, R2, RZ ;  /* 0x00000002c6067210 */ /* 0x001fca0007f3e0ff */
[----:B------:R-:W-:-:S05]  /*bba0*/  IMAD.X R7, R197, 0x1, R0, P1 ;  /* 0x00000001c5077824 */ /* 0x000fca00008e0600 */
[----:B------:R0:W4:Y:S01]  /*bbb0*/  @!P0 LDG.E.U16 R172, desc[UR18][R6.64] ;  /* 0x0000001206ac8981 */ /* 0x000122000c1e1500 */
[----:B------:R-:W-:Y:S02]  /*bbc0*/  PRMT R22, RZ, 0x7610, R22 ;  /* 0x00007610ff167816 */ /* 0x000fe40000000016 */
[----:B0-----:R-:W-:-:S05]  /*bbd0*/  IADD3 R6, P1, R196, R2, RZ ;  /* 0x00000002c4067210 */ /* 0x001fca0007f3e0ff */
[----:B------:R-:W-:-:S05]  /*bbe0*/  IMAD.X R7, R195, 0x1, R0, P1 ;  /* 0x00000001c3077824 */ /* 0x000fca00008e0600 */
[----:B------:R0:W4:Y:S01]  /*bbf0*/  @!P0 LDG.E.U16 R22, desc[UR18][R6.64] ;  /* 0x0000001206168981 */ /* 0x000122000c1e1500 */
[----:B------:R-:W-:Y:S02]  /*bc00*/  PRMT R171, RZ, 0x7610, R171 ;  /* 0x00007610ffab7816 */ /* 0x000fe400000000ab */
[----:B0-----:R-:W-:-:S05]  /*bc10*/  IADD3 R6, P1, R194, R2, RZ ;  /* 0x00000002c2067210 */ /* 0x001fca0007f3e0ff */
[----:B------:R-:W-:Y:S01]  /*bc20*/  IMAD.X R7, R150, 0x1, R0, P1 ;  /* 0x0000000196077824 */ /* 0x000fe200008e0600 */
[----:B------:R-:W-:Y:S01]  /*bc30*/  PRMT R170, RZ, 0x7610, R170 ;  /* 0x00007610ffaa7816 */ /* 0x000fe200000000aa */
[----:B------:R-:W4:Y:S04]  /*bc40*/  LDL.LU R150, [R1+0x45c] ;  /* 0x00045c0001967983 */ /* 0x000f280000300800 */
[----:B------:R0:W4:Y:S02]  /*bc50*/  @!P0 LDG.E.U16 R171, desc[UR18][R6.64] ;  /* 0x0000001206ab8981 */ /* 0x000124000c1e1500 */
[----:B0-----:R-:W-:Y:S02]  /*bc60*/  IADD3 R6, P1, R149, R2, RZ ;  /* 0x0000000295067210 */ /* 0x001fe40007f3e0ff */
[----:B------:R-:W-:Y:S01]  /*bc70*/  PRMT R169, RZ, 0x7610, R169 ;  /* 0x00007610ffa97816 */ /* 0x000fe200000000a9 */
[----:B------:R-:W4:Y:S02]  /*bc80*/  LDL.LU R149, [R1+0x2d4] ;  /* 0x0002d40001957983 */ /* 0x000f240000300800 */
[----:B------:R-:W-:-:S05]  /*bc90*/  IMAD.X R7, R193, 0x1, R0, P1 ;  /* 0x00000001c1077824 */ /* 0x000fca00008e0600 */
[----:B------:R2:W4:Y:S02]  /*bca0*/  @!P0 LDG.E.U16 R170, desc[UR18][R6.64] ;  /* 0x0000001206aa8981 */ /* 0x000524000c1e1500 */
[-C--:B--2---:R-:W-:Y:S02]  /*bcb0*/  IADD3 R6, P1, R148, R2.reuse, RZ ;  /* 0x0000000294067210 */ /* 0x084fe40007f3e0ff */
[----:B------:R-:W2:Y:S03]  /*bcc0*/  LDL.LU R148, [R1+0x2cc] ;  /* 0x0002cc0001947983 */ /* 0x000ea60000300800 */
[----:B------:R-:W-:Y:S01]  /*bcd0*/  IMAD.X R7, R178, 0x1, R0, P1 ;  /* 0x00000001b2077824 */ /* 0x000fe200008e0600 */
[----:B------:R-:W2:Y:S04]  /*bce0*/  LDL R194, [R1+0x44c] ;  /* 0x00044c0001c27983 */ /* 0x000ea80000100800 */
[----:B------:R3:W2:Y:S04]  /*bcf0*/  @!P0 LDG.E.U16 R169, desc[UR18][R6.64] ;  /* 0x0000001206a98981 */ /* 0x0006a8000c1e1500 */
[----:B------:R-:W2:Y:S04]  /*bd00*/  LDL R178, [R1+0x2b4] ;  /* 0x0002b40001b27983 */ /* 0x000ea80000100800 */
[----:B------:R-:W2:Y:S01]  /*bd10*/  LDL R195, [R1+0x448] ;  /* 0x0004480001c37983 */ /* 0x000ea20000100800 */
[----:B---3--:R-:W-:-:S03]  /*bd20*/  IADD3 R6, P1, R151, R2, RZ ;  /* 0x0000000297067210 */ /* 0x008fc60007f3e0ff */
[----:B------:R-:W3:Y:S04]  /*bd30*/  LDL R193, [R1+0x2ac] ;  /* 0x0002ac0001c17983 */ /* 0x000ee80000100800 */
[----:B------:R-:W3:Y:S04]  /*bd40*/  LDL R231, [R1+0x2a4] ;  /* 0x0002a40001e77983 */ /* 0x000ee80000100800 */
[----:B------:R-:W3:Y:S04]  /*bd50*/  LDL R230, [R1+0x440] ;  /* 0x0004400001e67983 */ /* 0x000ee80000100800 */
[----:B------:R-:W3:Y:S04]  /*bd60*/  LDL R196, [R1+0x29c] ;  /* 0x00029c0001c47983 */ /* 0x000ee80000100800 */
[----:B------:R-:W3:Y:S04]  /*bd70*/  LDL.LU R199, [R1+0x450] ;  /* 0x0004500001c77983 */ /* 0x000ee80000300800 */
[----:B------:R-:W3:Y:S01]  /*bd80*/  LDL.LU R198, [R1+0x454] ;  /* 0x0004540001c67983 */ /* 0x000ee20000300800 */
[----:B------:R-:W-:-:S03]  /*bd90*/  IMAD.X R7, R213, 0x1, R0, P1 ;  /* 0x00000001d5077824 */ /* 0x000fc600008e0600 */
[----:B------:R-:W3:Y:S04]  /*bda0*/  LDL.LU R197, [R1+0x2c4] ;  /* 0x0002c40001c57983 */ /* 0x000ee80000300800 */
[----:B------:R-:W3:Y:S04]  /*bdb0*/  LDL.LU R151, [R1+0x2bc] ;  /* 0x0002bc0001977983 */ /* 0x000ee80000300800 */
[----:B------:R-:W3:Y:S04]  /*bdc0*/  LDL.LU R251, [R1+0x444] ;  /* 0x0004440001fb7983 */ /* 0x000ee80000300800 */
[----:B------:R0:W-:Y:S04]  /*bdd0*/  STL [R1+0x850], R213 ;  /* 0x000850d501007387 */ /* 0x0001e80000100800 */
[----:B0-----:R-:W2:Y:S01]  /*bde0*/  LDL.LU R213, [R1+0x458] ;  /* 0x0004580001d57983 */ /* 0x001ea20000300800 */
[----:B------:R-:W-:-:S06]  /*bdf0*/  PRMT R168, RZ, 0x7610, R168 ;  /* 0x00007610ffa87816 */ /* 0x000fcc00000000a8 */
[----:B------:R4:W3:Y:S04]  /*be00*/  @!P0 LDG.E.U16 R168, desc[UR18][R6.64] ;  /* 0x0000001206a88981 */ /* 0x0008e8000c1e1500 */
[----:B------:R0:W-:Y:S01]  /*be10*/  STS.U16 [R3+UR16+0x600], R167 ;  /* 0x000600a703007988 */ /* 0x0001e20008000410 */
[----:B----4-:R-:W-:Y:S02]  /*be20*/  IADD3 R6, P1, R150, R2, RZ ;  /* 0x0000000296067210 */ /* 0x010fe40007f3e0ff */
[----:B0-----:R-:W-:Y:S01]  /*be30*/  PRMT R167, RZ, 0x7610, R167 ;  /* 0x00007610ffa77816 */ /* 0x001fe200000000a7 */
[----:B------:R0:W-:Y:S02]  /*be40*/  STS.U16 [R3+UR16+0x400], R166 ;  /* 0x000400a603007988 */ /* 0x0001e40008000410 */
[----:B------:R-:W-:-:S05]  /*be50*/  IMAD.X R7, R149, 0x1, R0, P1 ;  /* 0x0000000195077824 */ /* 0x000fca00008e0600 */
[----:B------:R2:W4:Y:S01]  /*be60*/  @!P0 LDG.E.U16 R167, desc[UR18][R6.64] ;  /* 0x0000001206a78981 */ /* 0x000522000c1e1500 */
[----:B0-----:R-:W-:-:S03]  /*be70*/  PRMT R166, RZ, 0x7610, R166 ;  /* 0x00007610ffa67816 */ /* 0x001fc600000000a6 */
[----:B------:R0:W-:Y:S02]  /*be80*/  STS.U16 [R3+UR16+0x200], R165 ;  /* 0x000200a503007988 */ /* 0x0001e40008000410 */
[----:B0-----:R-:W-:Y:S02]  /*be90*/  PRMT R165, RZ, 0x7610, R165 ;  /* 0x00007610ffa57816 */ /* 0x001fe400000000a5 */
[----:B------:R0:W-:Y:S02]  /*bea0*/  STS.U16 [R3+UR16+0x800], R164 ;  /* 0x000800a403007988 */ /* 0x0001e40008000410 */
[----:B0-----:R-:W-:Y:S02]  /*beb0*/  PRMT R164, RZ, 0x7610, R164 ;  /* 0x00007610ffa47816 */ /* 0x001fe400000000a4 */
[----:B------:R0:W-:Y:S02]  /*bec0*/  STS.U16 [R3+UR16+0xa00], R163 ;  /* 0x000a00a303007988 */ /* 0x0001e40008000410 */
[----:B0-----:R-:W-:-:S02]  /*bed0*/  PRMT R163, RZ, 0x7610, R163 ;  /* 0x00007610ffa37816 */ /* 0x001fc400000000a3 */
[----:B--2---:R-:W-:-:S05]  /*bee0*/  IADD3 R6, P1, R213, R2, RZ ;  /* 0x00000002d5067210 */ /* 0x004fca0007f3e0ff */
[----:B------:R-:W-:-:S05]  /*bef0*/  IMAD.X R7, R148, 0x1, R0, P1 ;  /* 0x0000000194077824 */ /* 0x000fca00008e0600 */
[----:B------:R3:W2:Y:S02]  /*bf00*/  @!P0 LDG.E.U16 R166, desc[UR18][R6.64] ;  /* 0x0000001206a68981 */ /* 0x0006a4000c1e1500 */
[----:B---3--:R-:W-:-:S05]  /*bf10*/  IADD3 R6, P1, R198, R2, RZ ;  /* 0x00000002c6067210 */ /* 0x008fca0007f3e0ff */
[----:B------:R-:W-:-:S05]  /*bf20*/  IMAD.X R7, R197, 0x1, R0, P1 ;  /* 0x00000001c5077824 */ /* 0x000fca00008e0600 */
[----:B------:R0:W3:Y:S02]  /*bf30*/  @!P0 LDG.E.U16 R165, desc[UR18][R6.64] ;  /* 0x0000001206a58981 */ /* 0x0000e4000c1e1500 */
[----:B0-----:R-:W-:-:S05]  /*bf40*/  IADD3 R6, P1, R199, R2, RZ ;  /* 0x00000002c7067210 */ /* 0x001fca0007f3e0ff */
[----:B------:R-:W-:-:S05]  /*bf50*/  IMAD.X R7, R151, 0x1, R0, P1 ;  /* 0x0000000197077824 */ /* 0x000fca00008e0600 */
[----:B------:R0:W3:Y:S02]  /*bf60*/  @!P0 LDG.E.U16 R164, desc[UR18][R6.64] ;  /* 0x0000001206a48981 */ /* 0x0000e4000c1e1500 */
[-C--:B0-----:R-:W-:Y:S02]  /*bf70*/  IADD3 R6, P1, R194, R2.reuse, RZ ;  /* 0x00000002c2067210 */ /* 0x081fe40007f3e0ff */
[----:B------:R-:W4:Y:S03]  /*bf80*/  LDL R194, [R1+0x438] ;  /* 0x0004380001c27983 */ /* 0x000f260000100800 */
[----:B------:R-:W-:Y:S02]  /*bf90*/  IMAD.X R7, R178, 0x1, R0, P1 ;  /* 0x00000001b2077824 */ /* 0x000fe400008e0600 */
[----:B------:R-:W2:Y:S04]  /*bfa0*/  LDL R178, [R1+0x28c] ;  /* 0x00028c0001b27983 */ /* 0x000ea80000100800 */
[----:B------:R0:W3:Y:S04]  /*bfb0*/  @!P0 LDG.E.U16 R163, desc[UR18][R6.64] ;  /* 0x0000001206a38981 */ /* 0x0000e8000c1e1500 */
[----:B------:R-:W4:Y:S01]  /*bfc0*/  LDL.LU R247, [R1+0x43c] ;  /* 0x00043c0001f77983 */ /* 0x000f220000300800 */
[----:B0-----:R-:W-:-:S05]  /*bfd0*/  IADD3 R6, P1, R195, R2, RZ ;  /* 0x00000002c3067210 */ /* 0x001fca0007f3e0ff */
[----:B------:R-:W-:Y:S02]  /*bfe0*/  IMAD.X R7, R193, 0x1, R0, P1 ;  /* 0x00000001c1077824 */ /* 0x000fe400008e0600 */
[----:B------:R-:W3:Y:S04]  /*bff0*/  LDL R193, [R1+0x434] ;  /* 0x0004340001c17983 */ /* 0x000ee80000100800 */
[----:B------:R-:W2:Y:S04]  /*c000*/  LDL.LU R195, [R1+0x294] ;  /* 0x0002940001c37983 */ /* 0x000ea80000300800 */
[----:B------:R0:W-:Y:S04]  /*c010*/  STS.U16 [R3+UR16], R162 ;  /* 0x000000a203007988 */ /* 0x0001e80008000410 */
[----:B------:R1:W-:Y:S01]  /*c020*/  STS.U16 [R3+UR16+0xc00], R161 ;  /* 0x000c00a103007988 */ /* 0x0003e20008000410 */
[----:B------:R-:W-:-:S03]  /*c030*/  PRMT R160, RZ, 0x7610, R160 ;  /* 0x00007610ffa07816 */ /* 0x000fc600000000a0 */
[----:B------:R1:W-:Y:S01]  /*c040*/  STS.U16 [R3+UR16+0xe00], R159 ;  /* 0x000e009f03007988 */ /* 0x0003e20008000410 */
[----:B0-----:R-:W-:-:S03]  /*c050*/  PRMT R162, RZ, 0x7610, R162 ;  /* 0x00007610ffa27816 */ /* 0x001fc600000000a2 */
[----:B------:R-:W3:Y:S04]  /*c060*/  LDL R234, [R1+0x430] ;  /* 0x0004300001ea7983 */ /* 0x000ee80000100800 */
[----:B------:R0:W3:Y:S01]  /*c070*/  @!P0 LDG.E.U16 R162, desc[UR18][R6.64] ;  /* 0x0000001206a28981 */ /* 0x0000e2000c1e1500 */
[----:B-1----:R-:W-:-:S03]  /*c080*/  PRMT R161, RZ, 0x7610, R161 ;  /* 0x00007610ffa17816 */ /* 0x002fc600000000a1 */
[----:B------:R-:W3:Y:S01]  /*c090*/  LDL R233, [R1+0x274] ;  /* 0x0002740001e97983 */ /* 0x000ee20000100800 */
[----:B0-----:R-:W-:-:S05]  /*c0a0*/  IADD3 R6, P1, R251, R2, RZ ;  /* 0x00000002fb067210 */ /* 0x001fca0007f3e0ff */
[----:B------:R-:W-:-:S05]  /*c0b0*/  IMAD.X R7, R231, 0x1, R0, P1 ;  /* 0x00000001e7077824 */ /* 0x000fca00008e0600 */
[----:B------:R0:W3:Y:S02]  /*c0c0*/  @!P0 LDG.E.U16 R161, desc[UR18][R6.64] ;  /* 0x0000001206a18981 */ /* 0x0000e4000c1e1500 */
[----:B0-----:R-:W-:Y:S02]  /*c0d0*/  IADD3 R6, P1, R230, R2, RZ ;  /* 0x00000002e6067210 */ /* 0x001fe40007f3e0ff */
[----:B------:R-:W3:Y:S03]  /*c0e0*/  LDL R230, [R1+0x284] ;  /* 0x0002840001e67983 */ /* 0x000ee60000100800 */
[----:B------:R-:W-:Y:S01]  /*c0f0*/  IMAD.X R7, R196, 0x1, R0, P1 ;  /* 0x00000001c4077824 */ /* 0x000fe200008e0600 */
[----:B------:R-:W-:Y:S01]  /*c100*/  PRMT R159, RZ, 0x7610, R159 ;  /* 0x00007610ff9f7816 */ /* 0x000fe2000000009f */
[----:B------:R-:W3:Y:S04]  /*c110*/  LDL.LU R249, [R1+0x27c] ;  /* 0x00027c0001f97983 */ /* 0x000ee80000300800 */
[----:B------:R4:W3:Y:S04]  /*c120*/  @!P0 LDG.E.U16 R160, desc[UR18][R6.64] ;  /* 0x0000001206a08981 */ /* 0x0008e8000c1e1500 */
[----:B------:R-:W3:Y:S04]  /*c130*/  LDL R231, [R1+0x424] ;  /* 0x0004240001e77983 */ /* 0x000ee80000100800 */
[----:B------:R-:W3:Y:S01]  /*c140*/  LDL R232, [R1+0x420] ;  /* 0x0004200001e87983 */ /* 0x000ee20000100800 */
[----:B------:R-:W-:-:S02]  /*c150*/  PRMT R158, RZ, 0x7610, R158 ;  /* 0x00007610ff9e7816 */ /* 0x000fc4000000009e */
[----:B----4-:R-:W-:-:S05]  /*c160*/  IADD3 R6, P1, R247, R2, RZ ;  /* 0x00000002f7067210 */ /* 0x010fca0007f3e0ff */
[----:B--2---:R-:W-:-:S05]  /*c170*/  IMAD.X R7, R195, 0x1, R0, P1 ;  /* 0x00000001c3077824 */ /* 0x004fca00008e0600 */
[----:B------:R0:W2:Y:S02]  /*c180*/  @!P0 LDG.E.U16 R159, desc[UR18][R6.64] ;  /* 0x00000012069f8981 */ /* 0x0000a4000c1e1500 */
[----:B0-----:R-:W-:-:S05]  /*c190*/  IADD3 R6, P1, R194, R2, RZ ;  /* 0x00000002c2067210 */ /* 0x001fca0007f3e0ff */
[----:B------:R-:W-:Y:S02]  /*c1a0*/  IMAD.X R7, R178, 0x1, R0, P1 ;  /* 0x00000001b2077824 */ /* 0x000fe400008e0600 */
[----:B------:R-:W4:Y:S04]  /*c1b0*/  LDL R178, [R1+0x264] ;  /* 0x0002640001b27983 */ /* 0x000f280000100800 */
[----:B------:R-:W2:Y:S04]  /*c1c0*/  LDL.LU R196, [R1+0x42c] ;  /* 0x00042c0001c47983 */ /* 0x000ea80000300800 */
[----:B------:R-:W4:Y:S04]  /*c1d0*/  LDL.LU R194, [R1+0x428] ;  /* 0x0004280001c27983 */ /* 0x000f280000300800 */
[----:B------:R3:W4:Y:S02]  /*c1e0*/  @!P0 LDG.E.U16 R158, desc[UR18][R6.64] ;  /* 0x00000012069e8981 */ /* 0x000724000c1e1500 */
[----:B---3--:R-:W-:-:S02]  /*c1f0*/  IADD3 R6, P1, R193, R2, RZ ;  /* 0x00000002c1067210 */ /* 0x008fc40007f3e0ff */
[----:B------:R-:W3:Y:S04]  /*c200*/  LDL.LU R193, [R1+0x26c] ;  /* 0x00026c0001c17983 */ /* 0x000ee80000300800 */
[----:B------:R0:W-:Y:S01]  /*c210*/  STS.U16 [R3+UR16+0x1000], R157 ;  /* 0x0010009d03007988 */ /* 0x0001e20008000410 */
[----:B------:R-:W-:Y:S01]  /*c220*/  IMAD.X R7, R230, 0x1, R0, P1 ;  /* 0x00000001e6077824 */ /* 0x000fe200008e0600 */
[----:B------:R-:W-:Y:S02]  /*c230*/  PRMT R156, RZ, 0x7610, R156 ;  /* 0x00007610ff9c7816 */ /* 0x000fe4000000009c */
[----:B------:R1:W-:Y:S01]  /*c240*/  STS.U16 [R3+UR16+0x1200], R155 ;  /* 0x0012009b03007988 */ /* 0x0003e20008000410 */
[----:B------:R-:W-:-:S03]  /*c250*/  PRMT R154, RZ, 0x7610, R154 ;  /* 0x00007610ff9a7816 */ /* 0x000fc6000000009a */
[----:B------:R-:W3:Y:S01]  /*c260*/  LDL R230, [R1+0x25c] ;  /* 0x00025c0001e67983 */ /* 0x000ee20000100800 */
[----:B0-----:R-:W-:-:S03]  /*c270*/  PRMT R157, RZ, 0x7610, R157 ;  /* 0x00007610ff9d7816 */ /* 0x001fc6000000009d */
[----:B------:R-:W3:Y:S04]  /*c280*/  LDL R236, [R1+0x418] ;  /* 0x0004180001ec7983 */ /* 0x000ee80000100800 */
[----:B------:R0:W3:Y:S04]  /*c290*/  @!P0 LDG.E.U16 R157, desc[UR18][R6.64] ;  /* 0x00000012069d8981 */ /* 0x0000e8000c1e1500 */
[----:B------:R-:W3:Y:S01]  /*c2a0*/  LDL R235, [R1+0x24c] ;  /* 0x00024c0001eb7983 */ /* 0x000ee20000100800 */
[----:B0-----:R-:W-:Y:S02]  /*c2b0*/  IADD3 R6, P1, R234, R2, RZ ;  /* 0x00000002ea067210 */ /* 0x001fe40007f3e0ff */
[----:B-1----:R-:W-:Y:S01]  /*c2c0*/  PRMT R155, RZ, 0x7610, R155 ;  /* 0x00007610ff9b7816 */ /* 0x002fe2000000009b */
[----:B------:R0:W-:Y:S02]  /*c2d0*/  STS.U16 [R3+UR16+0x1400], R153 ;  /* 0x0014009903007988 */ /* 0x0001e40008000410 */
[----:B------:R-:W-:-:S02]  /*c2e0*/  IMAD.X R7, R249, 0x1, R0, P1 ;  /* 0x00000001f9077824 */ /* 0x000fc400008e0600 */
[----:B------:R-:W3:Y:S04]  /*c2f0*/  LDL R234, [R1+0x414] ;  /* 0x0004140001ea7983 */ /* 0x000ee80000100800 */
[----:B------:R2:W3:Y:S02]  /*c300*/  @!P0 LDG.E.U16 R156, desc[UR18][R6.64] ;  /* 0x00000012069c8981 */ /* 0x0004e4000c1e1500 */
[----:B--2---:R-:W-:-:S05]  /*c310*/  IADD3 R6, P1, R196, R2, RZ ;  /* 0x00000002c4067210 */ /* 0x004fca0007f3e0ff */
[----:B------:R-:W-:Y:S01]  /*c320*/  IMAD.X R7, R233, 0x1, R0, P1 ;  /* 0x00000001e9077824 */ /* 0x000fe200008e0600 */
[----:B0-----:R-:W-:Y:S01]  /*c330*/  PRMT R153, RZ, 0x7610, R153 ;  /* 0x00007610ff997816 */ /* 0x001fe20000000099 */
[----:B------:R-:W2:Y:S04]  /*c340*/  LDL R233, [R1+0x244] ;  /* 0x0002440001e97983 */ /* 0x000ea80000100800 */
[----:B------:R4:W2:Y:S02]  /*c350*/  @!P0 LDG.E.U16 R155, desc[UR18][R6.64] ;  /* 0x00000012069b8981 */ /* 0x0008a4000c1e1500 */
[----:B----4-:R-:W-:-:S05]  /*c360*/  IADD3 R6, P1, R194, R2, RZ ;  /* 0x00000002c2067210 */ /* 0x010fca0007f3e0ff */
[----:B---3--:R-:W-:-:S05]  /*c370*/  IMAD.X R7, R193, 0x1, R0, P1 ;  /* 0x00000001c1077824 */ /* 0x008fca00008e0600 */
[----:B------:R0:W3:Y:S02]  /*c380*/  @!P0 LDG.E.U16 R154, desc[UR18][R6.64] ;  /* 0x00000012069a8981 */ /* 0x0000e4000c1e1500 */
[-C--:B0-----:R-:W-:Y:S02]  /*c390*/  IADD3 R6, P1, R231, R2.reuse, RZ ;  /* 0x00000002e7067210 */ /* 0x081fe40007f3e0ff */
[----:B------:R-:W4:Y:S03]  /*c3a0*/  LDL R231, [R1+0x41c] ;  /* 0x00041c0001e77983 */ /* 0x000f260000100800 */
[----:B------:R-:W-:Y:S02]  /*c3b0*/  IMAD.X R7, R178, 0x1, R0, P1 ;  /* 0x00000001b2077824 */ /* 0x000fe400008e0600 */
[----:B------:R-:W2:Y:S04]  /*c3c0*/  LDL R178, [R1+0x254] ;  /* 0x0002540001b27983 */ /* 0x000ea80000100800 */
[----:B------:R0:W3:Y:S04]  /*c3d0*/  @!P0 LDG.E.U16 R153, desc[UR18][R6.64] ;  /* 0x0000001206998981 */ /* 0x0000e8000c1e1500 */
[----:B------:R1:W-:Y:S01]  /*c3e0*/  STS.U16 [R3+UR16+0x3400], R152 ;  /* 0x0034009803007988 */ /* 0x0003e20008000410 */
[----:B0-----:R-:W-:-:S03]  /*c3f0*/  IADD3 R6, P1, R232, R2, RZ ;  /* 0x00000002e8067210 */ /* 0x001fc60007f3e0ff */
[----:B------:R-:W3:Y:S01]  /*c400*/  LDL R232, [R1+0x410] ;  /* 0x0004100001e87983 */ /* 0x000ee20000100800 */
[----:B-1----:R-:W-:Y:S01]  /*c410*/  PRMT R152, RZ, 0x7610, R152 ;  /* 0x00007610ff987816 */ /* 0x002fe20000000098 */
[----:B------:R-:W-:Y:S02]  /*c420*/  IMAD.X R7, R230, 0x1, R0, P1 ;  /* 0x00000001e6077824 */ /* 0x000fe400008e0600 */
[----:B------:R-:W3:Y:S04]  /*c430*/  LDL R230, [R1+0x23c] ;  /* 0x00023c0001e67983 */ /* 0x000ee80000100800 */
[----:B------:R4:W3:Y:S04]  /*c440*/  @!P0 LDG.E.U16 R152, desc[UR18][R6.64] ;  /* 0x0000001206988981 */ /* 0x0008e8000c1e1500 */
[----:B------:R0:W-:Y:S01]  /*c450*/  STS.U16 [R3+UR16+0x1600], R23 ;  /* 0x0016001703007988 */ /* 0x0001e20008000410 */
[----:B----4-:R-:W-:-:S03]  /*c460*/  IADD3 R6, P1, R231, R2, RZ ;  /* 0x00000002e7067210 */ /* 0x010fc60007f3e0ff */
[----:B------:R-:W4:Y:S02]  /*c470*/  LDL R231, [R1+0x22c] ;  /* 0x00022c0001e77983 */ /* 0x000f240000100800 */
[----:B--2---:R-:W-:Y:S02]  /*c480*/  IMAD.X R7, R178, 0x1, R0, P1 ;  /* 0x00000001b2077824 */ /* 0x004fe400008e0600 */
[----:B------:R-:W2:Y:S01]  /*c490*/  LDL.LU R178, [R1+0x234] ;  /* 0x0002340001b27983 */ /* 0x000ea20000300800 */
[----:B0-----:R-:W-:-:S06]  /*c4a0*/  PRMT R23, RZ, 0x7610, R23 ;  /* 0x00007610ff177816 */ /* 0x001fcc0000000017 */
[----:B------:R0:W4:Y:S04]  /*c4b0*/  @!P0 LDG.E.U16 R23, desc[UR18][R6.64] ;  /* 0x0000001206178981 */ /* 0x000128000c1e1500 */
[----:B------:R1:W-:Y:S01]  /*c4c0*/  STS.U16 [R3+UR16+0x3800], R22 ;  /* 0x0038001603007988 */ /* 0x0003e20008000410 */
[----:B0-----:R-:W-:Y:S02]  /*c4d0*/  IADD3 R6, P1, R236, R2, RZ ;  /* 0x00000002ec067210 */ /* 0x001fe40007f3e0ff */
[----:B-1----:R-:W-:-:S03]  /*c4e0*/  PRMT R22, RZ, 0x7610, R22 ;  /* 0x00007610ff167816 */ /* 0x002fc60000000016 */
[----:B------:R-:W-:Y:S01]  /*c4f0*/  IMAD.X R7, R235, 0x1, R0, P1 ;  /* 0x00000001eb077824 */ /* 0x000fe200008e0600 */
[----:B------:R0:W-:Y:S04]  /*c500*/  STS.U16 [R3+UR16+0x1800], R21 ;  /* 0x0018001503007988 */ /* 0x0001e80008000410 */
[----:B------:R1:W4:Y:S01]  /*c510*/  @!P0 LDG.E.U16 R22, desc[UR18][R6.64] ;  /* 0x0000001206168981 */ /* 0x000322000c1e1500 */
[----:B0-----:R-:W-:Y:S02]  /*c520*/  PRMT R21, RZ, 0x7610, R21 ;  /* 0x00007610ff157816 */ /* 0x001fe40000000015 */
[----:B-1----:R-:W-:-:S05]  /*c530*/  IADD3 R6, P1, R234, R2, RZ ;  /* 0x00000002ea067210 */ /* 0x002fca0007f3e0ff */
[----:B------:R-:W-:Y:S01]  /*c540*/  IMAD.X R7, R233, 0x1, R0, P1 ;  /* 0x00000001e9077824 */ /* 0x000fe200008e0600 */
[----:B------:R0:W-:Y:S04]  /*c550*/  STS.U16 [R3+UR16+0x1a00], R20 ;  /* 0x001a001403007988 */ /* 0x0001e80008000410 */
[----:B------:R3:W4:Y:S01]  /*c560*/  @!P0 LDG.E.U16 R21, desc[UR18][R6.64] ;  /* 0x0000001206158981 */ /* 0x000722000c1e1500 */
[----:B0-----:R-:W-:Y:S02]  /*c570*/  PRMT R20, RZ, 0x7610, R20 ;  /* 0x00007610ff147816 */ /* 0x001fe40000000014 */
[----:B---3--:R-:W-:-:S05]  /*c580*/  IADD3 R6, P1, R232, R2, RZ ;  /* 0x00000002e8067210 */ /* 0x008fca0007f3e0ff */
[--C-:B------:R-:W-:Y:S02]  /*c590*/  IMAD.X R7, R230, 0x1, R0.reuse, P1 ;  /* 0x00000001e6077824 */ /* 0x100fe400008e0600 */
[----:B------:R-:W3:Y:S04]  /*c5a0*/  LDL R230, [R1+0x214] ;  /* 0x0002140001e67983 */ /* 0x000ee80000100800 */
[----:B------:R2:W3:Y:S02]  /*c5b0*/  @!P0 LDG.E.U16 R20, desc[UR18][R6.64] ;  /* 0x0000001206148981 */ /* 0x0004e4000c1e1500 */
[----:B--2---:R-:W-:Y:S02]  /*c5c0*/  IADD3 R6, P1, R178, R2, RZ ;  /* 0x00000002b2067210 */ /* 0x004fe40007f3e0ff */
[----:B------:R0:W-:Y:S04]  /*c5d0*/  STL [R1+0x880], R178 ;  /* 0x000880b201007387 */ /* 0x0001e80000100800 */
[----:B0-----:R-:W2:Y:S01]  /*c5e0*/  LDL.LU R178, [R1+0x224] ;  /* 0x0002240001b27983 */ /* 0x001ea20000300800 */
[----:B------:R-:W-:-:S03]  /*c5f0*/  IMAD.X R7, R192, 0x1, R0, P1 ;  /* 0x00000001c0077824 */ /* 0x000fc600008e0600 */
[----:B------:R0:W-:Y:S04]  /*c600*/  STL [R1+0x884], R192 ;  /* 0x000884c001007387 */ /* 0x0001e80000100800 */
[----:B0-----:R-:W3:Y:S04]  /*c610*/  LDL.LU R192, [R1+0x21c] ;  /* 0x00021c0001c07983 */ /* 0x001ee80000300800 */
[----:B------:R0:W-:Y:S02]  /*c620*/  STS.U16 [R3+UR16+0x1c00], R19 ;  /* 0x001c001303007988 */ /* 0x0001e40008000410 */
[----:B0-----:R-:W-:-:S06]  /*c630*/  PRMT R19, RZ, 0x7610, R19 ;  /* 0x00007610ff137816 */ /* 0x001fcc0000000013 */
[----:B------:R4:W3:Y:S04]  /*c640*/  @!P0 LDG.E.U16 R19, desc[UR18][R6.64] ;  /* 0x0000001206138981 */ /* 0x0008e8000c1e1500 */
[----:B------:R0:W-:Y:S01]  /*c650*/  STL [R1+0x888], R191 ;  /* 0x000888bf01007387 */ /* 0x0001e20000100800 */
[----:B----4-:R-:W-:-:S03]  /*c660*/  IADD3 R6, P1, R231, R2, RZ ;  /* 0x00000002e7067210 */ /* 0x010fc60007f3e0ff */
[----:B------:R1:W-:Y:S02]  /*c670*/  STS.U16 [R3+UR16+0x1e00], R18 ;  /* 0x001e001203007988 */ /* 0x0003e40008000410 */
[----:B------:R-:W-:Y:S02]  /*c680*/  IMAD.X R7, R191, 0x1, R0, P1 ;  /* 0x00000001bf077824 */ /* 0x000fe400008e0600 */
[----:B0-----:R-:W4:Y:S01]  /*c690*/  LDL.LU R191, [R1+0x20c] ;  /* 0x00020c0001bf7983 */ /* 0x001f220000300800 */
[----:B-1----:R-:W-:-:S06]  /*c6a0*/  PRMT R18, RZ, 0x7610, R18 ;  /* 0x00007610ff127816 */ /* 0x002fcc0000000012 */
[----:B------:R2:W4:Y:S04]  /*c6b0*/  @!P0 LDG.E.U16 R18, desc[UR18][R6.64] ;  /* 0x0000001206128981 */ /* 0x000528000c1e1500 */
[----:B------:R0:W-:Y:S02]  /*c6c0*/  STS.U16 [R3+UR16+0x2000], R17 ;  /* 0x0020001103007988 */ /* 0x0001e40008000410 */
[----:B0-----:R-:W-:Y:S02]  /*c6d0*/  PRMT R17, RZ, 0x7610, R17 ;  /* 0x00007610ff117816 */ /* 0x001fe40000000011 */
[----:B------:R0:W-:Y:S02]  /*c6e0*/  STS.U16 [R3+UR16+0x2200], R16 ;  /* 0x0022001003007988 */ /* 0x0001e40008000410 */
[----:B0-----:R-:W-:-:S02]  /*c6f0*/  PRMT R16, RZ, 0x7610, R16 ;  /* 0x00007610ff107816 */ /* 0x001fc40000000010 */
[----:B--2---:R-:W-:Y:S01]  /*c700*/  IADD3 R6, P1, R178, R2, RZ ;  /* 0x00000002b2067210 */ /* 0x004fe20007f3e0ff */
[----:B------:R0:W-:Y:S04]  /*c710*/  STL [R1+0x88c], R178 ;  /* 0x00088cb201007387 */ /* 0x0001e80000100800 */
[----:B0-----:R-:W2:Y:S01]  /*c720*/  LDL.LU R178, [R1+0x204] ;  /* 0x0002040001b27983 */ /* 0x001ea20000300800 */
[----:B------:R-:W-:-:S05]  /*c730*/  IMAD.X R7, R190, 0x1, R0, P1 ;  /* 0x00000001be077824 */ /* 0x000fca00008e0600 */
[----:B------:R3:W2:Y:S02]  /*c740*/  @!P0 LDG.E.U16 R17, desc[UR18][R6.64] ;  /* 0x0000001206118981 */ /* 0x0006a4000c1e1500 */
[----:B---3--:R-:W-:-:S05]  /*c750*/  IADD3 R6, P1, R192, R2, RZ ;  /* 0x00000002c0067210 */ /* 0x008fca0007f3e0ff */
[----:B------:R-:W-:-:S05]  /*c760*/  IMAD.X R7, R189, 0x1, R0, P1 ;  /* 0x00000001bd077824 */ /* 0x000fca00008e0600 */
[----:B------:R0:W3:Y:S02]  /*c770*/  @!P0 LDG.E.U16 R16, desc[UR18][R6.64] ;  /* 0x0000001206108981 */ /* 0x0000e4000c1e1500 */
[----:B0-----:R-:W-:Y:S02]  /*c780*/  IADD3 R6, P1, R230, R2, RZ ;  /* 0x00000002e6067210 */ /* 0x001fe40007f3e0ff */
[----:B------:R-:W3:Y:S04]  /*c790*/  LDL R230, [R1+0x3c0] ;  /* 0x0003c00001e67983 */ /* 0x000ee80000100800 */
[----:B------:R0:W-:Y:S01]  /*c7a0*/  STS.U16 [R3+UR16+0x2400], R15 ;  /* 0x0024000f03007988 */ /* 0x0001e20008000410 */
[----:B------:R-:W-:Y:S01]  /*c7b0*/  IMAD.X R7, R188, 0x1, R0, P1 ;  /* 0x00000001bc077824 */ /* 0x000fe200008e0600 */
[----:B0-----:R-:W-:-:S02]  /*c7c0*/  PRMT R15, RZ, 0x7610, R15 ;  /* 0x00007610ff0f7816 */ /* 0x001fc4000000000f */
[----:B------:R0:W-:Y:S04]  /*c7d0*/  STS.U16 [R3+UR16+0x2600], R14 ;  /* 0x0026000e03007988 */ /* 0x0001e80008000410 */
[----:B------:R4:W3:Y:S01]  /*c7e0*/  @!P0 LDG.E.U16 R15, desc[UR18][R6.64] ;  /* 0x00000012060f8981 */ /* 0x0008e2000c1e1500 */
[----:B0-----:R-:W-:Y:S02]  /*c7f0*/  PRMT R14, RZ, 0x7610, R14 ;  /* 0x00007610ff0e7816 */ /* 0x001fe4000000000e */
[----:B----4-:R-:W-:-:S05]  /*c800*/  IADD3 R6, P1, R191, R2, RZ ;  /* 0x00000002bf067210 */ /* 0x010fca0007f3e0ff */
[----:B------:R-:W-:Y:S01]  /*c810*/  IMAD.X R7, R187, 0x1, R0, P1 ;  /* 0x00000001bb077824 */ /* 0x000fe200008e0600 */
[----:B------:R0:W-:Y:S04]  /*c820*/  STS.U16 [R3+UR16+0x2800], R13 ;  /* 0x0028000d03007988 */ /* 0x0001e80008000410 */
        /* <DEDUP_REMOVED lines=8> */
[----:B------:R0:W-:Y:S02]  /*c8b0*/  STS.U16 [R3+UR16+0x3000], R8 ;  /* 0x0030000803007988 */ /* 0x0001e40008000410 */
[----:B0-----:R-:W-:Y:S02]  /*c8c0*/  PRMT R8, RZ, 0x7610, R8 ;  /* 0x00007610ff087816 */ /* 0x001fe40000000008 */
[----:B------:R-:W-:Y:S02]  /*c8d0*/  PRMT R177, RZ, 0x7610, R177 ;  /* 0x00007610ffb17816 */ /* 0x000fe400000000b1 */
[----:B------:R-:W-:Y:S02]  /*c8e0*/  PRMT R176, RZ, 0x7610, R176 ;  /* 0x00007610ffb07816 */ /* 0x000fe400000000b0 */
[----:B------:R-:W-:Y:S01]  /*c8f0*/  PRMT R175, RZ, 0x7610, R175 ;  /* 0x00007610ffaf7816 */ /* 0x000fe200000000af */
[----:B------:R0:W-:Y:S01]  /*c900*/  STL [R1+0x5a8], R5 ;  /* 0x0005a80501007387 */ /* 0x0001e20000100800 */
[----:B--2---:R-:W-:-:S05]  /*c910*/  IADD3 R6, P1, R178, R2, RZ ;  /* 0x00000002b2067210 */ /* 0x004fca0007f3e0ff */
[----:B------:R-:W-:-:S05]  /*c920*/  IMAD.X R7, R186, 0x1, R0, P1 ;  /* 0x00000001ba077824 */ /* 0x000fca00008e0600 */
[----:B------:R1:W2:Y:S02]  /*c930*/  @!P0 LDG.E.U16 R13, desc[UR18][R6.64] ;  /* 0x00000012060d8981 */ /* 0x0002a4000c1e1500 */
[----:B-1----:R-:W-:-:S05]  /*c940*/  IADD3 R6, P1, R252, R2, RZ ;  /* 0x00000002fc067210 */ /* 0x002fca0007f3e0ff */
        /* <DEDUP_REMOVED lines=11> */
[----:B-1----:R-:W-:Y:S02]  /*ca00*/  IADD3 R6, P1, R5, R2, RZ ;  /* 0x0000000205067210 */ /* 0x002fe40007f3e0ff */
[----:B0-----:R-:W4:Y:S03]  /*ca10*/  LDL.LU R5, [R1+0x4c8] ;  /* 0x0004c80001057983 */ /* 0x001f260000300800 */
[----:B------:R-:W-:-:S05]  /*ca20*/  IMAD.X R7, R4, 0x1, R0, P1 ;  /* 0x0000000104077824 */ /* 0x000fca00008e0600 */
[----:B------:R0:W2:Y:S02]  /*ca30*/  @!P0 LDG.E.U16 R177, desc[UR18][R6.64] ;  /* 0x0000001206b18981 */ /* 0x0000a4000c1e1500 */
[----:B0-----:R-:W-:-:S05]  /*ca40*/  IADD3 R6, P1, R181, R2, RZ ;  /* 0x00000002b5067210 */ /* 0x001fca0007f3e0ff */
[----:B------:R-:W-:-:S05]  /*ca50*/  IMAD.X R7, R10, 0x1, R0, P1 ;  /* 0x000000010a077824 */ /* 0x000fca00008e0600 */
[----:B------:R0:W2:Y:S02]  /*ca60*/  @!P0 LDG.E.U16 R176, desc[UR18][R6.64] ;  /* 0x0000001206b08981 */ /* 0x0000a4000c1e1500 */
[----:B0-----:R-:W-:-:S05]  /*ca70*/  IADD3 R6, P1, R244, R2, RZ ;  /* 0x00000002f4067210 */ /* 0x001fca0007f3e0ff */
[----:B------:R-:W-:Y:S01]  /*ca80*/  IMAD.X R7, R243, 0x1, R0, P1 ;  /* 0x00000001f3077824 */ /* 0x000fe200008e0600 */
[----:B------:R0:W-:Y:S04]  /*ca90*/  STL [R1+0x5b0], R4 ;  /* 0x0005b00401007387 */ /* 0x0001e80000100800 */
[----:B------:R1:W2:Y:S04]  /*caa0*/  @!P0 LDG.E.U16 R175, desc[UR18][R6.64] ;  /* 0x0000001206af8981 */ /* 0x0002a8000c1e1500 */
[----:B0-----:R-:W2:Y:S01]  /*cab0*/  LDL.LU R4, [R1+0x4c4] ;  /* 0x0004c40001047983 */ /* 0x001ea20000300800 */
[----:B-1----:R-:W-:-:S03]  /*cac0*/  IADD3 R6, P1, R242, R2, RZ ;  /* 0x00000002f2067210 */ /* 0x002fc60007f3e0ff */
[----:B------:R-:W-:Y:S04]  /*cad0*/  STL [R1+0x5b8], R181 ;  /* 0x0005b8b501007387 */ /* 0x000fe80000100800 */
[----:B------:R-:W-:Y:S01]  /*cae0*/  STL [R1+0x5c0], R10 ;  /* 0x0005c00a01007387 */ /* 0x000fe20000100800 */
[----:B---3--:R-:W-:-:S03]  /*caf0*/  IMAD.X R7, R230, 0x1, R0, P1 ;  /* 0x00000001e6077824 */ /* 0x008fc600008e0600 */
[----:B------:R-:W-:Y:S04]  /*cb00*/  STL [R1+0x5c8], R244 ;  /* 0x0005c8f401007387 */ /* 0x000fe80000100800 */
[----:B------:R-:W-:Y:S04]  /*cb10*/  STL [R1+0x5cc], R243 ;  /* 0x0005ccf301007387 */ /* 0x000fe80000100800 */
[----:B------:R0:W-:Y:S04]  /*cb20*/  STL [R1+0x5dc], R242 ;  /* 0x0005dcf201007387 */ /* 0x0001e80000100800 */
[----:B------:R-:W3:Y:S04]  /*cb30*/  LDL R230, [R1+0x4ac] ;  /* 0x0004ac0001e67983 */ /* 0x000ee80000100800 */
[----:B------:R-:W3:Y:S04]  /*cb40*/  LDL.LU R231, [R1+0x4a0] ;  /* 0x0004a00001e77983 */ /* 0x000ee80000300800 */
[----:B------:R-:W3:Y:S04]  /*cb50*/  LDL.LU R232, [R1+0x368] ;  /* 0x0003680001e87983 */ /* 0x000ee80000300800 */
[----:B------:R-:W3:Y:S04]  /*cb60*/  LDL.LU R233, [R1+0x378] ;  /* 0x0003780001e97983 */ /* 0x000ee80000300800 */
[----:B0-----:R-:W3:Y:S04]  /*cb70*/  LDL.LU R242, [R1+0x4b0] ;  /* 0x0004b00001f27983 */ /* 0x001ee80000300800 */
[----:B------:R-:W3:Y:S04]  /*cb80*/  LDL.LU R234, [R1+0x380] ;  /* 0x0003800001ea7983 */ /* 0x000ee80000300800 */
[----:B------:R-:W3:Y:S04]  /*cb90*/  LDL.LU R235, [R1+0x4b4] ;  /* 0x0004b40001eb7983 */ /* 0x000ee80000300800 */
[----:B------:R-:W3:Y:S04]  /*cba0*/  LDL.LU R236, [R1+0x388] ;  /* 0x0003880001ec7983 */ /* 0x000ee80000300800 */
[----:B------:R-:W3:Y:S04]  /*cbb0*/  LDL.LU R243, [R1+0x390] ;  /* 0x0003900001f37983 */ /* 0x000ee80000300800 */
[----:B------:R-:W3:Y:S04]  /*cbc0*/  LDL.LU R244, [R1+0x4b8] ;  /* 0x0004b80001f47983 */ /* 0x000ee80000300800 */
[----:B------:R-:W3:Y:S04]  /*cbd0*/  LDL.LU R10, [R1+0x4bc] ;  /* 0x0004bc00010a7983 */ /* 0x000ee80000300800 */
[----:B------:R-:W3:Y:S04]  /*cbe0*/  LDL.LU R237, [R1+0x398] ;  /* 0x0003980001ed7983 */ /* 0x000ee80000300800 */
[----:B------:R-:W3:Y:S04]  /*cbf0*/  LDL.LU R181, [R1+0x4c0] ;  /* 0x0004c00001b57983 */ /* 0x000ee80000300800 */
[----:B------:R-:W3:Y:S01]  /*cc00*/  LDL.LU R238, [R1+0x3a0] ;  /* 0x0003a00001ee7983 */ /* 0x000ee20000300800 */
[----:B------:R-:W-:-:S06]  /*cc10*/  PRMT R174, RZ, 0x7610, R174 ;  /* 0x00007610ffae7816 */ /* 0x000fcc00000000ae */
[----:B------:R0:W3:Y:S04]  /*cc20*/  @!P0 LDG.E.U16 R174, desc[UR18][R6.64] ;  /* 0x0000001206ae8981 */ /* 0x0000e8000c1e1500 */
[----:B------:R1:W-:Y:S01]  /*cc30*/  STS.U16 [R3+UR16+0x3200], R173 ;  /* 0x003200ad03007988 */ /* 0x0003e20008000410 */
[----:B0-----:R-:W-:Y:S02]  /*cc40*/  IADD3 R6, P1, R241, R2, RZ ;  /* 0x00000002f1067210 */ /* 0x001fe40007f3e0ff */
[----:B-1----:R-:W-:-:S03]  /*cc50*/  PRMT R173, RZ, 0x7610, R173 ;  /* 0x00007610ffad7816 */ /* 0x002fc600000000ad */
[----:B------:R-:W-:Y:S01]  /*cc60*/  IMAD.X R7, R180, 0x1, R0, P1 ;  /* 0x00000001b4077824 */ /* 0x000fe200008e0600 */
[----:B------:R0:W-:Y:S04]  /*cc70*/  STS.U16 [R3+UR16+0x3600], R172 ;  /* 0x003600ac03007988 */ /* 0x0001e80008000410 */
[----:B------:R4:W3:Y:S01]  /*cc80*/  @!P0 LDG.E.U16 R173, desc[UR18][R6.64] ;  /* 0x0000001206ad8981 */ /* 0x0008e2000c1e1500 */
[----:B0-----:R-:W-:-:S03]  /*cc90*/  PRMT R172, RZ, 0x7610, R172 ;  /* 0x00007610ffac7816 */ /* 0x001fc600000000ac */
[----:B------:R0:W-:Y:S02]  /*cca0*/  STS.U16 [R3+UR16+0x3a00], R171 ;  /* 0x003a00ab03007988 */ /* 0x0001e40008000410 */
[----:B0-----:R-:W-:Y:S02]  /*ccb0*/  PRMT R171, RZ, 0x7610, R171 ;  /* 0x00007610ffab7816 */ /* 0x001fe400000000ab */
[----:B------:R0:W-:Y:S02]  /*ccc0*/  STS.U16 [R3+UR16+0x3c00], R170 ;  /* 0x003c00aa03007988 */ /* 0x0001e40008000410 */
[----:B0-----:R-:W-:Y:S02]  /*ccd0*/  PRMT R170, RZ, 0x7610, R170 ;  /* 0x00007610ffaa7816 */ /* 0x001fe400000000aa */
[----:B------:R0:W-:Y:S02]  /*cce0*/  STS.U16 [R3+UR16+0x3e00], R169 ;  /* 0x003e00a903007988 */ /* 0x0001e40008000410 */
[----:B0-----:R-:W-:-:S02]  /*ccf0*/  PRMT R169, RZ, 0x7610, R169 ;  /* 0x00007610ffa97816 */ /* 0x001fc400000000a9 */
[----:B------:R0:W-:Y:S04]  /*cd00*/  STS.U16 [R3+UR16+0x4000], R168 ;  /* 0x004000a803007988 */ /* 0x0001e80008000410 */
[----:B------:R1:W-:Y:S01]  /*cd10*/  STL [R1+0x5e8], R241 ;  /* 0x0005e8f101007387 */ /* 0x0003e20000100800 */
[----:B0-----:R-:W-:-:S03]  /*cd20*/  PRMT R168, RZ, 0x7610, R168 ;  /* 0x00007610ffa87816 */ /* 0x001fc600000000a8 */
[----:B-1----:R-:W3:Y:S04]  /*cd30*/  LDL.LU R241, [R1+0x4a8] ;  /* 0x0004a80001f17983 */ /* 0x002ee80000300800 */
[----:B------:R0:W-:Y:S04]  /*cd40*/  STL [R1+0x5ec], R180 ;  /* 0x0005ecb401007387 */ /* 0x0001e80000100800 */
[----:B------:R1:W-:Y:S04]  /*cd50*/  STS.U16 [R3+UR16+0x4200], R167 ;  /* 0x004200a703007988 */ /* 0x0003e80008000410 */
[----:B0-----:R-:W3:Y:S01]  /*cd60*/  LDL.LU R180, [R1+0x370] ;  /* 0x0003700001b47983 */ /* 0x001ee20000300800 */
[----:B-1----:R-:W-:-:S02]  /*cd70*/  PRMT R167, RZ, 0x7610, R167 ;  /* 0x00007610ffa77816 */ /* 0x002fc400000000a7 */
[----:B----4-:R-:W-:-:S05]  /*cd80*/  IADD3 R6, P1, R5, R2, RZ ;  /* 0x0000000205067210 */ /* 0x010fca0007f3e0ff */
[----:B------:R-:W-:-:S05]  /*cd90*/  IMAD.X R7, R240, 0x1, R0, P1 ;  /* 0x00000001f0077824 */ /* 0x000fca00008e0600 */
[----:B------:R2:W4:Y:S02]  /*cda0*/  @!P0 LDG.E.U16 R172, desc[UR18][R6.64] ;  /* 0x0000001206ac8981 */ /* 0x000524000c1e1500 */
[----:B--2---:R-:W-:-:S05]  /*cdb0*/  IADD3 R6, P1, R4, R2, RZ ;  /* 0x0000000204067210 */ /* 0x004fca0007f3e0ff */
[----:B------:R-:W-:-:S05]  /*cdc0*/  IMAD.X R7, R239, 0x1, R0, P1 ;  /* 0x00000001ef077824 */ /* 0x000fca00008e0600 */
[----:B------:R3:W2:Y:S04]  /*cdd0*/  @!P0 LDG.E.U16 R171, desc[UR18][R6.64] ;  /* 0x0000001206ab8981 */ /* 0x0006a8000c1e1500 */
[----:B------:R0:W-:Y:S04]  /*cde0*/  STL [R1+0x5fc], R5 ;  /* 0x0005fc0501007387 */ /* 0x0001e80000100800 */
[----:B0-----:R-:W4:Y:S04]  /*cdf0*/  LDL.LU R5, [R1+0x4a4] ;  /* 0x0004a40001057983 */ /* 0x001f280000300800 */
[----:B------:R-:W-:Y:S04]  /*ce00*/  STL [R1+0x600], R240 ;  /* 0x000600f001007387 */ /* 0x000fe80000100800 */
[----:B------:R-:W-:Y:S01]  /*ce10*/  STL [R1+0x604], R4 ;  /* 0x0006040401007387 */ /* 0x000fe20000100800 */
[----:B---3--:R-:W-:-:S05]  /*ce20*/  IADD3 R6, P1, R181, R2, RZ ;  /* 0x00000002b5067210 */ /* 0x008fca0007f3e0ff */
[----:B------:R-:W-:-:S05]  /*ce30*/  IMAD.X R7, R238, 0x1, R0, P1 ;  /* 0x00000001ee077824 */ /* 0x000fca00008e0600 */
[----:B------:R0:W3:Y:S02]  /*ce40*/  @!P0 LDG.E.U16 R170, desc[UR18][R6.64] ;  /* 0x0000001206aa8981 */ /* 0x0000e4000c1e1500 */
[----:B0-----:R-:W-:-:S05]  /*ce50*/  IADD3 R6, P1, R10, R2, RZ ;  /* 0x000000020a067210 */ /* 0x001fca0007f3e0ff */
[----:B------:R-:W-:-:S05]  /*ce60*/  IMAD.X R7, R237, 0x1, R0, P1 ;  /* 0x00000001ed077824 */ /* 0x000fca00008e0600 */
[----:B------:R0:W3:Y:S02]  /*ce70*/  @!P0 LDG.E.U16 R169, desc[UR18][R6.64] ;  /* 0x0000001206a98981 */ /* 0x0000e4000c1e1500 */
[----:B0-----:R-:W-:-:S05]  /*ce80*/  IADD3 R6, P1, R244, R2, RZ ;  /* 0x00000002f4067210 */ /* 0x001fca0007f3e0ff */
[----:B------:R-:W-:-:S05]  /*ce90*/  IMAD.X R7, R243, 0x1, R0, P1 ;  /* 0x00000001f3077824 */ /* 0x000fca00008e0600 */
[----:B------:R0:W3:Y:S04]  /*cea0*/  @!P0 LDG.E.U16 R168, desc[UR18][R6.64] ;  /* 0x0000001206a88981 */ /* 0x0000e8000c1e1500 */
[----:B------:R-:W-:Y:S01]  /*ceb0*/  STL [R1+0x608], R239 ;  /* 0x000608ef01007387 */ /* 0x000fe20000100800 */
[----:B0-----:R-:W-:-:S03]  /*cec0*/  IADD3 R6, P1, R235, R2, RZ ;  /* 0x00000002eb067210 */ /* 0x001fc60007f3e0ff */
[----:B------:R-:W-:Y:S02]  /*ced0*/  STL [R1+0x60c], R181 ;  /* 0x00060cb501007387 */ /* 0x000fe40000100800 */
[----:B------:R-:W-:Y:S02]  /*cee0*/  IMAD.X R7, R236, 0x1, R0, P1 ;  /* 0x00000001ec077824 */ /* 0x000fe400008e0600 */
[----:B------:R-:W-:Y:S04]  /*cef0*/  STL [R1+0x610], R238 ;  /* 0x000610ee01007387 */ /* 0x000fe80000100800 */
[----:B------:R-:W-:Y:S04]  /*cf00*/  STL [R1+0x614], R10 ;  /* 0x0006140a01007387 */ /* 0x000fe80000100800 */
[----:B------:R-:W-:Y:S04]  /*cf10*/  STL [R1+0x618], R237 ;  /* 0x000618ed01007387 */ /* 0x000fe80000100800 */
[----:B------:R0:W3:Y:S04]  /*cf20*/  @!P0 LDG.E.U16 R167, desc[UR18][R6.64] ;  /* 0x0000001206a78981 */ /* 0x0000e8000c1e1500 */
[----:B------:R-:W-:Y:S04]  /*cf30*/  STL [R1+0x61c], R244 ;  /* 0x00061cf401007387 */ /* 0x000fe80000100800 */
[----:B------:R-:W-:Y:S01]  /*cf40*/  STL [R1+0x620], R243 ;  /* 0x000620f301007387 */ /* 0x000fe20000100800 */
[----:B0-----:R-:W-:-:S03]  /*cf50*/  IADD3 R6, P1, R242, R2, RZ ;  /* 0x00000002f2067210 */ /* 0x001fc60007f3e0ff */
[----:B------:R-:W-:Y:S04]  /*cf60*/  STL [R1+0x624], R235 ;  /* 0x000624eb01007387 */ /* 0x000fe80000100800 */
[----:B------:R-:W-:Y:S01]  /*cf70*/  STL [R1+0x628], R236 ;  /* 0x000628ec01007387 */ /* 0x000fe20000100800 */
[----:B------:R-:W-:-:S03]  /*cf80*/  IMAD.X R7, R234, 0x1, R0, P1 ;  /* 0x00000001ea077824 */ /* 0x000fc600008e0600 */
[----:B------:R-:W-:Y:S04]  /*cf90*/  STL [R1+0x62c], R242 ;  /* 0x00062cf201007387 */ /* 0x000fe80000100800 */
[----:B------:R0:W-:Y:S04]  /*cfa0*/  STL [R1+0x630], R234 ;  /* 0x000630ea01007387 */ /* 0x0001e80000100800 */
[----:B------:R1:W-:Y:S04]  /*cfb0*/  STS.U16 [R3+UR16+0x4400], R166 ;  /* 0x004400a603007988 */ /* 0x0003e80008000410 */
[----:B0-----:R-:W2:Y:S04]  /*cfc0*/  LDL.LU R234, [R1+0x2f8] ;  /* 0x0002f80001ea7983 */ /* 0x001ea80000300800 */
[----:B------:R-:W3:Y:S01]  /*cfd0*/  LDL.LU R242, [R1+0x300] ;  /* 0x0003000001f27983 */ /* 0x000ee20000300800 */
[----:B-1----:R-:W-:-:S03]  /*cfe0*/  PRMT R166, RZ, 0x7610, R166 ;  /* 0x00007610ffa67816 */ /* 0x002fc600000000a6 */
[----:B------:R-:W2:Y:S04]  /*cff0*/  LDL.LU R236, [R1+0x308] ;  /* 0x0003080001ec7983 */ /* 0x000ea80000300800 */
[----:B------:R-:W3:Y:S04]  /*d000*/  LDL.LU R235, [R1+0x310] ;  /* 0x0003100001eb7983 */ /* 0x000ee80000300800 */
[----:B------:R-:W2:Y:S04]  /*d010*/  LDL.LU R243, [R1+0x318] ;  /* 0x0003180001f37983 */ /* 0x000ea80000300800 */
[----:B------:R-:W3:Y:S04]  /*d020*/  LDL.LU R244, [R1+0x320] ;  /* 0x0003200001f47983 */ /* 0x000ee80000300800 */
[----:B------:R-:W2:Y:S04]  /*d030*/  LDL.LU R237, [R1+0x328] ;  /* 0x0003280001ed7983 */ /* 0x000ea80000300800 */
[----:B------:R-:W3:Y:S04]  /*d040*/  LDL.LU R10, [R1+0x330] ;  /* 0x00033000010a7983 */ /* 0x000ee80000300800 */
[----:B------:R-:W2:Y:S04]  /*d050*/  LDL.LU R238, [R1+0x338] ;  /* 0x0003380001ee7983 */ /* 0x000ea80000300800 */
[----:B------:R-:W3:Y:S04]  /*d060*/  LDL.LU R181, [R1+0x340] ;  /* 0x0003400001b57983 */ /* 0x000ee80000300800 */
[----:B------:R-:W2:Y:S04]  /*d070*/  LDL.LU R239, [R1+0x348] ;  /* 0x0003480001ef7983 */ /* 0x000ea80000300800 */
[----:B------:R0:W3:Y:S04]  /*d080*/  @!P0 LDG.E.U16 R166, desc[UR18][R6.64] ;  /* 0x0000001206a68981 */ /* 0x0000e8000c1e1500 */
[----:B------:R-:W2:Y:S04]  /*d090*/  LDL.LU R4, [R1+0x350] ;  /* 0x0003500001047983 */ /* 0x000ea80000300800 */
[----:B------:R-:W3:Y:S01]  /*d0a0*/  LDL.LU R240, [R1+0x358] ;  /* 0x0003580001f07983 */ /* 0x000ee20000300800 */
[----:B0-----:R-:W-:-:S03]  /*d0b0*/  IADD3 R6, P1, R230, R2, RZ ;  /* 0x00000002e6067210 */ /* 0x001fc60007f3e0ff */
[----:B------:R-:W2:Y:S04]  /*d0c0*/  LDL.LU R230, [R1+0x360] ;  /* 0x0003600001e67983 */ /* 0x000ea80000300800 */
[----:B------:R0:W-:Y:S01]  /*d0d0*/  STS.U16 [R3+UR16+0x4600], R165 ;  /* 0x004600a503007988 */ /* 0x0001e20008000410 */
[----:B------:R-:W-:Y:S01]  /*d0e0*/  IMAD.X R7, R233, 0x1, R0, P1 ;  /* 0x00000001e9077824 */ /* 0x000fe200008e0600 */
[----:B0-----:R-:W-:Y:S02]  /*d0f0*/  PRMT R165, RZ, 0x7610, R165 ;  /* 0x00007610ffa57816 */ /* 0x001fe400000000a5 */
[----:B------:R0:W-:Y:S04]  /*d100*/  STS.U16 [R3+UR16+0x4800], R164 ;  /* 0x004800a403007988 */ /* 0x0001e80008000410 */
[----:B------:R1:W3:Y:S01]  /*d110*/  @!P0 LDG.E.U16 R165, desc[UR18][R6.64] ;  /* 0x0000001206a58981 */ /* 0x0002e2000c1e1500 */
[----:B0-----:R-:W-:-:S02]  /*d120*/  PRMT R164, RZ, 0x7610, R164 ;  /* 0x00007610ffa47816 */ /* 0x001fc400000000a4 */
[----:B-1----:R-:W-:-:S05]  /*d130*/  IADD3 R6, P1, R241, R2, RZ ;  /* 0x00000002f1067210 */ /* 0x002fca0007f3e0ff */
[----:B------:R-:W-:Y:S01]  /*d140*/  IMAD.X R7, R180, 0x1, R0, P1 ;  /* 0x00000001b4077824 */ /* 0x000fe200008e0600 */
[----:B------:R0:W-:Y:S04]  /*d150*/  STL [R1+0x634], R233 ;  /* 0x000634e901007387 */ /* 0x0001e80000100800 */
[----:B------:R4:W3:Y:S04]  /*d160*/  @!P0 LDG.E.U16 R164, desc[UR18][R6.64] ;  /* 0x0000001206a48981 */ /* 0x0008e8000c1e1500 */
[----:B------:R1:W-:Y:S04]  /*d170*/  STS.U16 [R3+UR16+0x4a00], R163 ;  /* 0x004a00a303007988 */ /* 0x0003e80008000410 */
[----:B0-----:R-:W3:Y:S04]  /*d180*/  LDL.LU R233, [R1+0x2e8] ;  /* 0x0002e80001e97983 */ /* 0x001ee80000300800 */
[----:B------:R0:W-:Y:S01]  /*d190*/  STL [R1+0x638], R241 ;  /* 0x000638f101007387 */ /* 0x0001e20000100800 */
[----:B-1----:R-:W-:-:S03]  /*d1a0*/  PRMT R163, RZ, 0x7610, R163 ;  /* 0x00007610ffa37816 */ /* 0x002fc600000000a3 */
[----:B0-----:R-:W3:Y:S04]  /*d1b0*/  LDL.LU R241, [R1+0x2e0] ;  /* 0x0002e00001f17983 */ /* 0x001ee80000300800 */
[----:B------:R0:W-:Y:S04]  /*d1c0*/  STL [R1+0x63c], R180 ;  /* 0x00063cb401007387 */ /* 0x0001e80000100800 */
[----:B0-----:R-:W3:Y:S01]  /*d1d0*/  LDL.LU R180, [R1+0x2d8] ;  /* 0x0002d80001b47983 */ /* 0x001ee20000300800 */
[----:B----4-:R-:W-:-:S03]  /*d1e0*/  IADD3 R6, P1, R5, R2, RZ ;  /* 0x0000000205067210 */ /* 0x010fc60007f3e0ff */
[----:B------:R0:W-:Y:S02]  /*d1f0*/  STL [R1+0x854], R5 ;  /* 0x0008540501007387 */ /* 0x0001e40000100800 */
[----:B------:R-:W-:-:S05]  /*d200*/  IMAD.X R7, R232, 0x1, R0, P1 ;  /* 0x00000001e8077824 */ /* 0x000fca00008e0600 */
[----:B------:R1:W4:Y:S01]  /*d210*/  @!P0 LDG.E.U16 R163, desc[UR18][R6.64] ;  /* 0x0000001206a38981 */ /* 0x000322000c1e1500 */
[----:B0-----:R-:W-:-:S03]  /*d220*/  IMAD.MOV.U32 R5, RZ, RZ, R199 ;  /* 0x000000ffff057224 */ /* 0x001fc600078e00c7 */
[----:B------:R-:W4:Y:S04]  /*d230*/  LDL.LU R199, [R1+0x8b4] ;  /* 0x0008b40001c77983 */ /* 0x000f280000300800 */
[----:B------:R0:W-:Y:S01]  /*d240*/  STL [R1+0x858], R232 ;  /* 0x000858e801007387 */ /* 0x0001e20000100800 */
[----:B-1----:R-:W-:Y:S01]  /*d250*/  IADD3 R6, P1, R231, R2, RZ ;  /* 0x00000002e7067210 */ /* 0x002fe20007f3e0ff */
[----:B0-----:R-:W-:Y:S02]  /*d260*/  IMAD.MOV.U32 R232, RZ, RZ, R198 ;  /* 0x000000ffffe87224 */ /* 0x001fe400078e00c6 */
[----:B------:R-:W4:Y:S04]  /*d270*/  LDL.LU R198, [R1+0x8b0] ;  /* 0x0008b00001c67983 */ /* 0x000f280000300800 */
[----:B------:R0:W-:Y:S02]  /*d280*/  STL [R1+0x85c], R231 ;  /* 0x00085ce701007387 */ /* 0x0001e40000100800 */
[----:B0-----:R-:W-:-:S02]  /*d290*/  IMAD.MOV.U32 R231, RZ, RZ, R197 ;  /* 0x000000ffffe77224 */ /* 0x001fc400078e00c5 */
[----:B------:R-:W4:Y:S04]  /*d2a0*/  LDL.LU R197, [R1+0x8ac] ;  /* 0x0008ac0001c57983 */ /* 0x000f280000300800 */
[----:B------:R0:W-:Y:S02]  /*d2b0*/  STS.U16 [R3+UR16+0x4c00], R162 ;  /* 0x004c00a203007988 */ /* 0x0001e40008000410 */
[----:B0-----:R-:W-:Y:S01]  /*d2c0*/  PRMT R162, RZ, 0x7610, R162 ;  /* 0x00007610ffa27816 */ /* 0x001fe200000000a2 */
[----:B--2---:R-:W-:Y:S01]  /*d2d0*/  IMAD.X R7, R230, 0x1, R0, P1 ;  /* 0x00000001e6077824 */ /* 0x004fe200008e0600 */
[----:B------:R0:W-:Y:S04]  /*d2e0*/  STL [R1+0x860], R230 ;  /* 0x000860e601007387 */ /* 0x0001e80000100800 */
[----:B------:R3:W2:Y:S04]  /*d2f0*/  @!P0 LDG.E.U16 R162, desc[UR18][R6.64] ;  /* 0x0000001206a28981 */ /* 0x0006a8000c1e1500 */
[----:B0-----:R-:W4:Y:S01]  /*d300*/  LDL R230, [R1+0x2f0] ;  /* 0x0002f00001e67983 */ /* 0x001f220000100800 */
[----:B---3--:R-:W-:-:S03]  /*d310*/  IADD3 R6, P1, R240, R2, RZ ;  /* 0x00000002f0067210 */ /* 0x008fc60007f3e0ff */
[----:B------:R0:W-:Y:S02]  /*d320*/  STS.U16 [R3+UR16+0x4e00], R161 ;  /* 0x004e00a103007988 */ /* 0x0001e40008000410 */
[----:B------:R-:W-:Y:S01]  /*d330*/  IMAD.X R7, R229, 0x1, R0, P1 ;  /* 0x00000001e5077824 */ /* 0x000fe200008e0600 */
[----:B0-----:R-:W-:Y:S01]  /*d340*/  PRMT R161, RZ, 0x7610, R161 ;  /* 0x00007610ffa17816 */ /* 0x001fe200000000a1 */
[----:B------:R0:W-:Y:S05]  /*d350*/  STS.U16 [R3+UR16+0x5000], R160 ;  /* 0x005000a003007988 */ /* 0x0001ea0008000410 */
[----:B------:R1:W3:Y:S01]  /*d360*/  @!P0 LDG.E.U16 R161, desc[UR18][R6.64] ;  /* 0x0000001206a18981 */ /* 0x0002e2000c1e1500 */
[----:B0-----:R-:W-:-:S02]  /*d370*/  PRMT R160, RZ, 0x7610, R160 ;  /* 0x00007610ffa07816 */ /* 0x001fc400000000a0 */
[----:B-1----:R-:W-:-:S05]  /*d380*/  IADD3 R6, P1, R4, R2, RZ ;  /* 0x0000000204067210 */ /* 0x002fca0007f3e0ff */
[----:B------:R-:W-:Y:S01]  /*d390*/  IMAD.X R7, R228, 0x1, R0, P1 ;  /* 0x00000001e4077824 */ /* 0x000fe200008e0600 */
[----:B------:R0:W-:Y:S04]  /*d3a0*/  STS.U16 [R3+UR16+0x5200], R159 ;  /* 0x0052009f03007988 */ /* 0x0001e80008000410 */
[----:B------:R1:W3:Y:S01]  /*d3b0*/  @!P0 LDG.E.U16 R160, desc[UR18][R6.64] ;  /* 0x0000001206a08981 */ /* 0x0002e2000c1e1500 */
[----:B0-----:R-:W-:Y:S02]  /*d3c0*/  PRMT R159, RZ, 0x7610, R159 ;  /* 0x00007610ff9f7816 */ /* 0x001fe4000000009f */
        /* <DEDUP_REMOVED lines=45> */
[----:B-1----:R-:W-:Y:S01]  /*d6a0*/  IADD3 R6, P1, R242, R2, RZ ;  /* 0x00000002f2067210 */ /* 0x002fe20007f3e0ff */
[----:B------:R0:W-:Y:S04]  /*d6b0*/  STL [R1+0x864], R240 ;  /* 0x000864f001007387 */ /* 0x0001e80000100800 */
[----:B------:R-:W-:Y:S01]  /*d6c0*/  IMAD.X R7, R218, 0x1, R0, P1 ;  /* 0x00000001da077824 */ /* 0x000fe200008e0600 */
[----:B------:R-:W-:Y:S04]  /*d6d0*/  STL [R1+0x868], R229 ;  /* 0x000868e501007387 */ /* 0x000fe80000100800 */
[----:B------:R1:W3:Y:S01]  /*d6e0*/  @!P0 LDG.E.U16 R22, desc[UR18][R6.64] ;  /* 0x0000001206168981 */ /* 0x0002e2000c1e1500 */
[----:B0-----:R-:W-:-:S03]  /*d6f0*/  LOP3.LUT R240, R3, 0x20, RZ, 0x3c, !PT ;  /* 0x0000002003f07812 */ /* 0x001fc600078e3cff */
[----:B------:R0:W-:Y:S04]  /*d700*/  STS.U16 [R3+UR16+0x6600], R21 ;  /* 0x0066001503007988 */ /* 0x0001e80008000410 */
[----:B------:R-:W-:Y:S01]  /*d710*/  STS.U16 [R3+UR16+0x6800], R20 ;  /* 0x0068001403007988 */ /* 0x000fe20008000410 */
[----:B-1----:R-:W-:-:S03]  /*d720*/  IADD3 R6, P1, R234, R2, RZ ;  /* 0x00000002ea067210 */ /* 0x002fc60007f3e0ff */
[----:B------:R-:W-:Y:S01]  /*d730*/  STS.U16 [R3+UR16+0x6a00], R19 ;  /* 0x006a001303007988 */ /* 0x000fe20008000410 */
[----:B0-----:R-:W-:-:S03]  /*d740*/  PRMT R21, RZ, 0x7610, R21 ;  /* 0x00007610ff157816 */ /* 0x001fc60000000015 */
[----:B------:R-:W-:Y:S01]  /*d750*/  STS.U16 [R3+UR16+0x6c00], R18 ;  /* 0x006c001203007988 */ /* 0x000fe20008000410 */
[----:B------:R-:W-:-:S03]  /*d760*/  IMAD.X R7, R217, 0x1, R0, P1 ;  /* 0x00000001d9077824 */ /* 0x000fc600008e0600 */
[----:B------:R-:W-:Y:S04]  /*d770*/  STS.U16 [R3+UR16+0x6e00], R17 ;  /* 0x006e001103007988 */ /* 0x000fe80008000410 */
[----:B------:R-:W-:Y:S04]  /*d780*/  STS.U16 [R3+UR16+0x7000], R16 ;  /* 0x0070001003007988 */ /* 0x000fe80008000410 */
[----:B------:R-:W-:Y:S04]  /*d790*/  STS.U16 [R3+UR16+0x7200], R15 ;  /* 0x0072000f03007988 */ /* 0x000fe80008000410 */
[----:B------:R-:W-:Y:S04]  /*d7a0*/  STS.U16 [R3+UR16+0x7400], R14 ;  /* 0x0074000e03007988 */ /* 0x000fe80008000410 */
[----:B------:R-:W-:Y:S04]  /*d7b0*/  STS.U16 [R3+UR16+0x7600], R13 ;  /* 0x0076000d03007988 */ /* 0x000fe80008000410 */
[----:B------:R-:W-:Y:S04]  /*d7c0*/  STL [R1+0x86c], R4 ;  /* 0x00086c0401007387 */ /* 0x000fe80000100800 */
[----:B------:R-:W-:Y:S04]  /*d7d0*/  STS.U16 [R3+UR16+0x7800], R12 ;  /* 0x0078000c03007988 */ /* 0x000fe80008000410 */
[----:B------:R-:W-:Y:S04]  /*d7e0*/  STS.U16 [R3+UR16+0x7a00], R11 ;  /* 0x007a000b03007988 */ /* 0x000fe80008000410 */
[----:B------:R-:W-:Y:S04]  /*d7f0*/  STS.U16 [R3+UR16+0x7c00], R9 ;  /* 0x007c000903007988 */ /* 0x000fe80008000410 */
[----:B------:R-:W-:Y:S04]  /*d800*/  STS.U16 [R3+UR16+0x7e00], R8 ;  /* 0x007e000803007988 */ /* 0x000fe80008000410 */
[----:B------:R-:W-:Y:S04]  /*d810*/  STL [R1+0x870], R228 ;  /* 0x000870e401007387 */ /* 0x000fe80000100800 */
[----:B------:R-:W-:Y:S04]  /*d820*/  STS.U16 [R240+UR16+0x100], R177 ;  /* 0x000100b1f0007988 */ /* 0x000fe80008000410 */
[----:B------:R-:W-:Y:S04]  /*d830*/  STL [R1+0x874], R239 ;  /* 0x000874ef01007387 */ /* 0x000fe80000100800 */
[----:B------:R-:W-:Y:S04]  /*d840*/  STS.U16 [R240+UR16+0x300], R176 ;  /* 0x000300b0f0007988 */ /* 0x000fe80008000410 */
[----:B------:R0:W-:Y:S04]  /*d850*/  STL [R1+0x878], R227 ;  /* 0x000878e301007387 */ /* 0x0001e80000100800 */
[----:B------:R1:W-:Y:S04]  /*d860*/  STS.U16 [R240+UR16+0x500], R175 ;  /* 0x000500aff0007988 */ /* 0x0003e80008000410 */
[----:B------:R2:W-:Y:S04]  /*d870*/  STS.U16 [R240+UR16+0x700], R174 ;  /* 0x000700aef0007988 */ /* 0x0005e80008000410 */
[----:B0-----:R-:W3:Y:S04]  /*d880*/  LDL.LU R227, [R1+0x290] ;  /* 0x0002900001e37983 */ /* 0x001ee80000300800 */
[----:B------:R-:W-:Y:S04]  /*d890*/  STS.U16 [R240+UR16+0x900], R173 ;  /* 0x000900adf0007988 */ /* 0x000fe80008000410 */
[----:B------:R-:W3:Y:S04]  /*d8a0*/  LDL.LU R239, [R1+0x280] ;  /* 0x0002800001ef7983 */ /* 0x000ee80000300800 */
[----:B------:R-:W-:Y:S04]  /*d8b0*/  STS.U16 [R240+UR16+0xb00], R172 ;  /* 0x000b00acf0007988 */ /* 0x000fe80008000410 */
[----:B------:R-:W3:Y:S01]  /*d8c0*/  LDL.LU R228, [R1+0x240] ;  /* 0x0002400001e47983 */ /* 0x000ee20000300800 */
[----:B-1----:R-:W-:-:S03]  /*d8d0*/  IMAD.MOV.U32 R175, RZ, RZ, R231 ;  /* 0x000000ffffaf7224 */ /* 0x002fc600078e00e7 */
[----:B------:R-:W-:Y:S04]  /*d8e0*/  STS.U16 [R240+UR16+0xd00], R171 ;  /* 0x000d00abf0007988 */ /* 0x000fe80008000410 */
[----:B------:R-:W3:Y:S01]  /*d8f0*/  LDL.LU R4, [R1+0x248] ;  /* 0x0002480001047983 */ /* 0x000ee20000300800 */
[----:B------:R-:W-:-:S03]  /*d900*/  IMAD.MOV.U32 R176, RZ, RZ, R232 ;  /* 0x000000ffffb07224 */ /* 0x000fc600078e00e8 */
[----:B------:R4:W3:Y:S04]  /*d910*/  @!P0 LDG.E.U16 R21, desc[UR18][R6.64] ;  /* 0x0000001206158981 */ /* 0x0008e8000c1e1500 */
[----:B------:R0:W-:Y:S04]  /*d920*/  STS.U16 [R240+UR16+0xf00], R170 ;  /* 0x000f00aaf0007988 */ /* 0x0001e80008000410 */
[----:B------:R-:W3:Y:S01]  /*d930*/  LDL.LU R229, [R1+0x288] ;  /* 0x0002880001e57983 */ /* 0x000ee20000300800 */
[----:B----4-:R-:W-:Y:S01]  /*d940*/  IADD3 R6, P1, R230, R2, RZ ;  /* 0x00000002e6067210 */ /* 0x010fe20007f3e0ff */
[----:B--2---:R-:W-:-:S02]  /*d950*/  IMAD.MOV.U32 R174, RZ, RZ, R5 ;  /* 0x000000ffffae7224 */ /* 0x004fc400078e0005 */
[----:B0-----:R-:W2:Y:S01]  /*d960*/  LDL.LU R240, [R1+0x250] ;  /* 0x0002500001f07983 */ /* 0x001ea20000300800 */
[----:B------:R-:W-:-:S03]  /*d970*/  IMAD.MOV.U32 R177, RZ, RZ, R213 ;  /* 0x000000ffffb17224 */ /* 0x000fc600078e00d5 */
[----:B------:R-:W4:Y:S04]  /*d980*/  LDL.LU R230, [R1+0x278] ;  /* 0x0002780001e67983 */ /* 0x000f280000300800 */
[----:B------:R-:W2:Y:S04]  /*d990*/  LDL.LU R231, [R1+0x258] ;  /* 0x0002580001e77983 */ /* 0x000ea80000300800 */
[----:B------:R-:W2:Y:S04]  /*d9a0*/  LDL.LU R232, [R1+0x260] ;  /* 0x0002600001e87983 */ /* 0x000ea80000300800 */
[----:B------:R-:W2:Y:S01]  /*d9b0*/  LDL.LU R5, [R1+0x268] ;  /* 0x0002680001057983 */ /* 0x000ea20000300800 */
[----:B------:R-:W-:-:S03]  /*d9c0*/  IMAD.MOV.U32 R173, RZ, RZ, R151 ;  /* 0x000000ffffad7224 */ /* 0x000fc600078e0097 */
[----:B------:R-:W2:Y:S04]  /*d9d0*/  LDL.LU R213, [R1+0x270] ;  /* 0x0002700001d57983 */ /* 0x000ea80000300800 */
[----:B------:R-:W4:Y:S04]  /*d9e0*/  LDL.LU R172, [R1+0x2b8] ;  /* 0x0002b80001ac7983 */ /* 0x000f280000300800 */
[----:B------:R-:W2:Y:S04]  /*d9f0*/  LDL.LU R171, [R1+0x2c0] ;  /* 0x0002c00001ab7983 */ /* 0x000ea80000300800 */
[----:B------:R-:W4:Y:S04]  /*da00*/  LDL.LU R170, [R1+0x2c8] ;  /* 0x0002c80001aa7983 */ /* 0x000f280000300800 */
[----:B------:R-:W3:Y:S01]  /*da10*/  LDL.LU R151, [R1+0x2d0] ;  /* 0x0002d00001977983 */ /* 0x000ee20000300800 */
[----:B------:R-:W-:Y:S01]  /*da20*/  PRMT R20, RZ, 0x7610, R20 ;  /* 0x00007610ff147816 */ /* 0x000fe20000000014 */
[----:B------:R-:W-:-:S05]  /*da30*/  IMAD.X R7, R216, 0x1, R0, P1 ;  /* 0x00000001d8077824 */ /* 0x000fca00008e0600 */
[----:B------:R0:W2:Y:S02]  /*da40*/  @!P0 LDG.E.U16 R20, desc[UR18][R6.64] ;  /* 0x0000001206148981 */ /* 0x0000a4000c1e1500 */
[----:B0-----:R-:W-:Y:S01]  /*da50*/  LOP3.LUT R6, R3, 0x20, RZ, 0x3c, !PT ;  /* 0x0000002003067812 */ /* 0x001fe200078e3cff */
[----:B------:R-:W-:Y:S01]  /*da60*/  IMAD.MOV.U32 R7, RZ, RZ, R196 ;  /* 0x000000ffff077224 */ /* 0x000fe200078e00c4 */
[----:B------:R-:W-:Y:S01]  /*da70*/  PRMT R19, RZ, 0x7610, R19 ;  /* 0x00007610ff137816 */ /* 0x000fe20000000013 */
[----:B------:R-:W2:Y:S04]  /*da80*/  LDL.LU R196, [R1+0x8a8] ;  /* 0x0008a80001c47983 */ /* 0x000ea80000300800 */
[----:B------:R0:W-:Y:S02]  /*da90*/  STS.U16 [R6+UR16+0x1100], R169 ;  /* 0x001100a906007988 */ /* 0x0001e40008000410 */
[----:B0-----:R-:W-:Y:S01]  /*daa0*/  IADD3 R6, P1, R233, R2, RZ ;  /* 0x00000002e9067210 */ /* 0x001fe20007f3e0ff */
[----:B------:R-:W-:-:S04]  /*dab0*/  IMAD.MOV.U32 R169, RZ, RZ, R7 ;  /* 0x000000ffffa97224 */ /* 0x000fc800078e0007 */
[----:B------:R-:W-:-:S05]  /*dac0*/  IMAD.X R7, R215, 0x1, R0, P1 ;  /* 0x00000001d7077824 */ /* 0x000fca00008e0600 */
[----:B------:R0:W2:Y:S01]  /*dad0*/  @!P0 LDG.E.U16 R19, desc[UR18][R6.64] ;  /* 0x0000001206138981 */ /* 0x0000a2000c1e1500 */
[----:B------:R-:W-:Y:S02]  /*dae0*/  PRMT R18, RZ, 0x7610, R18 ;  /* 0x00007610ff127816 */ /* 0x000fe40000000012 */
[----:B0-----:R-:W-:Y:S02]  /*daf0*/  LOP3.LUT R7, R3, 0x20, RZ, 0x3c, !PT ;  /* 0x0000002003077812 */ /* 0x001fe400078e3cff */
[----:B------:R-:W-:-:S03]  /*db00*/  IADD3 R6, P1, R241, R2, RZ ;  /* 0x00000002f1067210 */ /* 0x000fc60007f3e0ff */
[----:B------:R0:W-:Y:S02]  /*db10*/  STS.U16 [R7+UR16+0x1300], R168 ;  /* 0x001300a807007988 */ /* 0x0001e40008000410 */
[----:B0-----:R-:W-:Y:S01]  /*db20*/  IMAD.X R7, R214, 0x1, R0, P1 ;  /* 0x00000001d6077824 */ /* 0x001fe200008e0600 */
[----:B------:R-:W-:Y:S01]  /*db30*/  PRMT R17, RZ, 0x7610, R17 ;  /* 0x00007610ff117816 */ /* 0x000fe20000000011 */
[----:B------:R-:W2:Y:S04]  /*db40*/  LDL.LU R168, [R1+0x298] ;  /* 0x0002980001a87983 */ /* 0x000ea80000300800 */
[----:B------:R0:W2:Y:S02]  /*db50*/  @!P0 LDG.E.U16 R18, desc[UR18][R6.64] ;  /* 0x0000001206128981 */ /* 0x0000a4000c1e1500 */
[----:B0-----:R-:W-:-:S02]  /*db60*/  LOP3.LUT R7, R3, 0x20, RZ, 0x3c, !PT ;  /* 0x0000002003077812 */ /* 0x001fc400078e3cff */
[----:B------:R-:W-:-:S03]  /*db70*/  IADD3 R6, P1, R180, R2, RZ ;  /* 0x00000002b4067210 */ /* 0x000fc60007f3e0ff */
[----:B------:R0:W-:Y:S02]  /*db80*/  STS.U16 [R7+UR16+0x1500], R167 ;  /* 0x001500a707007988 */ /* 0x0001e40008000410 */
[----:B0-----:R-:W-:Y:S02]  /*db90*/  IMAD.X R7, R212, 0x1, R0, P1 ;  /* 0x00000001d4077824 */ /* 0x001fe400008e0600 */
[----:B------:R-:W2:Y:S04]  /*dba0*/  LDL.LU R167, [R1+0x2b0] ;  /* 0x0002b00001a77983 */ /* 0x000ea80000300800 */
[----:B------:R0:W2:Y:S02]  /*dbb0*/  @!P0 LDG.E.U16 R17, desc[UR18][R6.64] ;  /* 0x0000001206118981 */ /* 0x0000a4000c1e1500 */
[----:B0-----:R-:W-:Y:S01]  /*dbc0*/  IMAD.MOV.U32 R7, RZ, RZ, R195 ;  /* 0x000000ffff077224 */ /* 0x001fe200078e00c3 */
[----:B------:R-:W-:Y:S01]  /*dbd0*/  LOP3.LUT R6, R3, 0x20, RZ, 0x3c, !PT ;  /* 0x0000002003067812 */ /* 0x000fe200078e3cff */
[----:B------:R-:W2:Y:S04]  /*dbe0*/  LDL.LU R195, [R1+0x8a4] ;  /* 0x0008a40001c37983 */ /* 0x000ea80000300800 */
[----:B------:R0:W-:Y:S04]  /*dbf0*/  STS.U16 [R6+UR16+0x1700], R166 ;  /* 0x001700a606007988 */ /* 0x0001e80008000410 */
[----:B---3--:R1:W-:Y:S01]  /*dc00*/  STL.64 [R1+0x848], R150 ;  /* 0x0008489601007387 */ /* 0x0083e20000100a00 */
[----:B0-----:R-:W-:-:S03]  /*dc10*/  IADD3 R6, P1, R151, R2, RZ ;  /* 0x0000000297067210 */ /* 0x001fc60007f3e0ff */
[----:B------:R0:W-:Y:S01]  /*dc20*/  STL.64 [R1+0x840], R148 ;  /* 0x0008409401007387 */ /* 0x0001e20000100a00 */
[----:B-1----:R-:W-:Y:S02]  /*dc30*/  IMAD.MOV.U32 R150, RZ, RZ, R251 ;  /* 0x000000ffff967224 */ /* 0x002fe400078e00fb */
[----:B0-----:R-:W-:Y:S02]  /*dc40*/  IMAD.MOV.U32 R148, RZ, RZ, R194 ;  /* 0x000000ffff947224 */ /* 0x001fe400078e00c2 */
[----:B------:R-:W3:Y:S01]  /*dc50*/  LDL.LU R194, [R1+0x8a0] ;  /* 0x0008a00001c27983 */ /* 0x000ee20000300800 */
[----:B------:R-:W-:Y:S02]  /*dc60*/  IMAD.MOV.U32 R149, RZ, RZ, R193 ;  /* 0x000000ffff957224 */ /* 0x000fe400078e00c1 */
[----:B------:R-:W-:Y:S01]  /*dc70*/  IMAD.MOV.U32 R151, RZ, RZ, R249 ;  /* 0x000000ffff977224 */ /* 0x000fe200078e00f9 */
[----:B------:R-:W3:Y:S04]  /*dc80*/  LDL.LU R193, [R1+0x89c] ;  /* 0x00089c0001c17983 */ /* 0x000ee80000300800 */
[----:B------:R-:W3:Y:S04]  /*dc90*/  LDL.LU R251, [R1+0x898] ;  /* 0x0008980001fb7983 */ /* 0x000ee80000300800 */
[----:B------:R-:W3:Y:S04]  /*dca0*/  LDL.LU R249, [R1+0x894] ;  /* 0x0008940001f97983 */ /* 0x000ee80000300800 */
[----:B------:R0:W-:Y:S02]  /*dcb0*/  STL.64 [R1+0x838], R146 ;  /* 0x0008389201007387 */ /* 0x0001e40000100a00 */
[----:B0-----:R-:W-:-:S02]  /*dcc0*/  IMAD.MOV.U32 R147, RZ, RZ, R247 ;  /* 0x000000ffff937224 */ /* 0x001fc400078e00f7 */
[----:B------:R-:W3:Y:S04]  /*dcd0*/  LDL.LU R247, [R1+0x890] ;  /* 0x0008900001f77983 */ /* 0x000ee80000300800 */
[----:B------:R-:W3:Y:S04]  /*dce0*/  LDL.LU R146, [R1+0x40c] ;  /* 0x00040c0001927983 */ /* 0x000ee80000300800 */
[----:B------:R0:W-:Y:S04]  /*dcf0*/  STL.64 [R1+0x830], R144 ;  /* 0x0008309001007387 */ /* 0x0001e80000100a00 */
[----:B0-----:R-:W3:Y:S04]  /*dd00*/  LDL.LU R144, [R1+0x408] ;  /* 0x0004080001907983 */ /* 0x001ee80000300800 */
        /* <DEDUP_REMOVED lines=26> */
[----:B------:R-:W-:Y:S04]  /*deb0*/  STL.64 [R1+0x7e0], R124 ;  /* 0x0007e07c01007387 */ /* 0x000fe80000100a00 */
        /* <DEDUP_REMOVED lines=39> */
[----:B------:R-:W-:Y:S01]  /*e130*/  STL.64 [R1+0x6a0], R44 ;  /* 0x0006a02c01007387 */ /* 0x000fe20000100a00 */
[----:B0-----:R-:W-:-:S03]  /*e140*/  LOP3.LUT R127, R3, 0x20, RZ, 0x3c, !PT ;  /* 0x00000020037f7812 */ /* 0x001fc600078e3cff */
        /* <DEDUP_REMOVED lines=9> */
[----:B------:R-:W-:Y:S04]  /*e1e0*/  STS.U16 [R127+UR16+0x1900], R165 ;  /* 0x001900a57f007988 */ /* 0x000fe80008000410 */
[----:B------:R-:W-:Y:S04]  /*e1f0*/  STL.64 [R1+0x650], R24 ;  /* 0x0006501801007387 */ /* 0x000fe80000100a00 */
[----:B------:R0:W-:Y:S04]  /*e200*/  STS.U16 [R127+UR16+0x1b00], R164 ;  /* 0x001b00a47f007988 */ /* 0x0001e80008000410 */
[----:B0-----:R-:W3:Y:S04]  /*e210*/  LDL.LU R164, [R1+0x2a8] ;  /* 0x0002a80001a47983 */ /* 0x001ee80000300800 */
[----:B------:R-:W-:Y:S04]  /*e220*/  STS.U16 [R127+UR16+0x1d00], R163 ;  /* 0x001d00a37f007988 */ /* 0x000fe80008000410 */
[----:B------:R-:W-:Y:S04]  /*e230*/  STS.U16 [R127+UR16+0x1f00], R162 ;  /* 0x001f00a27f007988 */ /* 0x000fe80008000410 */
[----:B------:R0:W-:Y:S04]  /*e240*/  STS.U16 [R127+UR16+0x2100], R161 ;  /* 0x002100a17f007988 */ /* 0x0001e80008000410 */
[----:B0-----:R-:W3:Y:S01]  /*e250*/  LDL.LU R161, [R1+0x2a0] ;  /* 0x0002a00001a17983 */ /* 0x001ee20000300800 */
[----:B------:R-:W-:Y:S01]  /*e260*/  IMAD.MOV.U32 R166, RZ, RZ, R7 ;  /* 0x000000ffffa67224 */ /* 0x000fe200078e0007 */
[----:B------:R-:W-:Y:S01]  /*e270*/  PRMT R16, RZ, 0x7610, R16 ;  /* 0x00007610ff107816 */ /* 0x000fe20000000010 */
[----:B------:R-:W-:-:S05]  /*e280*/  IMAD.X R7, R211, 0x1, R0, P1 ;  /* 0x00000001d3077824 */ /* 0x000fca00008e0600 */
[----:B------:R4:W3:Y:S01]  /*e290*/  @!P0 LDG.E.U16 R16, desc[UR18][R6.64] ;  /* 0x0000001206108981 */ /* 0x0008e2000c1e1500 */
[----:B------:R-:W-:Y:S02]  /*e2a0*/  PRMT R15, RZ, 0x7610, R15 ;  /* 0x00007610ff0f7816 */ /* 0x000fe4000000000f */
[----:B----4-:R-:W-:-:S05]  /*e2b0*/  IADD3 R6, P1, R170, R2, RZ ;  /* 0x00000002aa067210 */ /* 0x010fca0007f3e0ff */
[----:B------:R-:W-:-:S05]  /*e2c0*/  IMAD.X R7, R210, 0x1, R0, P1 ;  /* 0x00000001d2077824 */ /* 0x000fca00008e0600 */
[----:B------:R2:W4:Y:S01]  /*e2d0*/  @!P0 LDG.E.U16 R15, desc[UR18][R6.64] ;  /* 0x00000012060f8981 */ /* 0x000522000c1e1500 */
[----:B------:R-:W-:Y:S02]  /*e2e0*/  PRMT R14, RZ, 0x7610, R14 ;  /* 0x00007610ff0e7816 */ /* 0x000fe4000000000e */
[----:B--2---:R-:W-:-:S05]  /*e2f0*/  IADD3 R6, P1, R171, R2, RZ ;  /* 0x00000002ab067210 */ /* 0x004fca0007f3e0ff */
[----:B------:R-:W-:-:S05]  /*e300*/  IMAD.X R7, R209, 0x1, R0, P1 ;  /* 0x00000001d1077824 */ /* 0x000fca00008e0600 */
[----:B------:R0:W2:Y:S01]  /*e310*/  @!P0 LDG.E.U16 R14, desc[UR18][R6.64] ;  /* 0x00000012060e8981 */ /* 0x0000a2000c1e1500 */
[----:B------:R-:W-:Y:S02]  /*e320*/  PRMT R13, RZ, 0x7610, R13 ;  /* 0x00007610ff0d7816 */ /* 0x000fe4000000000d */
[----:B0-----:R-:W-:-:S05]  /*e330*/  IADD3 R6, P1, R172, R2, RZ ;  /* 0x00000002ac067210 */ /* 0x001fca0007f3e0ff */
[----:B------:R-:W-:-:S05]  /*e340*/  IMAD.X R7, R208, 0x1, R0, P1 ;  /* 0x00000001d0077824 */ /* 0x000fca00008e0600 */
[----:B------:R0:W2:Y:S01]  /*e350*/  @!P0 LDG.E.U16 R13, desc[UR18][R6.64] ;  /* 0x00000012060d8981 */ /* 0x0000a2000c1e1500 */
[----:B------:R-:W-:Y:S02]  /*e360*/  PRMT R12, RZ, 0x7610, R12 ;  /* 0x00007610ff0c7816 */ /* 0x000fe4000000000c */
[----:B0-----:R-:W-:-:S05]  /*e370*/  IADD3 R6, P1, R167, R2, RZ ;  /* 0x00000002a7067210 */ /* 0x001fca0007f3e0ff */
[----:B------:R-:W-:-:S05]  /*e380*/  IMAD.X R7, R207, 0x1, R0, P1 ;  /* 0x00000001cf077824 */ /* 0x000fca00008e0600 */
[----:B------:R3:W2:Y:S01]  /*e390*/  @!P0 LDG.E.U16 R12, desc[UR18][R6.64] ;  /* 0x00000012060c8981 */ /* 0x0006a2000c1e1500 */
[----:B------:R-:W-:Y:S02]  /*e3a0*/  PRMT R11, RZ, 0x7610, R11 ;  /* 0x00007610ff0b7816 */ /* 0x000fe4000000000b */
[----:B------:R-:W-:Y:S02]  /*e3b0*/  PRMT R9, RZ, 0x7610, R9 ;  /* 0x00007610ff097816 */ /* 0x000fe40000000009 */
[----:B------:R-:W-:Y:S01]  /*e3c0*/  PRMT R8, RZ, 0x7610, R8 ;  /* 0x00007610ff087816 */ /* 0x000fe20000000008 */
[----:B------:R0:W-:Y:S02]  /*e3d0*/  STS.U16 [R127+UR16+0x2300], R160 ;  /* 0x002300a07f007988 */ /* 0x0001e40008000410 */
[----:B0-----:R-:W-:Y:S02]  /*e3e0*/  PRMT R160, RZ, 0x7610, R160 ;  /* 0x00007610ffa07816 */ /* 0x001fe400000000a0 */
[----:B------:R0:W-:Y:S02]  /*e3f0*/  STS.U16 [R127+UR16+0x2500], R159 ;  /* 0x0025009f7f007988 */ /* 0x0001e40008000410 */
[----:B0-----:R-:W-:-:S02]  /*e400*/  PRMT R159, RZ, 0x7610, R159 ;  /* 0x00007610ff9f7816 */ /* 0x001fc4000000009f */
[----:B------:R0:W-:Y:S02]  /*e410*/  STS.U16 [R127+UR16+0x2700], R158 ;  /* 0x0027009e7f007988 */ /* 0x0001e40008000410 */
[----:B0-----:R-:W-:Y:S02]  /*e420*/  PRMT R158, RZ, 0x7610, R158 ;  /* 0x00007610ff9e7816 */ /* 0x001fe4000000009e */
[----:B------:R0:W-:Y:S02]  /*e430*/  STS.U16 [R127+UR16+0x2900], R157 ;  /* 0x0029009d7f007988 */ /* 0x0001e40008000410 */
[----:B0-----:R-:W-:Y:S02]  /*e440*/  PRMT R157, RZ, 0x7610, R157 ;  /* 0x00007610ff9d7816 */ /* 0x001fe4000000009d */
[----:B------:R0:W-:Y:S02]  /*e450*/  STS.U16 [R127+UR16+0x2b00], R156 ;  /* 0x002b009c7f007988 */ /* 0x0001e40008000410 */
[----:B0-----:R-:W-:-:S02]  /*e460*/  PRMT R156, RZ, 0x7610, R156 ;  /* 0x00007610ff9c7816 */ /* 0x001fc4000000009c */
        /* <DEDUP_REMOVED lines=83> */
[----:B----4-:R0:W-:Y:S04]  /*e9a0*/  STS.U16 [R127+UR16+0x4500], R15 ;  /* 0x0045000f7f007988 */ /* 0x0101e80008000410 */
[----:B------:R1:W4:Y:S01]  /*e9b0*/  @!P0 LDG.E.U16 R16, desc[UR18][R6.64] ;  /* 0x0000001206108981 */ /* 0x000322000c1e1500 */
[----:B0-----:R-:W-:Y:S02]  /*e9c0*/  PRMT R15, RZ, 0x7610, R15 ;  /* 0x00007610ff0f7816 */ /* 0x001fe4000000000f */
[----:B-1----:R-:W-:-:S05]  /*e9d0*/  IADD3 R6, P1, R133, R2, RZ ;  /* 0x0000000285067210 */ /* 0x002fca0007f3e0ff */
[----:B------:R-:W-:Y:S01]  /*e9e0*/  IMAD.X R7, R132, 0x1, R0, P1 ;  /* 0x0000000184077824 */ /* 0x000fe200008e0600 */
[----:B--2---:R0:W-:Y:S04]  /*e9f0*/  STS.U16 [R127+UR16+0x4700], R14 ;  /* 0x0047000e7f007988 */ /* 0x0041e80008000410 */
[----:B------:R1:W2:Y:S01]  /*ea00*/  @!P0 LDG.E.U16 R15, desc[UR18][R6.64] ;  /* 0x00000012060f8981 */ /* 0x0002a2000c1e1500 */
[----:B0-----:R-:W-:Y:S02]  /*ea10*/  PRMT R14, RZ, 0x7610, R14 ;  /* 0x00007610ff0e7816 */ /* 0x001fe4000000000e */
[----:B-1----:R-:W-:-:S05]  /*ea20*/  IADD3 R6, P1, R131, R2, RZ ;  /* 0x0000000283067210 */ /* 0x002fca0007f3e0ff */
[----:B------:R-:W-:Y:S01]  /*ea30*/  IMAD.X R7, R130, 0x1, R0, P1 ;  /* 0x0000000182077824 */ /* 0x000fe200008e0600 */
[----:B------:R0:W-:Y:S04]  /*ea40*/  STS.U16 [R127+UR16+0x4900], R13 ;  /* 0x0049000d7f007988 */ /* 0x0001e80008000410 */
        /* <DEDUP_REMOVED lines=9> */
[----:B---3--:R0:W-:Y:S04]  /*eae0*/  STS.U16 [R127+UR16+0x4d00], R11 ;  /* 0x004d000b7f007988 */ /* 0x0081e80008000410 */
[----:B------:R1:W3:Y:S01]  /*eaf0*/  @!P0 LDG.E.U16 R12, desc[UR18][R6.64] ;  /* 0x00000012060c8981 */ /* 0x0002e2000c1e1500 */
[----:B0-----:R-:W-:Y:S02]  /*eb00*/  PRMT R11, RZ, 0x7610, R11 ;  /* 0x00007610ff0b7816 */ /* 0x001fe4000000000b */
[----:B-1----:R-:W-:-:S05]  /*eb10*/  IADD3 R6, P1, R128, R2, RZ ;  /* 0x0000000280067210 */ /* 0x002fca0007f3e0ff */
[----:B------:R-:W-:-:S05]  /*eb20*/  IMAD.X R7, R247, 0x1, R0, P1 ;  /* 0x00000001f7077824 */ /* 0x000fca00008e0600 */
[----:B------:R0:W3:Y:S02]  /*eb30*/  @!P0 LDG.E.U16 R11, desc[UR18][R6.64] ;  /* 0x00000012060b8981 */ /* 0x0000e4000c1e1500 */
[----:B0-----:R-:W-:Y:S02]  /*eb40*/  IMAD.MOV.U32 R6, RZ, RZ, R179 ;  /* 0x000000ffff067224 */ /* 0x001fe400078e00b3 */
[----:B------:R-:W0:Y:S01]  /*eb50*/  LDC R179, c[0x0][0x23c] ;  /* 0x00008f00ffb37b82 */ /* 0x000e220000000800 */
[----:B------:R-:W-:Y:S02]  /*eb60*/  IMAD.MOV.U32 R7, RZ, RZ, R245 ;  /* 0x000000ffff077224 */ /* 0x000fe400078e00f5 */
[----:B0-----:R-:W-:-:S04]  /*eb70*/  IMAD.SHL.U32 R179, R179, 0x20, RZ ;  /* 0x00000020b3b37824 */ /* 0x001fc800078e00ff */
[----:B------:R-:W-:-:S04]  /*eb80*/  IMAD.WIDE R6, R179, 0x2, R6 ;  /* 0x00000002b3067825 */ /* 0x000fc800078e0206 */
[----:B------:R-:W-:Y:S01]  /*eb90*/  IMAD.MOV.U32 R245, RZ, RZ, R7 ;  /* 0x000000fffff57224 */ /* 0x000fe200078e0007 */
[----:B------:R0:W-:Y:S02]  /*eba0*/  STL [R1+0x3e0], R6 ;  /* 0x0003e00601007387 */ /* 0x0001e40000100800 */
[----:B0-----:R-:W-:Y:S02]  /*ebb0*/  IMAD.MOV.U32 R6, RZ, RZ, R128 ;  /* 0x000000ffff067224 */ /* 0x001fe400078e0080 */
[----:B------:R-:W-:Y:S02]  /*ebc0*/  IMAD.MOV.U32 R7, RZ, RZ, R247 ;  /* 0x000000ffff077224 */ /* 0x000fe400078e00f7 */
[----:B------:R-:W-:-:S04]  /*ebd0*/  IMAD.WIDE R6, R179, 0x2, R6 ;  /* 0x00000002b3067825 */ /* 0x000fc800078e0206 */
[----:B------:R-:W-:Y:S01]  /*ebe0*/  IMAD.MOV.U32 R247, RZ, RZ, R7 ;  /* 0x000000fffff77224 */ /* 0x000fe200078e0007 */
[----:B------:R0:W-:Y:S04]  /*ebf0*/  STL [R1+0x3e4], R6 ;  /* 0x0003e40601007387 */ /* 0x0001e80000100800 */
[----:B------:R1:W-:Y:S01]  /*ec00*/  STS.U16 [R127+UR16+0x4f00], R9 ;  /* 0x004f00097f007988 */ /* 0x0003e20008000410 */
[----:B0-----:R-:W-:Y:S02]  /*ec10*/  IMAD.MOV.U32 R6, RZ, RZ, R129 ;  /* 0x000000ffff067224 */ /* 0x001fe400078e0081 */
[----:B------:R-:W-:Y:S01]  /*ec20*/  IMAD.MOV.U32 R7, RZ, RZ, R249 ;  /* 0x000000ffff077224 */ /* 0x000fe200078e00f9 */
[----:B------:R0:W-:Y:S01]  /*ec30*/  STS.U16 [R127+UR16+0x5100], R8 ;  /* 0x005100087f007988 */ /* 0x0001e20008000410 */
[----:B-1----:R-:W-:-:S02]  /*ec40*/  IMAD.MOV.U32 R9, RZ, RZ, R182 ;  /* 0x000000ffff097224 */ /* 0x002fc400078e00b6 */
[----:B------:R-:W-:-:S04]  /*ec50*/  IMAD.WIDE R6, R179, 0x2, R6 ;  /* 0x00000002b3067825 */ /* 0x000fc800078e0206 */
[----:B------:R-:W-:Y:S02]  /*ec60*/  IMAD.MOV.U32 R249, RZ, RZ, R7 ;  /* 0x000000fffff97224 */ /* 0x000fe400078e0007 */
[----:B0-----:R-:W-:Y:S01]  /*ec70*/  IMAD.MOV.U32 R8, RZ, RZ, R246 ;  /* 0x000000ffff087224 */ /* 0x001fe200078e00f6 */
[----:B------:R0:W-:Y:S03]  /*ec80*/  STL [R1+0x3e8], R6 ;  /* 0x0003e80601007387 */ /* 0x0001e60000100800 */
[----:B------:R-:W-:-:S04]  /*ec90*/  IMAD.WIDE R8, R179, 0x2, R8 ;  /* 0x00000002b3087825 */ /* 0x000fc800078e0208 */
[----:B------:R-:W-:Y:S02]  /*eca0*/  IMAD.MOV.U32 R246, RZ, RZ, R8 ;  /* 0x000000fffff67224 */ /* 0x000fe400078e0008 */
[----:B0-----:R-:W-:Y:S02]  /*ecb0*/  IMAD.MOV.U32 R6, RZ, RZ, R136 ;  /* 0x000000ffff067224 */ /* 0x001fe400078e0088 */
[----:B------:R-:W-:Y:S02]  /*ecc0*/  IMAD.MOV.U32 R7, RZ, RZ, R251 ;  /* 0x000000ffff077224 */ /* 0x000fe400078e00fb */
[----:B------:R-:W-:Y:S02]  /*ecd0*/  IMAD.MOV.U32 R182, RZ, RZ, R9 ;  /* 0x000000ffffb67224 */ /* 0x000fe400078e0009 */
[----:B------:R-:W-:-:S04]  /*ece0*/  IMAD.WIDE R6, R179, 0x2, R6 ;  /* 0x00000002b3067825 */ /* 0x000fc800078e0206 */
[----:B------:R-:W-:Y:S02]  /*ecf0*/  IMAD.MOV.U32 R8, RZ, RZ, R248 ;  /* 0x000000ffff087224 */ /* 0x000fe400078e00f8 */
[----:B------:R-:W-:Y:S01]  /*ed00*/  IMAD.MOV.U32 R9, RZ, RZ, R183 ;  /* 0x000000ffff097224 */ /* 0x000fe200078e00b7 */
[----:B------:R0:W-:Y:S01]  /*ed10*/  STL [R1+0x3ec], R6 ;  /* 0x0003ec0601007387 */ /* 0x0001e20000100800 */
[----:B------:R-:W-:-:S03]  /*ed20*/  IMAD.WIDE R8, R179, 0x2, R8 ;  /* 0x00000002b3087825 */ /* 0x000fc600078e0208 */
[----:B------:R-:W4:Y:S01]  /*ed30*/  LDL.LU R136, [R1+0x214] ;  /* 0x0002140001887983 */ /* 0x000f220000300800 */
[----:B------:R-:W-:Y:S02]  /*ed40*/  IMAD.MOV.U32 R248, RZ, RZ, R8 ;  /* 0x000000fffff87224 */ /* 0x000fe400078e0008 */
[----:B------:R-:W-:Y:S02]  /*ed50*/  IMAD.MOV.U32 R183, RZ, RZ, R9 ;  /* 0x000000ffffb77224 */ /* 0x000fe400078e0009 */
[----:B------:R-:W-:Y:S02]  /*ed60*/  IMAD.MOV.U32 R8, RZ, RZ, R250 ;  /* 0x000000ffff087224 */ /* 0x000fe400078e00fa */
[----:B------:R-:W-:Y:S02]  /*ed70*/  IMAD.MOV.U32 R9, RZ, RZ, R184 ;  /* 0x000000ffff097224 */ /* 0x000fe400078e00b8 */
[----:B------:R-:W-:-:S04]  /*ed80*/  IMAD.WIDE R8, R179, 0x2, R8 ;  /* 0x00000002b3087825 */ /* 0x000fc800078e0208 */
[----:B------:R-:W-:Y:S02]  /*ed90*/  IMAD.MOV.U32 R251, RZ, RZ, R7 ;  /* 0x000000fffffb7224 */ /* 0x000fe400078e0007 */
[----:B------:R-:W-:Y:S02]  /*eda0*/  IMAD.MOV.U32 R250, RZ, RZ, R8 ;  /* 0x000000fffffa7224 */ /* 0x000fe400078e0008 */
[----:B------:R-:W-:Y:S02]  /*edb0*/  IMAD.MOV.U32 R184, RZ, RZ, R9 ;  /* 0x000000ffffb87224 */ /* 0x000fe400078e0009 */
[----:B0-----:R-:W-:Y:S02]  /*edc0*/  IMAD.MOV.U32 R6, RZ, RZ, R131 ;  /* 0x000000ffff067224 */ /* 0x001fe400078e0083 */
[----:B------:R-:W-:Y:S02]  /*edd0*/  IMAD.MOV.U32 R7, RZ, RZ, R130 ;  /* 0x000000ffff077224 */ /* 0x000fe400078e0082 */
[----:B------:R-:W-:-:S02]  /*ede0*/  IMAD.MOV.U32 R8, RZ, RZ, R252 ;  /* 0x000000ffff087224 */ /* 0x000fc400078e00fc */
[----:B------:R-:W-:Y:S02]  /*edf0*/  IMAD.MOV.U32 R9, RZ, RZ, R185 ;  /* 0x000000ffff097224 */ /* 0x000fe400078e00b9 */
[----:B------:R-:W-:-:S04]  /*ee00*/  IMAD.WIDE R6, R179, 0x2, R6 ;  /* 0x00000002b3067825 */ /* 0x000fc800078e0206 */
[----:B------:R-:W-:Y:S01]  /*ee10*/  IMAD.WIDE R8, R179, 0x2, R8 ;  /* 0x00000002b3087825 */ /* 0x000fe200078e0208 */
[----:B------:R0:W-:Y:S03]  /*ee20*/  STL [R1+0x3f0], R6 ;  /* 0x0003f00601007387 */ /* 0x0001e60000100800 */
[----:B------:R-:W-:Y:S01]  /*ee30*/  IMAD.MOV.U32 R252, RZ, RZ, R8 ;  /* 0x000000fffffc7224 */ /* 0x000fe200078e0008 */
[----:B------:R1:W-:Y:S01]  /*ee40*/  STL [R1+0x200], R7 ;  /* 0x0002000701007387 */ /* 0x0003e20000100800 */
[----:B------:R-:W-:-:S03]  /*ee50*/  IMAD.MOV.U32 R8, RZ, RZ, R178 ;  /* 0x000000ffff087224 */ /* 0x000fc600078e00b2 */
[----:B------:R-:W2:Y:S01]  /*ee60*/  LDL.LU R178, [R1+0x88c] ;  /* 0x00088c0001b27983 */ /* 0x000ea20000300800 */
[----:B------:R-:W-:Y:S02]  /*ee70*/  IMAD.MOV.U32 R185, RZ, RZ, R9 ;  /* 0x000000ffffb97224 */ /* 0x000fe400078e0009 */
[----:B------:R-:W-:Y:S02]  /*ee80*/  IMAD.MOV.U32 R9, RZ, RZ, R186 ;  /* 0x000000ffff097224 */ /* 0x000fe400078e00ba */
[----:B0-----:R-:W-:Y:S02]  /*ee90*/  IMAD.MOV.U32 R6, RZ, RZ, R133 ;  /* 0x000000ffff067224 */ /* 0x001fe400078e0085 */
[----:B-1----:R-:W-:Y:S02]  /*eea0*/  IMAD.MOV.U32 R7, RZ, RZ, R132 ;  /* 0x000000ffff077224 */ /* 0x002fe400078e0084 */
[----:B------:R-:W-:-:S04]  /*eeb0*/  IMAD.WIDE R8, R179, 0x2, R8 ;  /* 0x00000002b3087825 */ /* 0x000fc800078e0208 */
[----:B------:R-:W-:Y:S01]  /*eec0*/  IMAD.WIDE R6, R179, 0x2, R6 ;  /* 0x00000002b3067825 */ /* 0x000fe200078e0206 */
[----:B------:R0:W-:Y:S03]  /*eed0*/  STL [R1+0x204], R8 ;  /* 0x0002040801007387 */ /* 0x0001e60000100800 */
[----:B------:R-:W-:Y:S01]  /*eee0*/  IMAD.MOV.U32 R186, RZ, RZ, R9 ;  /* 0x000000ffffba7224 */ /* 0x000fe200078e0009 */
[----:B------:R1:W-:Y:S04]  /*eef0*/  STL [R1+0x3f4], R6 ;  /* 0x0003f40601007387 */ /* 0x0003e80000100800 */
[----:B------:R1:W-:Y:S01]  /*ef00*/  STL [R1+0x208], R7 ;  /* 0x0002080701007387 */ /* 0x0003e20000100800 */
[----:B0-----:R-:W-:-:S02]  /*ef10*/  IMAD.MOV.U32 R8, RZ, RZ, R191 ;  /* 0x000000ffff087224 */ /* 0x001fc400078e00bf */
[----:B------:R-:W-:Y:S01]  /*ef20*/  IMAD.MOV.U32 R9, RZ, RZ, R187 ;  /* 0x000000ffff097224 */ /* 0x000fe200078e00bb */
[----:B------:R-:W3:Y:S01]  /*ef30*/  LDL.LU R191, [R1+0x888] ;  /* 0x0008880001bf7983 */ /* 0x000ee20000300800 */
[----:B-1----:R-:W-:Y:S02]  /*ef40*/  IMAD.MOV.U32 R6, RZ, RZ, R135 ;  /* 0x000000ffff067224 */ /* 0x002fe400078e0087 */
[----:B------:R-:W-:Y:S02]  /*ef50*/  IMAD.MOV.U32 R7, RZ, RZ, R134 ;  /* 0x000000ffff077224 */ /* 0x000fe400078e0086 */
[----:B------:R-:W-:-:S04]  /*ef60*/  IMAD.WIDE R8, R179, 0x2, R8 ;  /* 0x00000002b3087825 */ /* 0x000fc800078e0208 */
[----:B------:R-:W-:Y:S01]  /*ef70*/  IMAD.WIDE R6, R179, 0x2, R6 ;  /* 0x00000002b3067825 */ /* 0x000fe200078e0206 */
[----:B------:R-:W-:Y:S03]  /*ef80*/  STL [R1+0x20c], R8 ;  /* 0x00020c0801007387 */ /* 0x000fe60000100800 */
[----:B------:R-:W-:Y:S01]  /*ef90*/  IMAD.MOV.U32 R187, RZ, RZ, R9 ;  /* 0x000000ffffbb7224 */ /* 0x000fe200078e0009 */
[----:B------:R0:W-:Y:S04]  /*efa0*/  STL [R1+0x3f8], R6 ;  /* 0x0003f80601007387 */ /* 0x0001e80000100800 */
[----:B------:R1:W-:Y:S01]  /*efb0*/  STL [R1+0x210], R7 ;  /* 0x0002100701007387 */ /* 0x0003e20000100800 */
[----:B------:R-:W-:-:S02]  /*efc0*/  IMAD.MOV.U32 R9, RZ, RZ, R188 ;  /* 0x000000ffff097224 */ /* 0x000fc400078e00bc */
[----:B0-----:R-:W-:Y:S02]  /*efd0*/  IMAD.MOV.U32 R6, RZ, RZ, R142 ;  /* 0x000000ffff067224 */ /* 0x001fe400078e008e */
[----:B-1----:R-:W-:Y:S02]  /*efe0*/  IMAD.MOV.U32 R7, RZ, RZ, R137 ;  /* 0x000000ffff077224 */ /* 0x002fe400078e0089 */
[----:B------:R-:W-:-:S04]  /*eff0*/  IMAD.WIDE R6, R179, 0x2, R6 ;  /* 0x00000002b3067825 */ /* 0x000fc800078e0206 */
[----:B----4-:R-:W-:-:S04]  /*f000*/  IMAD.MOV.U32 R8, RZ, RZ, R136 ;  /* 0x000000ffff087224 */ /* 0x010fc800078e0088 */
[----:B------:R-:W-:-:S05]  /*f010*/  IMAD.WIDE R8, R179, 0x2, R8 ;  /* 0x00000002b3087825 */ /* 0x000fca00078e0208 */
[----:B------:R0:W-:Y:S01]  /*f020*/  STL [R1+0x214], R8 ;  /* 0x0002140801007387 */ /* 0x0001e20000100800 */
[----:B------:R-:W-:-:S03]  /*f030*/  IMAD.MOV.U32 R188, RZ, RZ, R9 ;  /* 0x000000ffffbc7224 */ /* 0x000fc600078e0009 */
[----:B------:R-:W4:Y:S04]  /*f040*/  LDL.LU R142, [R1+0x22c] ;  /* 0x00022c00018e7983 */ /* 0x000f280000300800 */
[----:B------:R1:W-:Y:S04]  /*f050*/  STL [R1+0x3fc], R6 ;  /* 0x0003fc0601007387 */ /* 0x0003e80000100800 */
[----:B------:R1:W-:Y:S01]  /*f060*/  STL [R1+0x218], R7 ;  /* 0x0002180701007387 */ /* 0x0003e20000100800 */
[----:B0-----:R-:W-:Y:S02]  /*f070*/  IMAD.MOV.U32 R8, RZ, RZ, R192 ;  /* 0x000000ffff087224 */ /* 0x001fe400078e00c0 */
[----:B------:R-:W-:Y:S01]  /*f080*/  IMAD.MOV.U32 R9, RZ, RZ, R189 ;  /* 0x000000ffff097224 */ /* 0x000fe200078e00bd */
[----:B------:R-:W4:Y:S01]  /*f090*/  LDL.LU R192, [R1+0x884] ;  /* 0x0008840001c07983 */ /* 0x000f220000300800 */
[----:B-1----:R-:W-:-:S02]  /*f0a0*/  IMAD.MOV.U32 R6, RZ, RZ, R139 ;  /* 0x000000ffff067224 */ /* 0x002fc400078e008b */
[----:B------:R-:W-:Y:S02]  /*f0b0*/  IMAD.MOV.U32 R7, RZ, RZ, R138 ;  /* 0x000000ffff077224 */ /* 0x000fe400078e008a */
[----:B------:R-:W-:-:S04]  /*f0c0*/  IMAD.WIDE R8, R179, 0x2, R8 ;  /* 0x00000002b3087825 */ /* 0x000fc800078e0208 */
[----:B------:R-:W-:Y:S01]  /*f0d0*/  IMAD.WIDE R6, R179, 0x2, R6 ;  /* 0x00000002b3067825 */ /* 0x000fe200078e0206 */
[----:B------:R2:W-:Y:S04]  /*f0e0*/  STL [R1+0x21c], R8 ;  /* 0x00021c0801007387 */ /* 0x0005e80000100800 */
[----:B------:R0:W-:Y:S04]  /*f0f0*/  STL [R1+0x400], R6 ;  /* 0x0004000601007387 */ /* 0x0001e80000100800 */
[----:B------:R1:W-:Y:S01]  /*f100*/  STL [R1+0x220], R7 ;  /* 0x0002200701007387 */ /* 0x0003e20000100800 */
[----:B--2---:R-:W-:-:S03]  /*f110*/  IMAD.MOV.U32 R8, RZ, RZ, R178 ;  /* 0x000000ffff087224 */ /* 0x004fc600078e00b2 */
[----:B------:R-:W2:Y:S01]  /*f120*/  LDL.LU R178, [R1+0x880] ;  /* 0x0008800001b27983 */ /* 0x000ea20000300800 */
[----:B------:R-:W-:Y:S02]  /*f130*/  IMAD.MOV.U32 R189, RZ, RZ, R9 ;  /* 0x000000ffffbd7224 */ /* 0x000fe400078e0009 */
[----:B------:R-:W-:Y:S02]  /*f140*/  IMAD.MOV.U32 R9, RZ, RZ, R190 ;  /* 0x000000ffff097224 */ /* 0x000fe400078e00be */
[----:B0-----:R-:W-:Y:S02]  /*f150*/  IMAD.MOV.U32 R6, RZ, RZ, R141 ;  /* 0x000000ffff067224 */ /* 0x001fe400078e008d */
[----:B-1----:R-:W-:Y:S02]  /*f160*/  IMAD.MOV.U32 R7, RZ, RZ, R140 ;  /* 0x000000ffff077224 */ /* 0x002fe400078e008c */
[----:B------:R-:W-:-:S04]  /*f170*/  IMAD.WIDE R8, R179, 0x2, R8 ;  /* 0x00000002b3087825 */ /* 0x000fc800078e0208 */
[----:B------:R-:W-:Y:S01]  /*f180*/  IMAD.WIDE R6, R179, 0x2, R6 ;  /* 0x00000002b3067825 */ /* 0x000fe200078e0206 */
[----:B------:R-:W-:Y:S03]  /*f190*/  STL [R1+0x224], R8 ;  /* 0x0002240801007387 */ /* 0x000fe60000100800 */
[----:B------:R-:W-:Y:S01]  /*f1a0*/  IMAD.MOV.U32 R190, RZ, RZ, R9 ;  /* 0x000000ffffbe7224 */ /* 0x000fe200078e0009 */
[----:B------:R0:W-:Y:S04]  /*f1b0*/  STL [R1+0x404], R6 ;  /* 0x0004040601007387 */ /* 0x0001e80000100800 */
[----:B------:R1:W-:Y:S01]  /*f1c0*/  STL [R1+0x228], R7 ;  /* 0x0002280701007387 */ /* 0x0003e20000100800 */
[----:B---3--:R-:W-:-:S02]  /*f1d0*/  IMAD.MOV.U32 R9, RZ, RZ, R191 ;  /* 0x000000ffff097224 */ /* 0x008fc400078e00bf */
[----:B0-----:R-:W-:Y:S02]  /*f1e0*/  IMAD.MOV.U32 R6, RZ, RZ, R144 ;  /* 0x000000ffff067224 */ /* 0x001fe400078e0090 */
[----:B-1----:R-:W-:Y:S02]  /*f1f0*/  IMAD.MOV.U32 R7, RZ, RZ, R143 ;  /* 0x000000ffff077224 */ /* 0x002fe400078e008f */
[----:B------:R-:W-:-:S04]  /*f200*/  IMAD.WIDE R6, R179, 0x2, R6 ;  /* 0x00000002b3067825 */ /* 0x000fc800078e0206 */
[----:B----4-:R-:W-:-:S04]  /*f210*/  IMAD.MOV.U32 R8, RZ, RZ, R142 ;  /* 0x000000ffff087224 */ /* 0x010fc800078e008e */
[----:B------:R-:W-:-:S05]  /*f220*/  IMAD.WIDE R8, R179, 0x2, R8 ;  /* 0x00000002b3087825 */ /* 0x000fca00078e0208 */
        /* <DEDUP_REMOVED lines=11> */
[----:B------:R0:W-:Y:S04]  /*f2e0*/  STL [R1+0x234], R8 ;  /* 0x0002340801007387 */ /* 0x0001e80000100800 */
[----:B------:R1:W-:Y:S04]  /*f2f0*/  STL [R1+0x40c], R6 ;  /* 0x00040c0601007387 */ /* 0x0003e80000100800 */
[----:B------:R-:W3:Y:S04]  /*f300*/  LDL.LU.64 R24, [R1] ;  /* 0x0000000001187983 */ /* 0x000ee80000300a00 */
[----:B------:R-:W3:Y:S04]  /*f310*/  LDL.LU.64 R26, [R1+0x8] ;  /* 0x00000800011a7983 */ /* 0x000ee80000300a00 */
        /* <DEDUP_REMOVED lines=54> */
[----:B------:R-:W3:Y:S01]  /*f680*/  LDL.LU.64 R136, [R1+0x1c0] ;  /* 0x0001c00001887983 */ /* 0x000ee20000300a00 */
[----:B------:R-:W-:-:S03]  /*f690*/  IMAD.MOV.U32 R192, RZ, RZ, R9 ;  /* 0x000000ffffc07224 */ /* 0x000fc600078e0009 */
[----:B------:R-:W3:Y:S01]  /*f6a0*/  LDL.LU.64 R138, [R1+0x1c8] ;  /* 0x0001c800018a7983 */ /* 0x000ee20000300a00 */
[----:B------:R-:W-:Y:S01]  /*f6b0*/  IMAD.MOV.U32 R165, RZ, RZ, R147 ;  /* 0x000000ffffa57224 */ /* 0x000fe200078e0093 */
[----:B------:R-:W-:Y:S02]  /*f6c0*/  LOP3.LUT R179, R3, 0x20, RZ, 0x3c, !PT ;  /* 0x0000002003b37812 */ /* 0x000fe400078e3cff */
[----:B------:R-:W3:Y:S01]  /*f6d0*/  LDL.LU.64 R140, [R1+0x1d0] ;  /* 0x0001d000018c7983 */ /* 0x000ee20000300a00 */
[----:B0-----:R-:W-:-:S03]  /*f6e0*/  IMAD.MOV.U32 R8, RZ, RZ, R148 ;  /* 0x000000ffff087224 */ /* 0x001fc600078e0094 */
[----:B------:R-:W3:Y:S01]  /*f6f0*/  LDL.LU.64 R142, [R1+0x1d8] ;  /* 0x0001d800018e7983 */ /* 0x000ee20000300a00 */
[----:B------:R-:W-:-:S03]  /*f700*/  IMAD.MOV.U32 R9, RZ, RZ, R149 ;  /* 0x000000ffff097224 */ /* 0x000fc600078e0095 */
[----:B------:R-:W3:Y:S01]  /*f710*/  LDL.LU.64 R144, [R1+0x1e0] ;  /* 0x0001e00001907983 */ /* 0x000ee20000300a00 */
[----:B------:R-:W-:Y:S02]  /*f720*/  IMAD.MOV.U32 R163, RZ, RZ, R150 ;  /* 0x000000ffffa37224 */ /* 0x000fe400078e0096 */
[----:B------:R-:W-:Y:S01]  /*f730*/  IMAD.MOV.U32 R162, RZ, RZ, R151 ;  /* 0x000000ffffa27224 */ /* 0x000fe200078e0097 */
[----:B------:R-:W3:Y:S04]  /*f740*/  LDL.LU.64 R146, [R1+0x1e8] ;  /* 0x0001e80001927983 */ /* 0x000ee80000300a00 */
[----:B------:R-:W3:Y:S04]  /*f750*/  LDL.LU.64 R148, [R1+0x1f0] ;  /* 0x0001f00001947983 */ /* 0x000ee80000300a00 */
[----:B------:R-:W3:Y:S04]  /*f760*/  LDL.LU.64 R150, [R1+0x1f8] ;  /* 0x0001f80001967983 */ /* 0x000ee80000300a00 */
[----:B------:R0:W-:Y:S04]  /*f770*/  STL [R1+0x238], R7 ;  /* 0x0002380701007387 */ /* 0x0001e80000100800 */
[----:B-1----:R-:W4:Y:S04]  /*f780*/  LDL.LU R6, [R1+0x23c] ;  /* 0x00023c0001067983 */ /* 0x002f280000300800 */
[----:B0-----:R-:W4:Y:S04]  /*f790*/  LDL.LU R7, [R1+0x410] ;  /* 0x0004100001077983 */ /* 0x001f280000300800 */
[----:B--2---:R0:W-:Y:S04]  /*f7a0*/  STS.U16 [R179+UR16+0x7f00], R178 ;  /* 0x007f00b2b3007988 */ /* 0x0041e80008000410 */
[----:B------:R1:W-:Y:S04]  /*f7b0*/  STS.U16 [R179+UR16+0x5300], R160 ;  /* 0x005300a0b3007988 */ /* 0x0003e80008000410 */
[----:B------:R2:W-:Y:S04]  /*f7c0*/  STS.U16 [R179+UR16+0x5500], R159 ;  /* 0x0055009fb3007988 */ /* 0x0005e80008000410 */
[----:B0-----:R-:W3:Y:S04]  /*f7d0*/  LDL.LU R178, [R1+0x440] ;  /* 0x0004400001b27983 */ /* 0x001ee80000300800 */
[----:B-1----:R-:W3:Y:S04]  /*f7e0*/  LDL.LU R160, [R1+0x29c] ;  /* 0x00029c0001a07983 */ /* 0x002ee80000300800 */
[----:B------:R0:W-:Y:S04]  /*f7f0*/  STS.U16 [R179+UR16+0x5700], R158 ;  /* 0x0057009eb3007988 */ /* 0x0001e80008000410 */
[----:B--2---:R-:W2:Y:S04]  /*f800*/  LDL.LU R159, [R1+0x434] ;  /* 0x00043400019f7983 */ /* 0x004ea80000300800 */
[----:B------:R1:W-:Y:S04]  /*f810*/  STS.U16 [R179+UR16+0x5900], R157 ;  /* 0x0059009db3007988 */ /* 0x0003e80008000410 */
[----:B0-----:R-:W3:Y:S04]  /*f820*/  LDL.LU R158, [R1+0x430] ;  /* 0x00043000019e7983 */ /* 0x001ee80000300800 */
[----:B------:R0:W-:Y:S04]  /*f830*/  STS.U16 [R179+UR16+0x5b00], R156 ;  /* 0x005b009cb3007988 */ /* 0x0001e80008000410 */
[----:B-1----:R-:W2:Y:S04]  /*f840*/  LDL.LU R157, [R1+0x28c] ;  /* 0x00028c00019d7983 */ /* 0x002ea80000300800 */
[----:B------:R1:W-:Y:S01]  /*f850*/  STS.U16 [R179+UR16+0x5d00], R155 ;  /* 0x005d009bb3007988 */ /* 0x0003e20008000410 */
[----:B0-----:R-:W-:-:S03]  /*f860*/  IMAD.MOV.U32 R156, RZ, RZ, R227 ;  /* 0x000000ffff9c7224 */ /* 0x001fc600078e00e3 */
[----:B------:R-:W2:Y:S04]  /*f870*/  LDL.LU R227, [R1+0x878] ;  /* 0x0008780001e37983 */ /* 0x000ea80000300800 */
[----:B------:R0:W-:Y:S01]  /*f880*/  STS.U16 [R179+UR16+0x5f00], R154 ;  /* 0x005f009ab3007988 */ /* 0x0001e20008000410 */
[----:B-1----:R-:W-:-:S03]  /*f890*/  IMAD.MOV.U32 R155, RZ, RZ, R239 ;  /* 0x000000ffff9b7224 */ /* 0x002fc600078e00ef */
[----:B------:R-:W2:Y:S04]  /*f8a0*/  LDL.LU R239, [R1+0x874] ;  /* 0x0008740001ef7983 */ /* 0x000ea80000300800 */
[----:B------:R1:W-:Y:S04]  /*f8b0*/  STS.U16 [R179+UR16+0x6100], R153 ;  /* 0x00610099b3007988 */ /* 0x0003e80008000410 */
[----:B0-----:R-:W3:Y:S04]  /*f8c0*/  LDL.LU R154, [R1+0x264] ;  /* 0x00026400019a7983 */ /* 0x001ee80000300800 */
[----:B------:R0:W-:Y:S04]  /*f8d0*/  STS.U16 [R179+UR16+0x6300], R152 ;  /* 0x00630098b3007988 */ /* 0x0001e80008000410 */
[----:B-1----:R-:W2:Y:S04]  /*f8e0*/  LDL.LU R153, [R1+0x424] ;  /* 0x0004240001997983 */ /* 0x002ea80000300800 */
        /* <DEDUP_REMOVED lines=14> */
[----:B-1----:R-:W2:Y:S04]  /*f9d0*/  LDL.LU R17, [R1+0x414] ;  /* 0x0004140001117983 */ /* 0x002ea80000300800 */
[----:B------:R0:W-:Y:S02]  /*f9e0*/  STS.U16 [R179+UR16+0x7300], R16 ;  /* 0x00730010b3007988 */ /* 0x0001e40008000410 */
[----:B0-----:R-:W0:Y:S01]  /*f9f0*/  LDC R179, c[0x0][0x23c] ;  /* 0x00008f00ffb37b82 */ /* 0x001e220000000800 */
[----:B------:R-:W-:-:S05]  /*fa00*/  LOP3.LUT R16, R3, 0x20, RZ, 0x3c, !PT ;  /* 0x0000002003107812 */ /* 0x000fca00078e3cff */
[----:B------:R3:W-:Y:S04]  /*fa10*/  STS.U16 [R16+UR16+0x7500], R15 ;  /* 0x0075000f10007988 */ /* 0x0007e80008000410 */
[----:B------:R-:W-:Y:S04]  /*fa20*/  STS.U16 [R16+UR16+0x7700], R14 ;  /* 0x0077000e10007988 */ /* 0x000fe80008000410 */
[----:B------:R-:W-:Y:S04]  /*fa30*/  STS.U16 [R16+UR16+0x7900], R13 ;  /* 0x0079000d10007988 */ /* 0x000fe80008000410 */
[----:B------:R-:W-:Y:S01]  /*fa40*/  STS.U16 [R16+UR16+0x7b00], R12 ;  /* 0x007b000c10007988 */ /* 0x000fe20008000410 */
[----:B0-----:R-:W-:-:S03]  /*fa50*/  IMAD.SHL.U32 R179, R179, 0x20, RZ ;  /* 0x00000020b3b37824 */ /* 0x001fc600078e00ff */
[----:B------:R2:W-:Y:S01]  /*fa60*/  STS.U16 [R16+UR16+0x7d00], R11 ;  /* 0x007d000b10007988 */ /* 0x0005e20008000410 */
[----:B------:R0:W-:Y:S06]  /*fa70*/  MEMBAR.ALL.CTA ;  /* 0x0000000000007992 */ /* 0x0001ec0000008000 */
[----:B0-----:R-:W0:Y:S02]  /*fa80*/  FENCE.VIEW.ASYNC.S ;  /* 0x00000000000073c6 */ /* 0x001e240000000000 */
[----:B0-----:R-:W-:Y:S01]  /*fa90*/  BAR.SYNC.DEFER_BLOCKING 0x0 ;  /* 0x0000000000007b1d */ /* 0x001fe20000010000 */
[----:B----4-:R-:W-:-:S04]  /*faa0*/  LOP3.LUT R7, R7, R6, RZ, 0x3c, !PT ;  /* 0x0000000607077212 */ /* 0x010fc800078e3cff */
[----:B------:R-:W-:-:S04]  /*fab0*/  LOP3.LUT R6, R7, R6, RZ, 0x3c, !PT ;  /* 0x0000000607067212 */ /* 0x000fc800078e3cff */
[----:B------:R-:W-:-:S03]  /*fac0*/  LOP3.LUT R7, R7, R6, RZ, 0x3c, !PT ;  /* 0x0000000607077212 */ /* 0x000fc600078e3cff */
[----:B------:R-:W-:-:S05]  /*fad0*/  IMAD.WIDE R6, R179, 0x2, R6 ;  /* 0x00000002b3067825 */ /* 0x000fca00078e0206 */
[----:B------:R0:W-:Y:S04]  /*fae0*/  STL [R1+0x410], R6 ;  /* 0x0004100601007387 */ /* 0x0001e80000100800 */
[----:B------:R1:W-:Y:S01]  /*faf0*/  STL [R1+0x23c], R7 ;  /* 0x00023c0701007387 */ /* 0x0003e20000100800 */
[----:B---3--:R-:W-:Y:S02]  /*fb00*/  IMAD.MOV.U32 R15, RZ, RZ, R18 ;  /* 0x000000ffff0f7224 */ /* 0x008fe400078e0012 */
[----:B------:R-:W-:Y:S02]  /*fb10*/  IMAD.MOV.U32 R18, RZ, RZ, R20 ;  /* 0x000000ffff127224 */ /* 0x000fe400078e0014 */
[----:B------:R-:W-:Y:S02]  /*fb20*/  IMAD.MOV.U32 R20, RZ, RZ, R22 ;  /* 0x000000ffff147224 */ /* 0x000fe400078e0016 */
[----:B--2---:R-:W-:-:S02]  /*fb30*/  IMAD.MOV.U32 R16, RZ, RZ, R17 ;  /* 0x000000ffff107224 */ /* 0x004fc400078e0011 */
[----:B------:R-:W-:Y:S02]  /*fb40*/  IMAD.MOV.U32 R17, RZ, RZ, R19 ;  /* 0x000000ffff117224 */ /* 0x000fe400078e0013 */
[----:B------:R-:W-:Y:S02]  /*fb50*/  IMAD.MOV.U32 R19, RZ, RZ, R21 ;  /* 0x000000ffff137224 */ /* 0x000fe400078e0015 */
[----:B------:R-:W-:Y:S02]  /*fb60*/  IMAD.MOV.U32 R21, RZ, RZ, R23 ;  /* 0x000000ffff157224 */ /* 0x000fe400078e0017 */
[----:B------:R-:W-:Y:S02]  /*fb70*/  IMAD.MOV.U32 R22, RZ, RZ, R152 ;  /* 0x000000ffff167224 */ /* 0x000fe400078e0098 */
[----:B------:R-:W-:Y:S02]  /*fb80*/  IMAD.MOV.U32 R23, RZ, RZ, R153 ;  /* 0x000000ffff177224 */ /* 0x000fe400078e0099 */
[----:B------:R-:W-:-:S02]  /*fb90*/  IMAD.MOV.U32 R152, RZ, RZ, R154 ;  /* 0x000000ffff987224 */ /* 0x000fc400078e009a */
[----:B------:R-:W-:Y:S02]  /*fba0*/  IMAD.MOV.U32 R153, RZ, RZ, R8 ;  /* 0x000000ffff997224 */ /* 0x000fe400078e0008 */
[----:B------:R-:W-:Y:S02]  /*fbb0*/  IMAD.MOV.U32 R154, RZ, RZ, R9 ;  /* 0x000000ffff9a7224 */ /* 0x000fe400078e0009 */
[----:B------:R-:W-:Y:S02]  /*fbc0*/  IMAD.MOV.U32 R8, RZ, RZ, R228 ;  /* 0x000000ffff087224 */ /* 0x000fe400078e00e4 */
[----:B------:R-:W-:Y:S01]  /*fbd0*/  IMAD.MOV.U32 R9, RZ, RZ, R193 ;  /* 0x000000ffff097224 */ /* 0x000fe200078e00c1 */
[----:B------:R-:W2:Y:S01]  /*fbe0*/  LDL.LU R228, [R1+0x870] ;  /* 0x0008700001e47983 */ /* 0x000ea20000300800 */
[----:B0-----:R-:W-:Y:S02]  /*fbf0*/  IMAD.MOV.U32 R6, RZ, RZ, R16 ;  /* 0x000000ffff067224 */ /* 0x001fe400078e0010 */
[----:B-1----:R-:W-:-:S02]  /*fc00*/  IMAD.MOV.U32 R7, RZ, RZ, R15 ;  /* 0x000000ffff077224 */ /* 0x002fc400078e000f */
[----:B------:R-:W-:-:S04]  /*fc10*/  IMAD.WIDE R8, R179, 0x2, R8 ;  /* 0x00000002b3087825 */ /* 0x000fc800078e0208 */
[----:B------:R-:W-:Y:S01]  /*fc20*/  IMAD.WIDE R6, R179, 0x2, R6 ;  /* 0x00000002b3067825 */ /* 0x000fe200078e0206 */
[----:B------:R0:W-:Y:S03]  /*fc30*/  STL [R1+0x240], R8 ;  /* 0x0002400801007387 */ /* 0x0001e60000100800 */
[----:B------:R-:W-:Y:S02]  /*fc40*/  IMAD.MOV.U32 R16, RZ, RZ, R17 ;  /* 0x000000ffff107224 */ /* 0x000fe400078e0011 */
[----:B------:R-:W-:Y:S02]  /*fc50*/  IMAD.MOV.U32 R17, RZ, RZ, R19 ;  /* 0x000000ffff117224 */ /* 0x000fe400078e0013 */
[----:B------:R-:W-:Y:S01]  /*fc60*/  IMAD.MOV.U32 R19, RZ, RZ, R21 ;  /* 0x000000ffff137224 */ /* 0x000fe200078e0015 */
[----:B------:R1:W-:Y:S01]  /*fc70*/  STL [R1+0x414], R6 ;  /* 0x0004140601007387 */ /* 0x0003e20000100800 */
[----:B------:R-:W-:-:S02]  /*fc80*/  IMAD.MOV.U32 R21, RZ, RZ, R23 ;  /* 0x000000ffff157224 */ /* 0x000fc400078e0017 */
[----:B------:R-:W-:Y:S01]  /*fc90*/  IMAD.MOV.U32 R23, RZ, RZ, R153 ;  /* 0x000000ffff177224 */ /* 0x000fe200078e0099 */
[----:B------:R3:W-:Y:S01]  /*fca0*/  STL [R1+0x244], R7 ;  /* 0x0002440701007387 */ /* 0x0007e20000100800 */
[----:B------:R-:W-:-:S03]  /*fcb0*/  IMAD.MOV.U32 R153, RZ, RZ, R155 ;  /* 0x000000ffff997224 */ /* 0x000fc600078e009b */
[----:B------:R-:W4:Y:S01]  /*fcc0*/  LDL.LU R155, [R1+0x274] ;  /* 0x00027400019b7983 */ /* 0x000f220000300800 */
[----:B------:R-:W-:Y:S02]  /*fcd0*/  IMAD.MOV.U32 R15, RZ, RZ, R18 ;  /* 0x000000ffff0f7224 */ /* 0x000fe400078e0012 */
[----:B------:R-:W-:Y:S02]  /*fce0*/  IMAD.MOV.U32 R193, RZ, RZ, R9 ;  /* 0x000000ffffc17224 */ /* 0x000fe400078e0009 */
[----:B0-----:R-:W-:Y:S02]  /*fcf0*/  IMAD.MOV.U32 R8, RZ, RZ, R4 ;  /* 0x000000ffff087224 */ /* 0x001fe400078e0004 */
[----:B------:R-:W-:Y:S02]  /*fd00*/  IMAD.MOV.U32 R9, RZ, RZ, R194 ;  /* 0x000000ffff097224 */ /* 0x000fe400078e00c2 */
[----:B-1----:R-:W-:Y:S02]  /*fd10*/  IMAD.MOV.U32 R6, RZ, RZ, R16 ;  /* 0x000000ffff067224 */ /* 0x002fe400078e0010 */
[----:B---3--:R-:W-:-:S02]  /*fd20*/  IMAD.MOV.U32 R7, RZ, RZ, R15 ;  /* 0x000000ffff077224 */ /* 0x008fc400078e000f */
[----:B------:R-:W-:Y:S02]  /*fd30*/  IMAD.MOV.U32 R18, RZ, RZ, R20 ;  /* 0x000000ffff127224 */ /* 0x000fe400078e0014 */
[----:B------:R-:W-:Y:S02]  /*fd40*/  IMAD.MOV.U32 R20, RZ, RZ, R22 ;  /* 0x000000ffff147224 */ /* 0x000fe400078e0016 */
[----:B------:R-:W-:Y:S02]  /*fd50*/  IMAD.MOV.U32 R22, RZ, RZ, R152 ;  /* 0x000000ffff167224 */ /* 0x000fe400078e0098 */
[----:B------:R-:W-:-:S04]  /*fd60*/  IMAD.WIDE R8, R179, 0x2, R8 ;  /* 0x00000002b3087825 */ /* 0x000fc800078e0208 */
[----:B------:R-:W-:Y:S02]  /*fd70*/  IMAD.MOV.U32 R152, RZ, RZ, R154 ;  /* 0x000000ffff987224 */ /* 0x000fe400078e009a */
[----:B------:R-:W-:-:S04]  /*fd80*/  IMAD.WIDE R6, R179, 0x2, R6 ;  /* 0x00000002b3067825 */ /* 0x000fc800078e0206 */
[----:B------:R-:W-:Y:S02]  /*fd90*/  IMAD.MOV.U32 R154, RZ, RZ, R169 ;  /* 0x000000ffff9a7224 */ /* 0x000fe400078e00a9 */
[----:B------:R-:W3:Y:S01]  /*fda0*/  LDL.LU R169, [R1+0x2b4] ;  /* 0x0002b40001a97983 */ /* 0x000ee20000300800 */
[----:B------:R-:W-:Y:S02]  /*fdb0*/  IMAD.MOV.U32 R16, RZ, RZ, R17 ;  /* 0x000000ffff107224 */ /* 0x000fe400078e0011 */
[----:B------:R-:W-:Y:S01]  /*fdc0*/  IMAD.MOV.U32 R15, RZ, RZ, R18 ;  /* 0x000000ffff0f7224 */ /* 0x000fe200078e0012 */
[----:B------:R-:W2:Y:S01]  /*fdd0*/  LDL.LU R4, [R1+0x86c] ;  /* 0x00086c0001047983 */ /* 0x000ea20000300800 */
[----:B------:R-:W-:-:S03]  /*fde0*/  IMAD.MOV.U32 R194, RZ, RZ, R9 ;  /* 0x000000ffffc27224 */ /* 0x000fc600078e0009 */
[----:B------:R0:W-:Y:S01]  /*fdf0*/  STL [R1+0x248], R8 ;  /* 0x0002480801007387 */ /* 0x0001e20000100800 */
[----:B------:R-:W-:-:S03]  /*fe00*/  IMAD.MOV.U32 R17, RZ, RZ, R19 ;  /* 0x000000ffff117224 */ /* 0x000fc600078e0013 */
[----:B------:R1:W-:Y:S01]  /*fe10*/  STL [R1+0x418], R6 ;  /* 0x0004180601007387 */ /* 0x0003e20000100800 */
[----:B------:R-:W-:-:S03]  /*fe20*/  IMAD.MOV.U32 R18, RZ, RZ, R20 ;  /* 0x000000ffff127224 */ /* 0x000fc600078e0014 */
[----:B------:R1:W-:Y:S01]  /*fe30*/  STL [R1+0x24c], R7 ;  /* 0x00024c0701007387 */ /* 0x0003e20000100800 */
[----:B------:R-:W-:Y:S02]  /*fe40*/  IMAD.MOV.U32 R19, RZ, RZ, R21 ;  /* 0x000000ffff137224 */ /* 0x000fe400078e0015 */
[----:B0-----:R-:W-:Y:S02]  /*fe50*/  IMAD.MOV.U32 R8, RZ, RZ, R240 ;  /* 0x000000ffff087224 */ /* 0x001fe400078e00f0 */
[----:B------:R-:W-:Y:S02]  /*fe60*/  IMAD.MOV.U32 R9, RZ, RZ, R195 ;  /* 0x000000ffff097224 */ /* 0x000fe400078e00c3 */
[----:B-1----:R-:W-:Y:S02]  /*fe70*/  IMAD.MOV.U32 R6, RZ, RZ, R16 ;  /* 0x000000ffff067224 */ /* 0x002fe400078e0010 */
[----:B------:R-:W-:Y:S02]  /*fe80*/  IMAD.MOV.U32 R7, RZ, RZ, R15 ;  /* 0x000000ffff077224 */ /* 0x000fe400078e000f */
[----:B------:R-:W-:-:S02]  /*fe90*/  IMAD.MOV.U32 R20, RZ, RZ, R22 ;  /* 0x000000ffff147224 */ /* 0x000fc400078e0016 */
[----:B------:R-:W-:Y:S02]  /*fea0*/  IMAD.MOV.U32 R21, RZ, RZ, R23 ;  /* 0x000000ffff157224 */ /* 0x000fe400078e0017 */
[----:B------:R-:W-:Y:S02]  /*feb0*/  IMAD.MOV.U32 R22, RZ, RZ, R152 ;  /* 0x000000ffff167224 */ /* 0x000fe400078e0098 */
[----:B------:R-:W-:Y:S02]  /*fec0*/  IMAD.MOV.U32 R23, RZ, RZ, R154 ;  /* 0x000000ffff177224 */ /* 0x000fe400078e009a */
[----:B------:R-:W-:-:S04]  /*fed0*/  IMAD.WIDE R8, R179, 0x2, R8 ;  /* 0x00000002b3087825 */ /* 0x000fc800078e0208 */
[----:B------:R-:W-:Y:S02]  /*fee0*/  IMAD.MOV.U32 R152, RZ, RZ, R153 ;  /* 0x000000ffff987224 */ /* 0x000fe400078e0099 */
[----:B------:R-:W-:Y:S02]  /*fef0*/  IMAD.MOV.U32 R154, RZ, RZ, R229 ;  /* 0x000000ffff9a7224 */ /* 0x000fe400078e00e5 */
[----:B------:R-:W-:Y:S01]  /*ff00*/  IMAD.WIDE R6, R179, 0x2, R6 ;  /* 0x00000002b3067825 */ /* 0x000fe200078e0206 */
[----:B------:R-:W2:Y:S03]  /*ff10*/  LDL.LU R229, [R1+0x868] ;  /* 0x0008680001e57983 */ /* 0x000ea60000300800 */
[----:B------:R-:W-:Y:S02]  /*ff20*/  IMAD.MOV.U32 R16, RZ, RZ, R17 ;  /* 0x000000ffff107224 */ /* 0x000fe400078e0011 */
[----:B------:R-:W-:-:S02]  /*ff30*/  IMAD.MOV.U32 R15, RZ, RZ, R18 ;  /* 0x000000ffff0f7224 */ /* 0x000fc400078e0012 */
        /* <DEDUP_REMOVED lines=8> */
[----:B----4-:R-:W-:Y:S02]  /*ffc0*/  IMAD.MOV.U32 R153, RZ, RZ, R155 ;  /* 0x000000ffff997224 */ /* 0x010fe400078e009b */
[----:B------:R-:W4:Y:S04]  /*ffd0*/  LDL.LU R155, [R1+0x438] ;  /* 0x00043800019b7983 */ /* 0x000f280000300800 */
[----:B------:R-:W2:Y:S04]  /*ffe0*/  LDL.LU R240, [R1+0x864] ;  /* 0x0008640001f07983 */ /* 0x000ea80000300800 */
[----:B------:R0:W-:Y:S01]  /*fff0*/  STL [R1+0x250], R8 ;  /* 0x0002500801007387 */ /* 0x0001e20000100800 */
[----:B------:R-:W-:-:S03]  /*10000*/  IMAD.MOV.U32 R22, RZ, RZ, R153 ;  /* 0x000000ffff167224 */ /* 0x000fc600078e0099 */
[----:B------:R1:W-:Y:S01]  /*10010*/  STL [R1+0x41c], R6 ;  /* 0x00041c0601007387 */ /* 0x0003e20000100800 */
[----:B------:R-:W-:-:S03]  /*10020*/  IMAD.MOV.U32 R153, RZ, RZ, R154 ;  /* 0x000000ffff997224 */ /* 0x000fc600078e009a */
[----:B------:R3:W-:Y:S01]  /*10030*/  STL [R1+0x254], R7 ;  /* 0x0002540701007387 */ /* 0x0007e20000100800 */
[----:B0-----:R-:W-:Y:S02]  /*10040*/  IMAD.MOV.U32 R8, RZ, RZ, R231 ;  /* 0x000000ffff087224 */ /* 0x001fe400078e00e7 */
[----:B------:R-:W-:Y:S02]  /*10050*/  IMAD.MOV.U32 R9, RZ, RZ, R196 ;  /* 0x000000ffff097224 */ /* 0x000fe400078e00c4 */
[----:B-1----:R-:W-:Y:S02]  /*10060*/  IMAD.MOV.U32 R6, RZ, RZ, R16 ;  /* 0x000000ffff067224 */ /* 0x002fe400078e0010 */
[----:B---3--:R-:W-:Y:S02]  /*10070*/  IMAD.MOV.U32 R7, RZ, RZ, R15 ;  /* 0x000000ffff077224 */ /* 0x008fe400078e000f */
[----:B------:R-:W-:Y:S02]  /*10080*/  IMAD.MOV.U32 R154, RZ, RZ, R157 ;  /* 0x000000ffff9a7224 */ /* 0x000fe400078e009d */
[----:B------:R-:W-:-:S04]  /*10090*/  IMAD.WIDE R8, R179, 0x2, R8 ;  /* 0x00000002b3087825 */ /* 0x000fc800078e0208 */
[----:B------:R-:W-:Y:S02]  /*100a0*/  IMAD.MOV.U32 R157, RZ, RZ, R162 ;  /* 0x000000ffff9d7224 */ /* 0x000fe400078e00a2 */
[----:B------:R-:W-:Y:S01]  /*100b0*/  IMAD.WIDE R6, R179, 0x2, R6 ;  /* 0x00000002b3067825 */ /* 0x000fe200078e0206 */
[----:B------:R-:W3:Y:S03]  /*100c0*/  LDL.LU R162, [R1+0x2a4] ;  /* 0x0002a40001a27983 */ /* 0x000ee60000300800 */
[----:B------:R-:W-:Y:S01]  /*100d0*/  IMAD.MOV.U32 R16, RZ, RZ, R17 ;  /* 0x000000ffff107224 */ /* 0x000fe200078e0011 */
[----:B------:R-:W2:Y:S01]  /*100e0*/  LDL.LU R230, [R1+0x860] ;  /* 0x0008600001e67983 */ /* 0x000ea20000300800 */
[----:B------:R-:W-:-:S03]  /*100f0*/  IMAD.MOV.U32 R15, RZ, RZ, R18 ;  /* 0x000000ffff0f7224 */ /* 0x000fc600078e0012 */
        /* <DEDUP_REMOVED lines=22> */
[----:B------:R-:W-:Y:S01]  /*10260*/  IMAD.MOV.U32 R18, RZ, RZ, R19 ;  /* 0x000000ffff127224 */ /* 0x000fe200078e0013 */
[----:B------:R-:W2:Y:S01]  /*10270*/  LDL.LU R165, [R1+0x2ac] ;  /* 0x0002ac0001a57983 */ /* 0x000ea20000300800 */
[----:B------:R-:W-:Y:S02]  /*10280*/  IMAD.MOV.U32 R19, RZ, RZ, R20 ;  /* 0x000000ffff137224 */ /* 0x000fe400078e0014 */
[----:B------:R-:W-:Y:S01]  /*10290*/  IMAD.MOV.U32 R20, RZ, RZ, R22 ;  /* 0x000000ffff147224 */ /* 0x000fe200078e0016 */
[----:B------:R-:W2:Y:S01]  /*102a0*/  LDL.LU R232, [R1+0x858] ;  /* 0x0008580001e87983 */ /* 0x000ea20000300800 */
[----:B------:R-:W-:Y:S02]  /*102b0*/  IMAD.MOV.U32 R22, RZ, RZ, R23 ;  /* 0x000000ffff167224 */ /* 0x000fe400078e0017 */
[----:B------:R-:W-:Y:S01]  /*102c0*/  IMAD.MOV.U32 R23, RZ, RZ, R152 ;  /* 0x000000ffff177224 */ /* 0x000fe200078e0098 */
[----:B------:R0:W-:Y:S01]  /*102d0*/  STL [R1+0x260], R8 ;  /* 0x0002600801007387 */ /* 0x0001e20000100800 */
[----:B------:R-:W-:-:S03]  /*102e0*/  IMAD.MOV.U32 R152, RZ, RZ, R159 ;  /* 0x000000ffff987224 */ /* 0x000fc600078e009f */
[----:B------:R1:W-:Y:S04]  /*102f0*/  STL [R1+0x424], R6 ;  /* 0x0004240601007387 */ /* 0x0003e80000100800 */
[----:B------:R1:W-:Y:S04]  /*10300*/  STL [R1+0x264], R7 ;  /* 0x0002640701007387 */ /* 0x0003e80000100800 */
[----:B------:R-:W4:Y:S01]  /*10310*/  LDL.LU R159, [R1+0x284] ;  /* 0x00028400019f7983 */ /* 0x000f220000300800 */
[----:B------:R-:W-:Y:S01]  /*10320*/  WARPGROUP.ARRIVE ;  /* 0x00000000000079c5 */ /* 0x000fe20000000000 */
[----:B------:R-:W-:-:S05]  /*10330*/  UMOV UR23, 0x80000020 ;  /* 0x8000002000177882 */ /* 0x000fca0000000000 */
[----:B------:R-:W-:Y:S01]  /*10340*/  HGMMA.64x256x16.F32.BF16 R24, gdesc[UR20].tnspA, R24, gsb0 ;  /* 0x23e00000141879f0 */ /* 0x000fe20008001818 */
[----:B------:R-:W-:Y:S02]  /*10350*/  IMAD.MOV.U32 R197, RZ, RZ, R9 ;  /* 0x000000ffffc57224 */ /* 0x000fe400078e0009 */
[----:B0-----:R-:W-:Y:S02]  /*10360*/  IMAD.MOV.U32 R8, RZ, RZ, R5 ;  /* 0x000000ffff087224 */ /* 0x001fe400078e0005 */
[----:B------:R-:W-:Y:S01]  /*10370*/  IMAD.MOV.U32 R9, RZ, RZ, R198 ;  /* 0x000000ffff097224 */ /* 0x000fe200078e00c6 */
[----:B------:R-:W2:Y:S01]  /*10380*/  LDL.LU R5, [R1+0x854] ;  /* 0x0008540001057983 */ /* 0x000ea20000300800 */
[----:B-1----:R-:W-:Y:S02]  /*10390*/  IMAD.MOV.U32 R6, RZ, RZ, R17 ;  /* 0x000000ffff067224 */ /* 0x002fe400078e0011 */
[----:B------:R-:W-:Y:S02]  /*103a0*/  IMAD.MOV.U32 R7, RZ, RZ, R16 ;  /* 0x000000ffff077224 */ /* 0x000fe400078e0010 */
[----:B------:R-:W-:-:S04]  /*103b0*/  IMAD.WIDE R8, R179, 0x2, R8 ;  /* 0x00000002b3087825 */ /* 0x000fc800078e0208 */
[----:B------:R-:W-:Y:S01]  /*103c0*/  IMAD.WIDE R6, R179, 0x2, R6 ;  /* 0x00000002b3067825 */ /* 0x000fe200078e0206 */
[----:B------:R0:W-:Y:S03]  /*103d0*/  STL [R1+0x268], R8 ;  /* 0x0002680801007387 */ /* 0x0001e60000100800 */
[----:B------:R-:W-:Y:S02]  /*103e0*/  IMAD.MOV.U32 R17, RZ, RZ, R19 ;  /* 0x000000ffff117224 */ /* 0x000fe400078e0013 */
[----:B------:R-:W-:Y:S02]  /*103f0*/  IMAD.MOV.U32 R19, RZ, RZ, R22 ;  /* 0x000000ffff137224 */ /* 0x000fe400078e0016 */
[----:B------:R-:W-:Y:S01]  /*10400*/  IMAD.MOV.U32 R22, RZ, RZ, R23 ;  /* 0x000000ffff167224 */ /* 0x000fe200078e0017 */
[----:B------:R1:W-:Y:S04]  /*10410*/  STL [R1+0x428], R6 ;  /* 0x0004280601007387 */ /* 0x0003e80000100800 */
[----:B------:R1:W-:Y:S01]  /*10420*/  STL [R1+0x26c], R7 ;  /* 0x00026c0701007387 */ /* 0x0003e20000100800 */
[----:B------:R-:W-:-:S02]  /*10430*/  IMAD.MOV.U32 R198, RZ, RZ, R9 ;  /* 0x000000ffffc67224 */ /* 0x000fc400078e0009 */
[----:B0-----:R-:W-:Y:S02]  /*10440*/  IMAD.MOV.U32 R8, RZ, RZ, R213 ;  /* 0x000000ffff087224 */ /* 0x001fe400078e00d5 */
[----:B------:R-:W-:Y:S02]  /*10450*/  IMAD.MOV.U32 R9, RZ, RZ, R199 ;  /* 0x000000ffff097224 */ /* 0x000fe400078e00c7 */
[----:B-1----:R-:W-:Y:S02]  /*10460*/  IMAD.MOV.U32 R6, RZ, RZ, R18 ;  /* 0x000000ffff067224 */ /* 0x002fe400078e0012 */
[----:B------:R-:W-:Y:S02]  /*10470*/  IMAD.MOV.U32 R7, RZ, RZ, R17 ;  /* 0x000000ffff077224 */ /* 0x000fe400078e0011 */
[----:B------:R-:W-:-:S04]  /*10480*/  IMAD.WIDE R8, R179, 0x2, R8 ;  /* 0x00000002b3087825 */ /* 0x000fc800078e0208 */
[----:B------:R-:W-:-:S04]  /*10490*/  IMAD.WIDE R6, R179, 0x2, R6 ;  /* 0x00000002b3067825 */ /* 0x000fc800078e0206 */
[----:B------:R-:W-:Y:S02]  /*104a0*/  IMAD.MOV.U32 R199, RZ, RZ, R9 ;  /* 0x000000ffffc77224 */ /* 0x000fe400078e0009 */
[----:B----4-:R-:W-:Y:S02]  /*104b0*/  IMAD.MOV.U32 R23, RZ, RZ, R159 ;  /* 0x000000ffff177224 */ /* 0x010fe400078e009f */
[----:B------:R-:W-:Y:S02]  /*104c0*/  IMAD.MOV.U32 R159, RZ, RZ, R168 ;  /* 0x000000ffff9f7224 */ /* 0x000fe400078e00a8 */
[----:B------:R-:W-:Y:S02]  /*104d0*/  IMAD.MOV.U32 R168, RZ, RZ, R169 ;  /* 0x000000ffffa87224 */ /* 0x000fe400078e00a9 */
[----:B------:R-:W4:Y:S01]  /*104e0*/  LDL.LU R169, [R1+0x44c] ;  /* 0x00044c0001a97983 */ /* 0x000f220000300800 */
[----:B------:R-:W-:Y:S02]  /*104f0*/  WARPGROUP.DEPBAR.LE gsb0, 0x0 ;  /* 0x00008000000079c5 */ /* 0x000fe40000010000 */
[----:B------:R-:W-:Y:S01]  /*10500*/  WARPGROUP.ARRIVE ;  /* 0x00000000000079c5 */ /* 0x000fe20000000000 */
[----:B------:R-:W4:Y:S05]  /*10510*/  LDL.LU R213, [R1+0x850] ;  /* 0x0008500001d57983 */ /* 0x000f2a0000300800 */
[----:B------:R-:W-:Y:S01]  /*10520*/  HGMMA.64x256x16.F32.BF16 R24, gdesc[UR8].tnspA, R24, gsb0 ;  /* 0x23e00000081879f0 */ /* 0x000fe20008001818 */
[----:B------:R0:W-:Y:S04]  /*10530*/  STL [R1+0x270], R8 ;  /* 0x0002700801007387 */ /* 0x0001e80000100800 */
[----:B------:R1:W-:Y:S04]  /*10540*/  STL [R1+0x42c], R6 ;  /* 0x00042c0601007387 */ /* 0x0003e80000100800 */
[----:B------:R3:W-:Y:S01]  /*10550*/  STL [R1+0x274], R7 ;  /* 0x0002740701007387 */ /* 0x0007e20000100800 */
[----:B0-----:R-:W-:-:S02]  /*10560*/  IMAD.MOV.U32 R8, RZ, RZ, R19 ;  /* 0x000000ffff087224 */ /* 0x001fc400078e0013 */
[----:B------:R-:W-:Y:S02]  /*10570*/  IMAD.MOV.U32 R9, RZ, RZ, R200 ;  /* 0x000000ffff097224 */ /* 0x000fe400078e00c8 */
[----:B-1----:R-:W-:Y:S02]  /*10580*/  IMAD.MOV.U32 R6, RZ, RZ, R21 ;  /* 0x000000ffff067224 */ /* 0x002fe400078e0015 */
[----:B---3--:R-:W-:Y:S02]  /*10590*/  IMAD.MOV.U32 R7, RZ, RZ, R20 ;  /* 0x000000ffff077224 */ /* 0x008fe400078e0014 */
[----:B------:R-:W-:-:S04]  /*105a0*/  IMAD.WIDE R8, R179, 0x2, R8 ;  /* 0x00000002b3087825 */ /* 0x000fc800078e0208 */
[----:B------:R-:W-:Y:S01]  /*105b0*/  IMAD.WIDE R6, R179, 0x2, R6 ;  /* 0x00000002b3067825 */ /* 0x000fe200078e0206 */
[----:B------:R0:W-:Y:S03]  /*105c0*/  STL [R1+0x278], R8 ;  /* 0x0002780801007387 */ /* 0x0001e60000100800 */
[----:B------:R-:W-:Y:S01]  /*105d0*/  IMAD.MOV.U32 R200, RZ, RZ, R9 ;  /* 0x000000ffffc87224 */ /* 0x000fe200078e0009 */
        /* <DEDUP_REMOVED lines=35> */
[----:B------:R-:W-:-:S04]  /*10810*/  IMAD.WIDE R8, R179, 0x2, R8 ;  /* 0x00000002b3087825 */ /* 0x000fc800078e0208 */
[----:B---3--:R-:W-:Y:S01]  /*10820*/  IMAD.MOV.U32 R7, RZ, RZ, R160 ;  /* 0x000000ffff077224 */ /* 0x008fe200078e00a0 */
[----:B------:R0:W-:Y:S01]  /*10830*/  STL [R1+0x298], R8 ;  /* 0x0002980801007387 */ /* 0x0001e20000100800 */
[----:B------:R-:W-:Y:S02]  /*10840*/  IMAD.MOV.U32 R204, RZ, RZ, R9 ;  /* 0x000000ffffcc7224 */ /* 0x000fe400078e0009 */
[----:B------:R-:W-:-:S05]  /*10850*/  IMAD.WIDE R6, R179, 0x2, R6 ;  /* 0x00000002b3067825 */ /* 0x000fca00078e0206 */
[----:B------:R1:W-:Y:S01]  /*10860*/  STL [R1+0x440], R6 ;  /* 0x0004400601007387 */ /* 0x0003e20000100800 */
[----:B0-----:R-:W-:Y:S02]  /*10870*/  IMAD.MOV.U32 R8, RZ, RZ, R161 ;  /* 0x000000ffff087224 */ /* 0x001fe400078e00a1 */
[----:B------:R-:W-:Y:S01]  /*10880*/  IMAD.MOV.U32 R9, RZ, RZ, R205 ;  /* 0x000000ffff097224 */ /* 0x000fe200078e00cd */
[----:B------:R0:W-:Y:S01]  /*10890*/  STL [R1+0x29c], R7 ;  /* 0x00029c0701007387 */ /* 0x0001e20000100800 */
[----:B------:R-:W-:-:S04]  /*108a0*/  IMAD.WIDE R8, R179, 0x2, R8 ;  /* 0x00000002b3087825 */ /* 0x000fc800078e0208 */
[----:B-1----:R-:W-:Y:S02]  /*108b0*/  IMAD.MOV.U32 R6, RZ, RZ, R163 ;  /* 0x000000ffff067224 */ /* 0x002fe400078e00a3 */
[----:B0-----:R-:W-:Y:S01]  /*108c0*/  IMAD.MOV.U32 R7, RZ, RZ, R162 ;  /* 0x000000ffff077224 */ /* 0x001fe200078e00a2 */
        /* <DEDUP_REMOVED lines=8> */
[----:B--2---:R-:W-:Y:S02]  /*10950*/  IMAD.MOV.U32 R6, RZ, RZ, R166 ;  /* 0x000000ffff067224 */ /* 0x004fe400078e00a6 */
[----:B0-----:R-:W-:Y:S01]  /*10960*/  IMAD.MOV.U32 R7, RZ, RZ, R165 ;  /* 0x000000ffff077224 */ /* 0x001fe200078e00a5 */
[----:B------:R0:W-:Y:S01]  /*10970*/  STL [R1+0x2a8], R8 ;  /* 0x0002a80801007387 */ /* 0x0001e20000100800 */
[----:B------:R-:W-:Y:S02]  /*10980*/  IMAD.MOV.U32 R206, RZ, RZ, R9 ;  /* 0x000000ffffce7224 */ /* 0x000fe400078e0009 */
[----:B------:R-:W-:-:S04]  /*10990*/  IMAD.WIDE R6, R179, 0x2, R6 ;  /* 0x00000002b3067825 */ /* 0x000fc800078e0206 */
[----:B0-----:R-:W-:Y:S02]  /*109a0*/  IMAD.MOV.U32 R8, RZ, RZ, R167 ;  /* 0x000000ffff087224 */ /* 0x001fe400078e00a7 */
[----:B------:R-:W-:Y:S01]  /*109b0*/  IMAD.MOV.U32 R9, RZ, RZ, R207 ;  /* 0x000000ffff097224 */ /* 0x000fe200078e00cf */
[----:B------:R-:W-:Y:S01]  /*109c0*/  STL [R1+0x448], R6 ;  /* 0x0004480601007387 */ /* 0x000fe20000100800 */
[----:B------:R-:W-:-:S03]  /*109d0*/  IMAD.WIDE R8, R179, 0x2, R8 ;  /* 0x00000002b3087825 */ /* 0x000fc600078e0208 */
[----:B------:R0:W-:Y:S01]  /*109e0*/  STL [R1+0x2ac], R7 ;  /* 0x0002ac0701007387 */ /* 0x0001e20000100800 */
[----:B------:R-:W-:-:S03]  /*109f0*/  IMAD.MOV.U32 R207, RZ, RZ, R9 ;  /* 0x000000ffffcf7224 */ /* 0x000fc600078e0009 */
[----:B------:R1:W-:Y:S01]  /*10a00*/  STL [R1+0x2b0], R8 ;  /* 0x0002b00801007387 */ /* 0x0003e20000100800 */
[----:B0-----:R-:W-:Y:S02]  /*10a10*/  IMAD.MOV.U32 R7, RZ, RZ, R168 ;  /* 0x000000ffff077224 */ /* 0x001fe400078e00a8 */
[----:B-1----:R-:W-:Y:S02]  /*10a20*/  IMAD.MOV.U32 R8, RZ, RZ, R172 ;  /* 0x000000ffff087224 */ /* 0x002fe400078e00ac */
[----:B------:R-:W-:Y:S02]  /*10a30*/  IMAD.MOV.U32 R9, RZ, RZ, R208 ;  /* 0x000000ffff097224 */ /* 0x000fe400078e00d0 */
[----:B------:R-:W-:-:S04]  /*10a40*/  IMAD.WIDE R8, R179, 0x2, R8 ;  /* 0x00000002b3087825 */ /* 0x000fc800078e0208 */
[----:B------:R-:W-:Y:S01]  /*10a50*/  IMAD.MOV.U32 R208, RZ, RZ, R9 ;  /* 0x000000ffffd07224 */ /* 0x000fe200078e0009 */
[----:B------:R-:W-:Y:S02]  /*10a60*/  WARPGROUP.DEPBAR.LE gsb0, 0x0 ;  /* 0x00008000000079c5 */ /* 0x000fe40000010000 */
[----:B----4-:R-:W-:-:S04]  /*10a70*/  IMAD.MOV.U32 R6, RZ, RZ, R169 ;  /* 0x000000ffff067224 */ /* 0x010fc800078e00a9 */
[----:B------:R-:W-:-:S05]  /*10a80*/  IMAD.WIDE R6, R179, 0x2, R6 ;  /* 0x00000002b3067825 */ /* 0x000fca00078e0206 */
[----:B------:R0:W-:Y:S04]  /*10a90*/  STL [R1+0x44c], R6 ;  /* 0x00044c0601007387 */ /* 0x0001e80000100800 */
[----:B------:R1:W-:Y:S04]  /*10aa0*/  STL [R1+0x2b4], R7 ;  /* 0x0002b40701007387 */ /* 0x0003e80000100800 */
[----:B------:R2:W-:Y:S01]  /*10ab0*/  STL [R1+0x2b8], R8 ;  /* 0x0002b80801007387 */ /* 0x0005e20000100800 */
[----:B0-----:R-:W-:Y:S02]  /*10ac0*/  IMAD.MOV.U32 R6, RZ, RZ, R174 ;  /* 0x000000ffff067224 */ /* 0x001fe400078e00ae */
[----:B-1----:R-:W-:-:S02]  /*10ad0*/  IMAD.MOV.U32 R7, RZ, RZ, R173 ;  /* 0x000000ffff077224 */ /* 0x002fc400078e00ad */
[----:B------:R-:W-:-:S04]  /*10ae0*/  IMAD.WIDE R6, R179, 0x2, R6 ;  /* 0x00000002b3067825 */ /* 0x000fc800078e0206 */
[----:B--2---:R-:W-:Y:S02]  /*10af0*/  IMAD.MOV.U32 R8, RZ, RZ, R171 ;  /* 0x000000ffff087224 */ /* 0x004fe400078e00ab */
[----:B------:R-:W-:Y:S01]  /*10b00*/  IMAD.MOV.U32 R9, RZ, RZ, R209 ;  /* 0x000000ffff097224 */ /* 0x000fe200078e00d1 */
[----:B------:R-:W-:Y:S01]  /*10b10*/  STL [R1+0x450], R6 ;  /* 0x0004500601007387 */ /* 0x000fe20000100800 */
[----:B------:R-:W-:-:S03]  /*10b20*/  IMAD.WIDE R8, R179, 0x2, R8 ;  /* 0x00000002b3087825 */ /* 0x000fc600078e0208 */
[----:B------:R-:W-:Y:S04]  /*10b30*/  STL [R1+0x2bc], R7 ;  /* 0x0002bc0701007387 */ /* 0x000fe80000100800 */
[----:B------:R-:W-:Y:S04]  /*10b40*/  STL [R1+0x2c0], R8 ;  /* 0x0002c00801007387 */ /* 0x000fe80000100800 */
[----:B------:R-:W-:Y:S04]  /*10b50*/  STL.64 [R1], R24 ;  /* 0x0000001801007387 */ /* 0x000fe80000100a00 */
        /* <DEDUP_REMOVED lines=62> */
[----:B------:R0:W-:Y:S04]  /*10f40*/  STL.64 [R1+0x1f8], R150 ;  /* 0x0001f89601007387 */ /* 0x0001e80000100a00 */
[----:B0-----:R-:W2:Y:S04]  /*10f50*/  LDL.LU.64 R150, [R1+0x848] ;  /* 0x0008480001967983 */ /* 0x001ea80000300a00 */
[----:B------:R-:W3:Y:S01]  /*10f60*/  LDL.LU.64 R148, [R1+0x840] ;  /* 0x0008400001947983 */ /* 0x000ee20000300a00 */
[----:B------:R-:W-:-:S03]  /*10f70*/  IMAD.MOV.U32 R19, RZ, RZ, R139 ;  /* 0x000000ffff137224 */ /* 0x000fc600078e008b */
[----:B------:R-:W4:Y:S01]  /*10f80*/  LDL.LU.64 R146, [R1+0x838] ;  /* 0x0008380001927983 */ /* 0x000f220000300a00 */
        /* <DEDUP_REMOVED lines=13> */
[----:B------:R-:W4:Y:S04]  /*11060*/  LDL.LU.64 R132, [R1+0x800] ;  /* 0x0008000001847983 */ /* 0x000f280000300a00 */
[----:B------:R-:W4:Y:S04]  /*11070*/  LDL.LU.64 R130, [R1+0x7f8] ;  /* 0x0007f80001827983 */ /* 0x000f280000300a00 */
[----:B------:R-:W4:Y:S04]  /*11080*/  LDL.LU.64 R128, [R1+0x7f0] ;  /* 0x0007f00001807983 */ /* 0x000f280000300a00 */
[----:B------:R-:W4:Y:S04]  /*11090*/  LDL.LU.64 R126, [R1+0x7e8] ;  /* 0x0007e800017e7983 */ /* 0x000f280000300a00 */
[----:B------:R-:W4:Y:S04]  /*110a0*/  LDL.LU.64 R124, [R1+0x7e0] ;  /* 0x0007e000017c7983 */ /* 0x000f280000300a00 */
[----:B------:R-:W4:Y:S04]  /*110b0*/  LDL.LU.64 R122, [R1+0x7d8] ;  /* 0x0007d800017a7983 */ /* 0x000f280000300a00 */
[----:B------:R-:W4:Y:S04]  /*110c0*/  LDL.LU.64 R120, [R1+0x7d0] ;  /* 0x0007d00001787983 */ /* 0x000f280000300a00 */
[----:B------:R-:W4:Y:S04]  /*110d0*/  LDL.LU.64 R118, [R1+0x7c8] ;  /* 0x0007c80001767983 */ /* 0x000f280000300a00 */
        /* <DEDUP_REMOVED lines=41> */
[----:B------:R-:W-:Y:S02]  /*11370*/  IMAD.MOV.U32 R209, RZ, RZ, R9 ;  /* 0x000000ffffd17224 */ /* 0x000fe400078e0009 */
[----:B------:R-:W-:Y:S01]  /*11380*/  IMAD.MOV.U32 R177, RZ, RZ, R49 ;  /* 0x000000ffffb17224 */ /* 0x000fe200078e0031 */
[----:B------:R-:W4:Y:S01]  /*11390*/  LDL.LU.64 R52, [R1+0x6c0] ;  /* 0x0006c00001347983 */ /* 0x000f220000300a00 */
[----:B------:R-:W-:Y:S02]  /*113a0*/  IMAD.MOV.U32 R175, RZ, RZ, R48 ;  /* 0x000000ffffaf7224 */ /* 0x000fe400078e0030 */
[----:B------:R-:W-:Y:S01]  /*113b0*/  IMAD.MOV.U32 R9, RZ, RZ, R170 ;  /* 0x000000ffff097224 */ /* 0x000fe200078e00aa */
[----:B------:R-:W4:Y:S01]  /*113c0*/  LDL.LU.64 R50, [R1+0x6b8] ;  /* 0x0006b80001327983 */ /* 0x000f220000300a00 */
[----:B------:R-:W-:Y:S02]  /*113d0*/  IMAD.MOV.U32 R174, RZ, RZ, R47 ;  /* 0x000000ffffae7224 */ /* 0x000fe400078e002f */
[----:B------:R-:W-:Y:S01]  /*113e0*/  IMAD.MOV.U32 R172, RZ, RZ, R46 ;  /* 0x000000ffffac7224 */ /* 0x000fe200078e002e */
[----:B------:R-:W4:Y:S01]  /*113f0*/  LDL.LU.64 R48, [R1+0x6b0] ;  /* 0x0006b00001307983 */ /* 0x000f220000300a00 */
[----:B------:R-:W-:-:S02]  /*11400*/  IMAD.MOV.U32 R170, RZ, RZ, R45 ;  /* 0x000000ffffaa7224 */ /* 0x000fc400078e002d */
        /* <DEDUP_REMOVED lines=20> */
[----:B------:R-:W-:-:S03]  /*11550*/  IMAD.WIDE R6, R179, 0x2, R6 ;  /* 0x00000002b3067825 */ /* 0x000fc600078e0206 */
[----:B------:R-:W4:Y:S01]  /*11560*/  LDL.LU.64 R32, [R1+0x670] ;  /* 0x0006700001207983 */ /* 0x000f220000300a00 */
[----:B------:R-:W-:Y:S02]  /*11570*/  IMAD.MOV.U32 R158, RZ, RZ, R31 ;  /* 0x000000ffff9e7224 */ /* 0x000fe400078e001f */
        /* <DEDUP_REMOVED lines=9> */
[----:B------:R-:W-:-:S03]  /*11610*/  IMAD.MOV.U32 R11, RZ, RZ, R24 ;  /* 0x000000ffff0b7224 */ /* 0x000fc600078e0018 */
[----:B------:R-:W4:Y:S04]  /*11620*/  LDL.LU.64 R24, [R1+0x650] ;  /* 0x0006500001187983 */ /* 0x000f280000300a00 */
[----:B------:R-:W-:Y:S04]  /*11630*/  STL [R1+0x454], R6 ;  /* 0x0004540601007387 */ /* 0x000fe80000100800 */
[----:B------:R0:W-:Y:S02]  /*11640*/  STL [R1+0x2c4], R7 ;  /* 0x0002c40701007387 */ /* 0x0001e40000100800 */
[----:B0-----:R-:W-:-:S02]  /*11650*/  IMAD.MOV.U32 R7, RZ, RZ, R8 ;  /* 0x000000ffff077224 */ /* 0x001fc400078e0008 */
[----:B------:R-:W-:Y:S02]  /*11660*/  IMAD.MOV.U32 R8, RZ, RZ, R9 ;  /* 0x000000ffff087224 */ /* 0x000fe400078e0009 */
[----:B------:R-:W-:Y:S02]  /*11670*/  IMAD.MOV.U32 R9, RZ, RZ, R210 ;  /* 0x000000ffff097224 */ /* 0x000fe400078e00d2 */
[----:B------:R-:W-:-:S04]  /*11680*/  IMAD.WIDE R8, R179, 0x2, R8 ;  /* 0x00000002b3087825 */ /* 0x000fc800078e0208 */
[----:B---3--:R-:W-:Y:S02]  /*11690*/  IMAD.MOV.U32 R6, RZ, RZ, R148 ;  /* 0x000000ffff067224 */ /* 0x008fe400078e0094 */
[----:B------:R-:W4:Y:S03]  /*116a0*/  LDL.LU R148, [R1+0x64c] ;  /* 0x00064c0001947983 */ /* 0x000f260000300800 */
[----:B------:R-:W-:-:S04]  /*116b0*/  LOP3.LUT R7, R7, R6, RZ, 0x3c, !PT ;  /* 0x0000000607077212 */ /* 0x000fc800078e3cff */
[----:B------:R-:W-:-:S04]  /*116c0*/  LOP3.LUT R6, R7, R6, RZ, 0x3c, !PT ;  /* 0x0000000607067212 */ /* 0x000fc800078e3cff */
[----:B------:R-:W-:Y:S01]  /*116d0*/  LOP3.LUT R7, R7, R6, RZ, 0x3c, !PT ;  /* 0x0000000607077212 */ /* 0x000fe200078e3cff */
[----:B------:R-:W-:Y:S02]  /*116e0*/  STL [R1+0x2c8], R8 ;  /* 0x0002c80801007387 */ /* 0x000fe40000100800 */
[----:B------:R-:W-:-:S05]  /*116f0*/  IMAD.WIDE R6, R179, 0x2, R6 ;  /* 0x00000002b3067825 */ /* 0x000fca00078e0206 */
[----:B------:R0:W-:Y:S04]  /*11700*/  STL [R1+0x458], R6 ;  /* 0x0004580601007387 */ /* 0x0001e80000100800 */
[----:B------:R2:W-:Y:S01]  /*11710*/  STL [R1+0x2cc], R7 ;  /* 0x0002cc0701007387 */ /* 0x0005e20000100800 */
[----:B0-----:R-:W-:Y:S02]  /*11720*/  IMAD.MOV.U32 R6, RZ, RZ, R149 ;  /* 0x000000ffff067224 */ /* 0x001fe400078e0095 */
[----:B--2---:R-:W-:Y:S01]  /*11730*/  IMAD.MOV.U32 R7, RZ, RZ, R150 ;  /* 0x000000ffff077224 */ /* 0x004fe200078e0096 */
[----:B------:R-:W4:Y:S04]  /*11740*/  LDL.LU R149, [R1+0x648] ;  /* 0x0006480001957983 */ /* 0x000f280000300800 */
[-C--:B------:R-:W-:Y:S01]  /*11750*/  LOP3.LUT R7, R7, R6.reuse, RZ, 0x3c, !PT ;  /* 0x0000000607077212 */ /* 0x080fe200078e3cff */
[----:B------:R-:W-:Y:S01]  /*11760*/  IMAD.MOV.U32 R210, RZ, RZ, R9 ;  /* 0x000000ffffd27224 */ /* 0x000fe200078e0009 */
[----:B------:R-:W4:Y:S02]  /*11770*/  LDL.LU R150, [R1+0x644] ;  /* 0x0006440001967983 */ /* 0x000f240000300800 */
[----:B------:R-:W-:Y:S01]  /*11780*/  LOP3.LUT R6, R7, R6, RZ, 0x3c, !PT ;  /* 0x0000000607067212 */ /* 0x000fe200078e3cff */
[----:B------:R-:W-:-:S02]  /*11790*/  IMAD.MOV.U32 R8, RZ, RZ, R151 ;  /* 0x000000ffff087224 */ /* 0x000fc400078e0097 */
[----:B------:R-:W-:Y:S01]  /*117a0*/  IMAD.MOV.U32 R9, RZ, RZ, R211 ;  /* 0x000000ffff097224 */ /* 0x000fe200078e00d3 */
[----:B------:R-:W-:Y:S01]  /*117b0*/  LOP3.LUT R7, R7, R6, RZ, 0x3c, !PT ;  /* 0x0000000607077212 */ /* 0x000fe200078e3cff */
[----:B------:R-:W4:Y:S01]  /*117c0*/  LDL.LU R151, [R1+0x640] ;  /* 0x0006400001977983 */ /* 0x000f220000300800 */
[----:B------:R-:W-:-:S04]  /*117d0*/  IMAD.WIDE R8, R179, 0x2, R8 ;  /* 0x00000002b3087825 */ /* 0x000fc800078e0208 */
[----:B------:R-:W-:Y:S01]  /*117e0*/  IMAD.WIDE R6, R179, 0x2, R6 ;  /* 0x00000002b3067825 */ /* 0x000fe200078e0206 */
[----:B------:R-:W-:Y:S04]  /*117f0*/  STL [R1+0x2d0], R8 ;  /* 0x0002d00801007387 */ /* 0x000fe80000100800 */
[----:B------:R-:W-:Y:S04]  /*11800*/  STL [R1+0x45c], R6 ;  /* 0x00045c0601007387 */ /* 0x000fe80000100800 */
[----:B------:R0:W-:Y:S04]  /*11810*/  STL [R1+0x2d4], R7 ;  /* 0x0002d40701007387 */ /* 0x0001e80000100800 */
[----:B0-----:R-:W2:Y:S01]  /*11820*/  LDL.LU R7, [R1+0x2dc] ;  /* 0x0002dc0001077983 */ /* 0x001ea20000300800 */
[----:B------:R-:W-:-:S02]  /*11830*/  IMAD.MOV.U32 R211, RZ, RZ, R9 ;  /* 0x000000ffffd37224 */ /* 0x000fc400078e0009 */
[----:B------:R-:W-:Y:S02]  /*11840*/  IMAD.MOV.U32 R8, RZ, RZ, R180 ;  /* 0x000000ffff087224 */ /* 0x000fe400078e00b4 */
[----:B------:R-:W-:Y:S01]  /*11850*/  IMAD.MOV.U32 R9, RZ, RZ, R212 ;  /* 0x000000ffff097224 */ /* 0x000fe200078e00d4 */
[----:B------:R-:W3:Y:S01]  /*11860*/  LDL.LU R180, [R1+0x63c] ;  /* 0x00063c0001b47983 */ /* 0x000ee20000300800 */
[----:B------:R-:W-:-:S05]  /*11870*/  IMAD.WIDE R8, R179, 0x2, R8 ;  /* 0x00000002b3087825 */ /* 0x000fca00078e0208 */
[----:B------:R-:W-:Y:S01]  /*11880*/  STL [R1+0x2d8], R8 ;  /* 0x0002d80801007387 */ /* 0x000fe20000100800 */
[----:B--2---:R-:W-:Y:S02]  /*11890*/  IMAD.MOV.U32 R6, RZ, RZ, R7 ;  /* 0x000000ffff067224 */ /* 0x004fe400078e0007 */
[----:B------:R-:W-:Y:S02]  /*118a0*/  IMAD.MOV.U32 R7, RZ, RZ, R213 ;  /* 0x000000ffff077224 */ /* 0x000fe400078e00d5 */
[----:B------:R-:W-:-:S04]  /*118b0*/  IMAD.WIDE R6, R179, 0x2, R6 ;  /* 0x00000002b3067825 */ /* 0x000fc800078e0206 */
[----:B------:R-:W-:Y:S01]  /*118c0*/  IMAD.MOV.U32 R213, RZ, RZ, R7 ;  /* 0x000000ffffd57224 */ /* 0x000fe200078e0007 */
[----:B------:R0:W-:Y:S04]  /*118d0*/  STL [R1+0x2dc], R6 ;  /* 0x0002dc0601007387 */ /* 0x0001e80000100800 */
[----:B0-----:R-:W2:Y:S04]  /*118e0*/  LDL.LU R6, [R1+0x2e4] ;  /* 0x0002e40001067983 */ /* 0x001ea80000300800 */
[----:B------:R-:W2:Y:S01]  /*118f0*/  LDL.LU R7, [R1+0x460] ;  /* 0x0004600001077983 */ /* 0x000ea20000300800 */
[----:B------:R-:W-:-:S02]  /*11900*/  IMAD.MOV.U32 R212, RZ, RZ, R9 ;  /* 0x000000ffffd47224 */ /* 0x000fc400078e0009 */
[----:B------:R-:W-:Y:S02]  /*11910*/  IMAD.MOV.U32 R8, RZ, RZ, R241 ;  /* 0x000000ffff087224 */ /* 0x000fe400078e00f1 */
[----:B------:R-:W-:Y:S01]  /*11920*/  IMAD.MOV.U32 R9, RZ, RZ, R214 ;  /* 0x000000ffff097224 */ /* 0x000fe200078e00d6 */
[----:B------:R-:W4:Y:S01]  /*11930*/  LDL.LU R241, [R1+0x638] ;  /* 0x0006380001f17983 */ /* 0x000f220000300800 */
[----:B------:R-:W-:-:S05]  /*11940*/  IMAD.WIDE R8, R179, 0x2, R8 ;  /* 0x00000002b3087825 */ /* 0x000fca00078e0208 */
[----:B------:R-:W-:Y:S01]  /*11950*/  STL [R1+0x2e0], R8 ;  /* 0x0002e00801007387 */ /* 0x000fe20000100800 */
[----:B--2---:R-:W-:-:S04]  /*11960*/  LOP3.LUT R7, R7, R6, RZ, 0x3c, !PT ;  /* 0x0000000607077212 */ /* 0x004fc800078e3cff */
[----:B------:R-:W-:-:S04]  /*11970*/  LOP3.LUT R6, R7, R6, RZ, 0x3c, !PT ;  /* 0x0000000607067212 */ /* 0x000fc800078e3cff */
[----:B------:R-:W-:-:S03]  /*11980*/  LOP3.LUT R7, R7, R6, RZ, 0x3c, !PT ;  /* 0x0000000607077212 */ /* 0x000fc600078e3cff */
[----:B------:R-:W-:-:S05]  /*11990*/  IMAD.WIDE R6, R179, 0x2, R6 ;  /* 0x00000002b3067825 */ /* 0x000fca00078e0206 */
[----:B------:R0:W-:Y:S04]  /*119a0*/  STL [R1+0x460], R6 ;  /* 0x0004600601007387 */ /* 0x0001e80000100800 */
[----:B------:R1:W-:Y:S04]  /*119b0*/  STL [R1+0x2e4], R7 ;  /* 0x0002e40701007387 */ /* 0x0003e80000100800 */
[----:B0-----:R-:W2:Y:S04]  /*119c0*/  LDL.LU R6, [R1+0x2ec] ;  /* 0x0002ec0001067983 */ /* 0x001ea80000300800 */
[----:B-1----:R-:W2:Y:S01]  /*119d0*/  LDL.LU R7, [R1+0x464] ;  /* 0x0004640001077983 */ /* 0x002ea20000300800 */
[----:B------:R-:W-:-:S02]  /*119e0*/  IMAD.MOV.U32 R214, RZ, RZ, R9 ;  /* 0x000000ffffd67224 */ /* 0x000fc400078e0009 */
[----:B------:R-:W-:Y:S02]  /*119f0*/  IMAD.MOV.U32 R8, RZ, RZ, R233 ;  /* 0x000000ffff087224 */ /* 0x000fe400078e00e9 */
[----:B------:R-:W-:Y:S01]  /*11a00*/  IMAD.MOV.U32 R9, RZ, RZ, R215 ;  /* 0x000000ffff097224 */ /* 0x000fe200078e00d7 */
[----:B------:R-:W4:Y:S01]  /*11a10*/  LDL.LU R233, [R1+0x634] ;  /* 0x0006340001e97983 */ /* 0x000f220000300800 */
[----:B------:R-:W-:-:S05]  /*11a20*/  IMAD.WIDE R8, R179, 0x2, R8 ;  /* 0x00000002b3087825 */ /* 0x000fca00078e0208 */
[----:B------:R0:W-:Y:S01]  /*11a30*/  STL [R1+0x2e8], R8 ;  /* 0x0002e80801007387 */ /* 0x0001e20000100800 */
[----:B------:R-:W-:-:S03]  /*11a40*/  IMAD.MOV.U32 R215, RZ, RZ, R9 ;  /* 0x000000ffffd77224 */ /* 0x000fc600078e0009 */
[----:B0-----:R-:W3:Y:S04]  /*11a50*/  LDL.LU R8, [R1+0x468] ;  /* 0x0004680001087983 */ /* 0x001ee80000300800 */
[----:B------:R-:W4:Y:S01]  /*11a60*/  LDL.LU R9, [R1+0x2f0] ;  /* 0x0002f00001097983 */ /* 0x000f220000300800 */
[----:B--2---:R-:W-:-:S04]  /*11a70*/  LOP3.LUT R7, R7, R6, RZ, 0x3c, !PT ;  /* 0x0000000607077212 */ /* 0x004fc800078e3cff */
[----:B------:R-:W-:-:S04]  /*11a80*/  LOP3.LUT R6, R7, R6, RZ, 0x3c, !PT ;  /* 0x0000000607067212 */ /* 0x000fc800078e3cff */
[----:B------:R-:W-:-:S03]  /*11a90*/  LOP3.LUT R7, R7, R6, RZ, 0x3c, !PT ;  /* 0x0000000607077212 */ /* 0x000fc600078e3cff */
[----:B------:R-:W-:-:S05]  /*11aa0*/  IMAD.WIDE R6, R179, 0x2, R6 ;  /* 0x00000002b3067825 */ /* 0x000fca00078e0206 */
[----:B------:R0:W-:Y:S04]  /*11ab0*/  STL [R1+0x464], R6 ;  /* 0x0004640601007387 */ /* 0x0001e80000100800 */
[----:B------:R3:W-:Y:S04]  /*11ac0*/  STL [R1+0x2ec], R7 ;  /* 0x0002ec0701007387 */ /* 0x0007e80000100800 */
[----:B0-----:R-:W2:Y:S01]  /*11ad0*/  LDL.LU R6, [R1+0x2f4] ;  /* 0x0002f40001067983 */ /* 0x001ea20000300800 */
[----:B---3--:R-:W-:Y:S02]  /*11ae0*/  IMAD.MOV.U32 R7, RZ, RZ, R8 ;  /* 0x000000ffff077224 */ /* 0x008fe400078e0008 */
[----:B----4-:R-:W-:-:S02]  /*11af0*/  IMAD.MOV.U32 R8, RZ, RZ, R9 ;  /* 0x000000ffff087224 */ /* 0x010fc400078e0009 */
[----:B------:R-:W-:Y:S02]  /*11b00*/  IMAD.MOV.U32 R9, RZ, RZ, R216 ;  /* 0x000000ffff097224 */ /* 0x000fe400078e00d8 */
        /* <DEDUP_REMOVED lines=13> */
[----:B------:R-:W3:Y:S01]  /*11be0*/  LDL.LU R234, [R1+0x630] ;  /* 0x0006300001ea7983 */ /* 0x000ee20000300800 */
        /* <DEDUP_REMOVED lines=169> */
[----:B------:R0:W-:Y:S01]  /*12680*/  STL [R1+0x358], R8 ;  /* 0x0003580801007387 */ /* 0x0001e20000100800 */
[----:B------:R-:W-:Y:S02]  /*12690*/  IMAD.MOV.U32 R229, RZ, RZ, R9 ;  /* 0x000000ffffe57224 */ /* 0x000fe400078e0009 */
[----:B0-----:R-:W-:Y:S02]  /*126a0*/  IMAD.MOV.U32 R8, RZ, RZ, R5 ;  /* 0x000000ffff087224 */ /* 0x001fe400078e0005 */
[----:B------:R-:W3:Y:S04]  /*126b0*/  LDL.LU R5, [R1+0x5fc] ;  /* 0x0005fc0001057983 */ /* 0x000ee80000300800 */
[----:B------:R-:W4:Y:S01]  /*126c0*/  LDL.LU R9, [R1+0x364] ;  /* 0x0003640001097983 */ /* 0x000f220000300800 */
[----:B--2---:R-:W-:-:S04]  /*126d0*/  LOP3.LUT R7, R7, R6, RZ, 0x3c, !PT ;  /* 0x0000000607077212 */ /* 0x004fc800078e3cff */
[----:B------:R-:W-:-:S04]  /*126e0*/  LOP3.LUT R6, R7, R6, RZ, 0x3c, !PT ;  /* 0x0000000607067212 */ /* 0x000fc800078e3cff */
[----:B------:R-:W-:-:S03]  /*126f0*/  LOP3.LUT R7, R7, R6, RZ, 0x3c, !PT ;  /* 0x0000000607077212 */ /* 0x000fc600078e3cff */
[----:B------:R-:W-:-:S05]  /*12700*/  IMAD.WIDE R6, R179, 0x2, R6 ;  /* 0x00000002b3067825 */ /* 0x000fca00078e0206 */
[----:B------:R0:W-:Y:S04]  /*12710*/  STL [R1+0x49c], R6 ;  /* 0x00049c0601007387 */ /* 0x0001e80000100800 */
[----:B------:R1:W-:Y:S01]  /*12720*/  STL [R1+0x35c], R7 ;  /* 0x00035c0701007387 */ /* 0x0003e20000100800 */
[----:B0-----:R-:W-:Y:S02]  /*12730*/  IMAD.MOV.U32 R6, RZ, RZ, R231 ;  /* 0x000000ffff067224 */ /* 0x001fe400078e00e7 */
[----:B-1----:R-:W-:Y:S02]  /*12740*/  IMAD.MOV.U32 R7, RZ, RZ, R230 ;  /* 0x000000ffff077224 */ /* 0x002fe400078e00e6 */
[----:B------:R-:W2:Y:S01]  /*12750*/  LDL.LU R230, [R1+0x5f8] ;  /* 0x0005f80001e67983 */ /* 0x000ea20000300800 */
[----:B------:R-:W-:-:S03]  /*12760*/  IMAD.WIDE R6, R179, 0x2, R6 ;  /* 0x00000002b3067825 */ /* 0x000fc600078e0206 */
[----:B------:R-:W3:Y:S04]  /*12770*/  LDL.LU R231, [R1+0x5f4] ;  /* 0x0005f40001e77983 */ /* 0x000ee80000300800 */
[----:B------:R0:W-:Y:S04]  /*12780*/  STL [R1+0x4a0], R6 ;  /* 0x0004a00601007387 */ /* 0x0001e80000100800 */
[----:B------:R1:W-:Y:S01]  /*12790*/  STL [R1+0x360], R7 ;  /* 0x0003600701007387 */ /* 0x0003e20000100800 */
[----:B0-----:R-:W-:-:S03]  /*127a0*/  IMAD.MOV.U32 R6, RZ, RZ, R232 ;  /* 0x000000ffff067224 */ /* 0x001fc600078e00e8 */
[----:B------:R-:W3:Y:S01]  /*127b0*/  LDL.LU R232, [R1+0x5f0] ;  /* 0x0005f00001e87983 */ /* 0x000ee20000300800 */
[----:B-1----:R-:W-:Y:S02]  /*127c0*/  IMAD.MOV.U32 R7, RZ, RZ, R8 ;  /* 0x000000ffff077224 */ /* 0x002fe400078e0008 */
[----:B----4-:R-:W-:-:S03]  /*127d0*/  IMAD.MOV.U32 R8, RZ, RZ, R9 ;  /* 0x000000ffff087224 */ /* 0x010fc600078e0009 */
[----:B------:R-:W-:-:S04]  /*127e0*/  LOP3.LUT R7, R7, R6, RZ, 0x3c, !PT ;  /* 0x0000000607077212 */ /* 0x000fc800078e3cff */
[----:B------:R-:W-:-:S04]  /*127f0*/  LOP3.LUT R6, R7, R6, RZ, 0x3c, !PT ;  /* 0x0000000607067212 */ /* 0x000fc800078e3cff */
[----:B------:R-:W-:-:S03]  /*12800*/  LOP3.LUT R7, R7, R6, RZ, 0x3c, !PT ;  /* 0x0000000607077212 */ /* 0x000fc600078e3cff */
[----:B------:R-:W-:-:S04]  /*12810*/  IMAD.WIDE R6, R179, 0x2, R6 ;  /* 0x00000002b3067825 */ /* 0x000fc800078e0206 */
[----:B--2---:R-:W-:Y:S02]  /*12820*/  IMAD.MOV.U32 R9, RZ, RZ, R230 ;  /* 0x000000ffff097224 */ /* 0x004fe400078e00e6 */
[----:B------:R-:W-:-:S04]  /*12830*/  IMAD.WIDE R8, R179, 0x2, R8 ;  /* 0x00000002b3087825 */ /* 0x000fc800078e0208 */
[----:B------:R-:W-:Y:S01]  /*12840*/  IMAD.MOV.U32 R230, RZ, RZ, R9 ;  /* 0x000000ffffe67224 */ /* 0x000fe200078e0009 */
[----:B------:R0:W-:Y:S04]  /*12850*/  STL [R1+0x364], R8 ;  /* 0x0003640801007387 */ /* 0x0001e80000100800 */
[----:B------:R1:W-:Y:S01]  /*12860*/  STL [R1+0x4a4], R6 ;  /* 0x0004a40601007387 */ /* 0x0003e20000100800 */
[----:B---3--:R-:W-:Y:S02]  /*12870*/  IMAD.MOV.U32 R9, RZ, RZ, R231 ;  /* 0x000000ffff097224 */ /* 0x008fe400078e00e7 */
[----:B0-----:R-:W-:Y:S01]  /*12880*/  IMAD.MOV.U32 R8, RZ, RZ, R232 ;  /* 0x000000ffff087224 */ /* 0x001fe200078e00e8 */
[----:B------:R0:W-:Y:S01]  /*12890*/  STL [R1+0x368], R7 ;  /* 0x0003680701007387 */ /* 0x0001e20000100800 */
[----:B-1----:R-:W-:-:S02]  /*128a0*/  IMAD.MOV.U32 R6, RZ, RZ, R180 ;  /* 0x000000ffff067224 */ /* 0x002fc400078e00b4 */
[----:B------:R-:W-:Y:S01]  /*128b0*/  IMAD.WIDE R8, R179, 0x2, R8 ;  /* 0x00000002b3087825 */ /* 0x000fe200078e0208 */
[----:B------:R-:W2:Y:S03]  /*128c0*/  LDL.LU R180, [R1+0x5ec] ;  /* 0x0005ec0001b47983 */ /* 0x000ea60000300800 */
[----:B0-----:R-:W-:Y:S02]  /*128d0*/  IMAD.MOV.U32 R7, RZ, RZ, R241 ;  /* 0x000000ffff077224 */ /* 0x001fe400078e00f1 */
[----:B------:R-:W3:Y:S01]  /*128e0*/  LDL.LU R241, [R1+0x5e8] ;  /* 0x0005e80001f17983 */ /* 0x000ee20000300800 */
[----:B------:R-:W-:-:S03]  /*128f0*/  IMAD.MOV.U32 R231, RZ, RZ, R9 ;  /* 0x000000ffffe77224 */ /* 0x000fc600078e0009 */
[----:B------:R-:W4:Y:S04]  /*12900*/  LDL.LU R232, [R1+0x5e4] ;  /* 0x0005e40001e87983 */ /* 0x000f280000300800 */
[----:B------:R0:W-:Y:S04]  /*12910*/  STL [R1+0x36c], R8 ;  /* 0x00036c0801007387 */ /* 0x0001e80000100800 */
[----:B0-----:R-:W2:Y:S04]  /*12920*/  LDL.LU R8, [R1+0x4ac] ;  /* 0x0004ac0001087983 */ /* 0x001ea80000300800 */
[----:B------:R-:W3:Y:S01]  /*12930*/  LDL.LU R9, [R1+0x374] ;  /* 0x0003740001097983 */ /* 0x000ee20000300800 */
[----:B------:R-:W-:-:S04]  /*12940*/  LOP3.LUT R7, R7, R6, RZ, 0x3c, !PT ;  /* 0x0000000607077212 */ /* 0x000fc800078e3cff */
[----:B------:R-:W-:-:S04]  /*12950*/  LOP3.LUT R6, R7, R6, RZ, 0x3c, !PT ;  /* 0x0000000607067212 */ /* 0x000fc800078e3cff */
[----:B------:R-:W-:-:S03]  /*12960*/  LOP3.LUT R7, R7, R6, RZ, 0x3c, !PT ;  /* 0x0000000607077212 */ /* 0x000fc600078e3cff */
[----:B------:R-:W-:-:S05]  /*12970*/  IMAD.WIDE R6, R179, 0x2, R6 ;  /* 0x00000002b3067825 */ /* 0x000fca00078e0206 */
[----:B------:R0:W-:Y:S04]  /*12980*/  STL [R1+0x4a8], R6 ;  /* 0x0004a80601007387 */ /* 0x0001e80000100800 */
[----:B------:R2:W-:Y:S01]  /*12990*/  STL [R1+0x370], R7 ;  /* 0x0003700701007387 */ /* 0x0005e20000100800 */
[----:B0-----:R-:W-:-:S03]  /*129a0*/  IMAD.MOV.U32 R6, RZ, RZ, R233 ;  /* 0x000000ffff067224 */ /* 0x001fc600078e00e9 */
[----:B------:R-:W4:Y:S01]  /*129b0*/  LDL.LU R233, [R1+0x5e0] ;  /* 0x0005e00001e97983 */ /* 0x000f220000300800 */
[----:B--2---:R-:W-:Y:S02]  /*129c0*/  IMAD.MOV.U32 R7, RZ, RZ, R8 ;  /* 0x000000ffff077224 */ /* 0x004fe400078e0008 */
[----:B---3--:R-:W-:Y:S02]  /*129d0*/  IMAD.MOV.U32 R8, RZ, RZ, R9 ;  /* 0x000000ffff087224 */ /* 0x008fe400078e0009 */
[----:B----4-:R-:W-:Y:S02]  /*129e0*/  IMAD.MOV.U32 R9, RZ, RZ, R232 ;  /* 0x000000ffff097224 */ /* 0x010fe400078e00e8 */
[----:B------:R-:W-:-:S05]  /*129f0*/  IMAD.WIDE R8, R179, 0x2, R8 ;  /* 0x00000002b3087825 */ /* 0x000fca00078e0208 */
[----:B------:R0:W-:Y:S01]  /*12a00*/  STL [R1+0x374], R8 ;  /* 0x0003740801007387 */ /* 0x0001e20000100800 */
[----:B------:R-:W-:Y:S02]  /*12a10*/  IMAD.MOV.U32 R232, RZ, RZ, R9 ;  /* 0x000000ffffe87224 */ /* 0x000fe400078e0009 */
[----:B0-----:R-:W-:Y:S02]  /*12a20*/  IMAD.MOV.U32 R8, RZ, RZ, R242 ;  /* 0x000000ffff087224 */ /* 0x001fe400078e00f2 */
[----:B------:R-:W2:Y:S04]  /*12a30*/  LDL.LU R242, [R1+0x5dc] ;  /* 0x0005dc0001f27983 */ /* 0x000ea80000300800 */
[----:B------:R-:W3:Y:S01]  /*12a40*/  LDL.LU R9, [R1+0x37c] ;  /* 0x00037c0001097983 */ /* 0x000ee20000300800 */
[----:B------:R-:W-:-:S04]  /*12a50*/  LOP3.LUT R7, R7, R6, RZ, 0x3c, !PT ;  /* 0x0000000607077212 */ /* 0x000fc800078e3cff */
[----:B------:R-:W-:-:S04]  /*12a60*/  LOP3.LUT R6, R7, R6, RZ, 0x3c, !PT ;  /* 0x0000000607067212 */ /* 0x000fc800078e3cff */
[----:B------:R-:W-:-:S03]  /*12a70*/  LOP3.LUT R7, R7, R6, RZ, 0x3c, !PT ;  /* 0x0000000607077212 */ /* 0x000fc600078e3cff */
[----:B------:R-:W-:-:S05]  /*12a80*/  IMAD.WIDE R6, R179, 0x2, R6 ;  /* 0x00000002b3067825 */ /* 0x000fca00078e0206 */
[----:B------:R0:W-:Y:S04]  /*12a90*/  STL [R1+0x4ac], R6 ;  /* 0x0004ac0601007387 */ /* 0x0001e80000100800 */
[----:B------:R1:W-:Y:S01]  /*12aa0*/  STL [R1+0x378], R7 ;  /* 0x0003780701007387 */ /* 0x0003e20000100800 */
[----:B0-----:R-:W-:Y:S02]  /*12ab0*/  IMAD.MOV.U32 R6, RZ, RZ, R234 ;  /* 0x000000ffff067224 */ /* 0x001fe400078e00ea */
[----:B-1----:R-:W-:Y:S01]  /*12ac0*/  IMAD.MOV.U32 R7, RZ, RZ, R8 ;  /* 0x000000ffff077224 */ /* 0x002fe200078e0008 */
[----:B------:R-:W4:Y:S04]  /*12ad0*/  LDL.LU R234, [R1+0x5d8] ;  /* 0x0005d80001ea7983 */ /* 0x000f280000300800 */
[----:B------:R-:W-:-:S04]  /*12ae0*/  LOP3.LUT R7, R7, R6, RZ, 0x3c, !PT ;  /* 0x0000000607077212 */ /* 0x000fc800078e3cff */
[----:B------:R-:W-:-:S04]  /*12af0*/  LOP3.LUT R6, R7, R6, RZ, 0x3c, !PT ;  /* 0x0000000607067212 */ /* 0x000fc800078e3cff */
[----:B------:R-:W-:-:S03]  /*12b00*/  LOP3.LUT R7, R7, R6, RZ, 0x3c, !PT ;  /* 0x0000000607077212 */ /* 0x000fc600078e3cff */
[----:B------:R-:W-:-:S04]  /*12b10*/  IMAD.WIDE R6, R179, 0x2, R6 ;  /* 0x00000002b3067825 */ /* 0x000fc800078e0206 */
[----:B---3--:R-:W-:Y:S02]  /*12b20*/  IMAD.MOV.U32 R8, RZ, RZ, R9 ;  /* 0x000000ffff087224 */ /* 0x008fe400078e0009 */
[----:B------:R-:W-:Y:S02]  /*12b30*/  IMAD.MOV.U32 R9, RZ, RZ, R233 ;  /* 0x000000ffff097224 */ /* 0x000fe400078e00e9 */
[----:B------:R-:W-:-:S05]  /*12b40*/  IMAD.WIDE R8, R179, 0x2, R8 ;  /* 0x00000002b3087825 */ /* 0x000fca00078e0208 */
[----:B------:R0:W-:Y:S01]  /*12b50*/  STL [R1+0x37c], R8 ;  /* 0x00037c0801007387 */ /* 0x0001e20000100800 */
[----:B------:R-:W-:Y:S02]  /*12b60*/  IMAD.MOV.U32 R233, RZ, RZ, R9 ;  /* 0x000000ffffe97224 */ /* 0x000fe400078e0009 */
[----:B0-----:R-:W-:Y:S02]  /*12b70*/  IMAD.MOV.U32 R8, RZ, RZ, R235 ;  /* 0x000000ffff087224 */ /* 0x001fe400078e00eb */
[----:B------:R-:W3:Y:S04]  /*12b80*/  LDL.LU R235, [R1+0x5d4] ;  /* 0x0005d40001eb7983 */ /* 0x000ee80000300800 */
[----:B------:R-:W2:Y:S04]  /*12b90*/  LDL.LU R9, [R1+0x384] ;  /* 0x0003840001097983 */ /* 0x000ea80000300800 */
[----:B------:R0:W-:Y:S04]  /*12ba0*/  STL [R1+0x4b0], R6 ;  /* 0x0004b00601007387 */ /* 0x0001e80000100800 */
[----:B------:R1:W-:Y:S01]  /*12bb0*/  STL [R1+0x380], R7 ;  /* 0x0003800701007387 */ /* 0x0003e20000100800 */
[----:B0-----:R-:W-:-:S03]  /*12bc0*/  IMAD.MOV.U32 R6, RZ, RZ, R236 ;  /* 0x000000ffff067224 */ /* 0x001fc600078e00ec */
[----:B------:R-:W3:Y:S01]  /*12bd0*/  LDL.LU R236, [R1+0x5d0] ;  /* 0x0005d00001ec7983 */ /* 0x000ee20000300800 */
[----:B-1----:R-:W-:-:S05]  /*12be0*/  IMAD.MOV.U32 R7, RZ, RZ, R8 ;  /* 0x000000ffff077224 */ /* 0x002fca00078e0008 */
[----:B------:R-:W-:-:S04]  /*12bf0*/  LOP3.LUT R7, R7, R6, RZ, 0x3c, !PT ;  /* 0x0000000607077212 */ /* 0x000fc800078e3cff */
[----:B------:R-:W-:-:S04]  /*12c00*/  LOP3.LUT R6, R7, R6, RZ, 0x3c, !PT ;  /* 0x0000000607067212 */ /* 0x000fc800078e3cff */
[----:B------:R-:W-:-:S03]  /*12c10*/  LOP3.LUT R7, R7, R6, RZ, 0x3c, !PT ;  /* 0x0000000607077212 */ /* 0x000fc600078e3cff */
[----:B------:R-:W-:-:S04]  /*12c20*/  IMAD.WIDE R6, R179, 0x2, R6 ;  /* 0x00000002b3067825 */ /* 0x000fc800078e0206 */
[----:B--2---:R-:W-:Y:S02]  /*12c30*/  IMAD.MOV.U32 R8, RZ, RZ, R9 ;  /* 0x000000ffff087224 */ /* 0x004fe400078e0009 */
[----:B----4-:R-:W-:Y:S02]  /*12c40*/  IMAD.MOV.U32 R9, RZ, RZ, R234 ;  /* 0x000000ffff097224 */ /* 0x010fe400078e00ea */
[----:B------:R-:W-:-:S04]  /*12c50*/  IMAD.WIDE R8, R179, 0x2, R8 ;  /* 0x00000002b3087825 */ /* 0x000fc800078e0208 */
[----:B------:R-:W-:Y:S01]  /*12c60*/  IMAD.MOV.U32 R234, RZ, RZ, R9 ;  /* 0x000000ffffea7224 */ /* 0x000fe200078e0009 */
[----:B------:R3:W-:Y:S04]  /*12c70*/  STL [R1+0x384], R8 ;  /* 0x0003840801007387 */ /* 0x0007e80000100800 */
[----:B------:R0:W-:Y:S01]  /*12c80*/  STL [R1+0x4b4], R6 ;  /* 0x0004b40601007387 */ /* 0x0001e20000100800 */
[----:B---3--:R-:W-:Y:S02]  /*12c90*/  IMAD.MOV.U32 R8, RZ, RZ, R236 ;  /* 0x000000ffff087224 */ /* 0x008fe400078e00ec */
[----:B------:R-:W-:Y:S01]  /*12ca0*/  IMAD.MOV.U32 R9, RZ, RZ, R235 ;  /* 0x000000ffff097224 */ /* 0x000fe200078e00eb */
[----:B------:R1:W-:Y:S01]  /*12cb0*/  STL [R1+0x388], R7 ;  /* 0x0003880701007387 */ /* 0x0003e20000100800 */
[----:B0-----:R-:W-:-:S02]  /*12cc0*/  IMAD.MOV.U32 R6, RZ, RZ, R243 ;  /* 0x000000ffff067224 */ /* 0x001fc400078e00f3 */
[----:B------:R-:W-:Y:S01]  /*12cd0*/  IMAD.WIDE R8, R179, 0x2, R8 ;  /* 0x00000002b3087825 */ /* 0x000fe200078e0208 */
[----:B------:R-:W2:Y:S03]  /*12ce0*/  LDL.LU R243, [R1+0x5cc] ;  /* 0x0005cc0001f37983 */ /* 0x000ea60000300800 */
[----:B-1----:R-:W-:Y:S02]  /*12cf0*/  IMAD.MOV.U32 R7, RZ, RZ, R244 ;  /* 0x000000ffff077224 */ /* 0x002fe400078e00f4 */
[----:B------:R-:W3:Y:S01]  /*12d00*/  LDL.LU R244, [R1+0x5c8] ;  /* 0x0005c80001f47983 */ /* 0x000ee20000300800 */
[----:B------:R-:W-:-:S03]  /*12d10*/  IMAD.MOV.U32 R235, RZ, RZ, R9 ;  /* 0x000000ffffeb7224 */ /* 0x000fc600078e0009 */
[----:B------:R-:W4:Y:S04]  /*12d20*/  LDL.LU R236, [R1+0x5c4] ;  /* 0x0005c40001ec7983 */ /* 0x000f280000300800 */
[----:B------:R0:W-:Y:S02]  /*12d30*/  STL [R1+0x38c], R8 ;  /* 0x00038c0801007387 */ /* 0x0001e40000100800 */
[----:B0-----:R-:W-:Y:S02]  /*12d40*/  IMAD.MOV.U32 R8, RZ, RZ, R10 ;  /* 0x000000ffff087224 */ /* 0x001fe400078e000a */
[----:B------:R-:W3:Y:S04]  /*12d50*/  LDL.LU R10, [R1+0x5c0] ;  /* 0x0005c000010a7983 */ /* 0x000ee80000300800 */
[----:B------:R-:W2:Y:S01]  /*12d60*/  LDL.LU R9, [R1+0x394] ;  /* 0x0003940001097983 */ /* 0x000ea20000300800 */
[----:B------:R-:W-:-:S04]  /*12d70*/  LOP3.LUT R7, R7, R6, RZ, 0x3c, !PT ;  /* 0x0000000607077212 */ /* 0x000fc800078e3cff */
[----:B------:R-:W-:-:S04]  /*12d80*/  LOP3.LUT R6, R7, R6, RZ, 0x3c, !PT ;  /* 0x0000000607067212 */ /* 0x000fc800078e3cff */
[----:B------:R-:W-:-:S03]  /*12d90*/  LOP3.LUT R7, R7, R6, RZ, 0x3c, !PT ;  /* 0x0000000607077212 */ /* 0x000fc600078e3cff */
[----:B------:R-:W-:-:S05]  /*12da0*/  IMAD.WIDE R6, R179, 0x2, R6 ;  /* 0x00000002b3067825 */ /* 0x000fca00078e0206 */
[----:B------:R-:W-:Y:S04]  /*12db0*/  STL [R1+0x4b8], R6 ;  /* 0x0004b80601007387 */ /* 0x000fe80000100800 */
[----:B------:R0:W-:Y:S02]  /*12dc0*/  STL [R1+0x390], R7 ;  /* 0x0003900701007387 */ /* 0x0001e40000100800 */
[----:B0-----:R-:W-:Y:S02]  /*12dd0*/  IMAD.MOV.U32 R7, RZ, RZ, R8 ;  /* 0x000000ffff077224 */ /* 0x001fe400078e0008 */
[----:B------:R-:W-:Y:S02]  /*12de0*/  IMAD.MOV.U32 R6, RZ, RZ, R237 ;  /* 0x000000ffff067224 */ /* 0x000fe400078e00ed */
[----:B------:R-:W3:Y:S01]  /*12df0*/  LDL.LU R237, [R1+0x5bc] ;  /* 0x0005bc0001ed7983 */ /* 0x000ee20000300800 */
[----:B--2---:R-:W-:-:S02]  /*12e00*/  IMAD.MOV.U32 R8, RZ, RZ, R9 ;  /* 0x000000ffff087224 */ /* 0x004fc400078e0009 */
[----:B----4-:R-:W-:Y:S02]  /*12e10*/  IMAD.MOV.U32 R9, RZ, RZ, R236 ;  /* 0x000000ffff097224 */ /* 0x010fe400078e00ec */
[----:B------:R-:W-:-:S05]  /*12e20*/  IMAD.WIDE R8, R179, 0x2, R8 ;  /* 0x00000002b3087825 */ /* 0x000fca00078e0208 */
[----:B------:R0:W-:Y:S01]  /*12e30*/  STL [R1+0x394], R8 ;  /* 0x0003940801007387 */ /* 0x0001e20000100800 */
[----:B------:R-:W-:Y:S02]  /*12e40*/  IMAD.MOV.U32 R236, RZ, RZ, R9 ;  /* 0x000000ffffec7224 */ /* 0x000fe400078e0009 */
[----:B0-----:R-:W-:Y:S02]  /*12e50*/  IMAD.MOV.U32 R8, RZ, RZ, R181 ;  /* 0x000000ffff087224 */ /* 0x001fe400078e00b5 */
[----:B------:R-:W2:Y:S04]  /*12e60*/  LDL.LU R181, [R1+0x5b8] ;  /* 0x0005b80001b57983 */ /* 0x000ea80000300800 */
[----:B------:R-:W4:Y:S01]  /*12e70*/  LDL.LU R9, [R1+0x39c] ;  /* 0x00039c0001097983 */ /* 0x000f220000300800 */
        /* <DEDUP_REMOVED lines=8> */
[----:B------:R-:W2:Y:S01]  /*12f00*/  LDL.LU R238, [R1+0x5b4] ;  /* 0x0005b40001ee7983 */ /* 0x000ea20000300800 */
[----:B----4-:R-:W-:-:S02]  /*12f10*/  IMAD.MOV.U32 R8, RZ, RZ, R9 ;  /* 0x000000ffff087224 */ /* 0x010fc400078e0009 */
[----:B---3--:R-:W-:Y:S02]  /*12f20*/  IMAD.MOV.U32 R9, RZ, RZ, R237 ;  /* 0x000000ffff097224 */ /* 0x008fe400078e00ed */
[----:B------:R-:W-:-:S05]  /*12f30*/  IMAD.WIDE R8, R179, 0x2, R8 ;  /* 0x00000002b3087825 */ /* 0x000fca00078e0208 */
[----:B------:R0:W-:Y:S01]  /*12f40*/  STL [R1+0x39c], R8 ;  /* 0x00039c0801007387 */ /* 0x0001e20000100800 */
[----:B------:R-:W-:Y:S02]  /*12f50*/  IMAD.MOV.U32 R237, RZ, RZ, R9 ;  /* 0x000000ffffed7224 */ /* 0x000fe400078e0009 */
[----:B0-----:R-:W-:Y:S02]  /*12f60*/  IMAD.MOV.U32 R8, RZ, RZ, R4 ;  /* 0x000000ffff087224 */ /* 0x001fe400078e0004 */
[----:B------:R-:W3:Y:S04]  /*12f70*/  LDL.LU R4, [R1+0x5b0] ;  /* 0x0005b00001047983 */ /* 0x000ee80000300800 */
        /* <DEDUP_REMOVED lines=10> */
[----:B----4-:R-:W-:-:S02]  /*13020*/  IMAD.MOV.U32 R8, RZ, RZ, R9 ;  /* 0x000000ffff087224 */ /* 0x010fc400078e0009 */
[----:B--2---:R-:W-:Y:S02]  /*13030*/  IMAD.MOV.U32 R9, RZ, RZ, R238 ;  /* 0x000000ffff097224 */ /* 0x004fe400078e00ee */
        /* <DEDUP_REMOVED lines=14> */
[----:B------:R-:W2:Y:S03]  /*13120*/  LDL.LU R240, [R1+0x5a4] ;  /* 0x0005a40001f07983 */ /* 0x000ea60000300800 */
[----:B------:R-:W-:-:S04]  /*13130*/  LOP3.LUT R7, R7, R6, RZ, 0x3c, !PT ;  /* 0x0000000607077212 */ /* 0x000fc800078e3cff */
[----:B------:R-:W-:-:S04]  /*13140*/  LOP3.LUT R6, R7, R6, RZ, 0x3c, !PT ;  /* 0x0000000607067212 */ /* 0x000fc800078e3cff */
[----:B------:R-:W-:-:S03]  /*13150*/  LOP3.LUT R7, R7, R6, RZ, 0x3c, !PT ;  /* 0x0000000607077212 */ /* 0x000fc600078e3cff */
[----:B------:R-:W-:-:S04]  /*13160*/  IMAD.WIDE R6, R179, 0x2, R6 ;  /* 0x00000002b3067825 */ /* 0x000fc800078e0206 */
[----:B----4-:R-:W-:Y:S02]  /*13170*/  IMAD.MOV.U32 R8, RZ, RZ, R9 ;  /* 0x000000ffff087224 */ /* 0x010fe400078e0009 */
[----:B---3--:R-:W-:Y:S02]  /*13180*/  IMAD.MOV.U32 R9, RZ, RZ, R239 ;  /* 0x000000ffff097224 */ /* 0x008fe400078e00ef */
[----:B------:R-:W-:-:S05]  /*13190*/  IMAD.WIDE R8, R179, 0x2, R8 ;  /* 0x00000002b3087825 */ /* 0x000fca00078e0208 */
[----:B------:R0:W-:Y:S01]  /*131a0*/  STL [R1+0x3ac], R8 ;  /* 0x0003ac0801007387 */ /* 0x0001e20000100800 */
[----:B------:R-:W-:Y:S02]  /*131b0*/  IMAD.MOV.U32 R239, RZ, RZ, R9 ;  /* 0x000000ffffef7224 */ /* 0x000fe400078e0009 */
[----:B0-----:R-:W-:Y:S02]  /*131c0*/  IMAD.MOV.U32 R8, RZ, RZ, R241 ;  /* 0x000000ffff087224 */ /* 0x001fe400078e00f1 */
[----:B------:R-:W3:Y:S04]  /*131d0*/  LDL.LU R241, [R1+0x5a0] ;  /* 0x0005a00001f17983 */ /* 0x000ee80000300800 */
[----:B------:R-:W4:Y:S04]  /*131e0*/  LDL.LU R9, [R1+0x3b4] ;  /* 0x0003b40001097983 */ /* 0x000f280000300800 */
        /* <DEDUP_REMOVED lines=9> */
[----:B----4-:R-:W-:Y:S02]  /*13280*/  IMAD.MOV.U32 R8, RZ, RZ, R9 ;  /* 0x000000ffff087224 */ /* 0x010fe400078e0009 */
[----:B--2---:R-:W-:Y:S02]  /*13290*/  IMAD.MOV.U32 R9, RZ, RZ, R240 ;  /* 0x000000ffff097224 */ /* 0x004fe400078e00f0 */
[----:B------:R-:W-:-:S05]  /*132a0*/  IMAD.WIDE R8, R179, 0x2, R8 ;  /* 0x00000002b3087825 */ /* 0x000fca00078e0208 */
[----:B------:R-:W-:Y:S04]  /*132b0*/  STL [R1+0x3b4], R8 ;  /* 0x0003b40801007387 */ /* 0x000fe80000100800 */
[----:B------:R0:W-:Y:S04]  /*132c0*/  STL [R1+0x4cc], R6 ;  /* 0x0004cc0601007387 */ /* 0x0001e80000100800 */
[----:B------:R1:W-:Y:S04]  /*132d0*/  STL [R1+0x3b8], R7 ;  /* 0x0003b80701007387 */ /* 0x0003e80000100800 */
[----:B0-----:R-:W2:Y:S01]  /*132e0*/  LDL.LU R6, [R1+0x3c0] ;  /* 0x0003c00001067983 */ /* 0x001ea20000300800 */
[----:B---3--:R-:W-:-:S02]  /*132f0*/  IMAD.MOV.U32 R8, RZ, RZ, R180 ;  /* 0x000000ffff087224 */ /* 0x008fc400078e00b4 */
[----:B-1----:R-:W-:Y:S02]  /*13300*/  IMAD.MOV.U32 R7, RZ, RZ, R242 ;  /* 0x000000ffff077224 */ /* 0x002fe400078e00f2 */
[----:B------:R-:W3:Y:S04]  /*13310*/  LDL.LU R242, [R1+0x598] ;  /* 0x0005980001f27983 */ /* 0x000ee80000300800 */
[----:B------:R-:W4:Y:S01]  /*13320*/  LDL.LU R180, [R1+0x594] ;  /* 0x0005940001b47983 */ /* 0x000f220000300800 */
[----:B------:R-:W-:Y:S02]  /*13330*/  IMAD.MOV.U32 R240, RZ, RZ, R9 ;  /* 0x000000fffff07224 */ /* 0x000fe400078e0009 */
[----:B------:R-:W-:Y:S02]  /*13340*/  IMAD.MOV.U32 R9, RZ, RZ, R241 ;  /* 0x000000ffff097224 */ /* 0x000fe400078e00f1 */
[----:B------:R-:W-:-:S04]  /*13350*/  IMAD.WIDE R8, R179, 0x2, R8 ;  /* 0x00000002b3087825 */ /* 0x000fc800078e0208 */
[----:B------:R-:W-:Y:S01]  /*13360*/  IMAD.MOV.U32 R241, RZ, RZ, R9 ;  /* 0x000000fffff17224 */ /* 0x000fe200078e0009 */
[----:B------:R4:W-:Y:S01]  /*13370*/  STL [R1+0x3bc], R8 ;  /* 0x0003bc0801007387 */ /* 0x0009e20000100800 */
[----:B--2---:R-:W-:-:S04]  /*13380*/  LOP3.LUT R7, R7, R6, RZ, 0x3c, !PT ;  /* 0x0000000607077212 */ /* 0x004fc800078e3cff */
[----:B------:R-:W-:-:S04]  /*13390*/  LOP3.LUT R6, R7, R6, RZ, 0x3c, !PT ;  /* 0x0000000607067212 */ /* 0x000fc800078e3cff */
[----:B------:R-:W-:Y:S01]  /*133a0*/  LOP3.LUT R7, R7, R6, RZ, 0x3c, !PT ;  /* 0x0000000607077212 */ /* 0x000fe200078e3cff */
[----:B----4-:R-:W-:Y:S02]  /*133b0*/  IMAD.MOV.U32 R8, RZ, RZ, R180 ;  /* 0x000000ffff087224 */ /* 0x010fe400078e00b4 */
[----:B---3--:R-:W-:Y:S02]  /*133c0*/  IMAD.MOV.U32 R9, RZ, RZ, R242 ;  /* 0x000000ffff097224 */ /* 0x008fe400078e00f2 */
[----:B------:R-:W-:-:S04]  /*133d0*/  IMAD.WIDE R6, R179, 0x2, R6 ;  /* 0x00000002b3067825 */ /* 0x000fc800078e0206 */
[----:B------:R-:W-:Y:S01]  /*133e0*/  IMAD.WIDE R8, R179, 0x2, R8 ;  /* 0x00000002b3087825 */ /* 0x000fe200078e0208 */
[----:B------:R0:W-:Y:S04]  /*133f0*/  STL [R1+0x4d0], R6 ;  /* 0x0004d00601007387 */ /* 0x0001e80000100800 */
[----:B------:R1:W-:Y:S01]  /*13400*/  STL [R1+0x3c0], R7 ;  /* 0x0003c00701007387 */ /* 0x0003e20000100800 */
[----:B------:R-:W-:Y:S02]  /*13410*/  IMAD.MOV.U32 R242, RZ, RZ, R9 ;  /* 0x000000fffff27224 */ /* 0x000fe400078e0009 */
[----:B0-----:R-:W-:Y:S02]  /*13420*/  IMAD.MOV.U32 R6, RZ, RZ, R243 ;  /* 0x000000ffff067224 */ /* 0x001fe400078e00f3 */
[----:B------:R-:W2:Y:S01]  /*13430*/  LDL.LU R243, [R1+0x590] ;  /* 0x0005900001f37983 */ /* 0x000ea20000300800 */
[----:B-1----:R-:W-:-:S03]  /*13440*/  IMAD.MOV.U32 R7, RZ, RZ, R244 ;  /* 0x000000ffff077224 */ /* 0x002fc600078e00f4 */
[----:B------:R-:W3:Y:S04]  /*13450*/  LDL.LU R244, [R1+0x58c] ;  /* 0x00058c0001f47983 */ /* 0x000ee80000300800 */
[----:B------:R-:W4:Y:S04]  /*13460*/  LDL.LU R180, [R1+0x588] ;  /* 0x0005880001b47983 */ /* 0x000f280000300800 */
[----:B------:R0:W-:Y:S02]  /*13470*/  STL [R1+0x3c4], R8 ;  /* 0x0003c40801007387 */ /* 0x0001e40000100800 */
[----:B0-----:R-:W-:-:S02]  /*13480*/  IMAD.MOV.U32 R8, RZ, RZ, R181 ;  /* 0x000000ffff087224 */ /* 0x001fc400078e00b5 */
[----:B------:R-:W3:Y:S04]  /*13490*/  LDL.LU R181, [R1+0x584] ;  /* 0x0005840001b57983 */ /* 0x000ee80000300800 */
[----:B------:R-:W2:Y:S01]  /*134a0*/  LDL.LU R9, [R1+0x3cc] ;  /* 0x0003cc0001097983 */ /* 0x000ea20000300800 */
[----:B------:R-:W-:Y:S01]  /*134b0*/  LOP3.LUT R7, R7, R6, RZ, 0x3c, !PT ;  /* 0x0000000607077212 */ /* 0x000fe200078e3cff */
[----:B------:R-:W-:-:S03]  /*134c0*/  WARPGROUP.ARRIVE ;  /* 0x00000000000079c5 */ /* 0x000fc60000000000 */
[----:B------:R-:W-:Y:S01]  /*134d0*/  LOP3.LUT R6, R7, R6, RZ, 0x3c, !PT ;  /* 0x0000000607067212 */ /* 0x000fe200078e3cff */
[----:B------:R-:W-:-:S03]  /*134e0*/  UMOV UR12, UR20 ;  /* 0x00000014000c7c82 */ /* 0x000fc60008000000 */
[----:B------:R-:W-:Y:S01]  /*134f0*/  LOP3.LUT R7, R7, R6, RZ, 0x3c, !PT ;  /* 0x0000000607077212 */ /* 0x000fe200078e3cff */
[----:B------:R-:W-:Y:S02]  /*13500*/  UMOV UR13, UR21 ;  /* 0x00000015000d7c82 */ /* 0x000fe40008000000 */
[----:B------:R-:W-:Y:S01]  /*13510*/  HGMMA.64x256x16.F32.BF16 R24, gdesc[UR12].tnspA, R24, gsb0 ;  /* 0x23e000000c1879f0 */ /* 0x000fe20008001818 */
[----:B------:R-:W-:-:S05]  /*13520*/  IMAD.WIDE R6, R179, 0x2, R6 ;  /* 0x00000002b3067825 */ /* 0x000fca00078e0206 */
[----:B------:R0:W-:Y:S04]  /*13530*/  STL [R1+0x4d4], R6 ;  /* 0x0004d40601007387 */ /* 0x0001e80000100800 */
[----:B------:R1:W-:Y:S01]  /*13540*/  STL [R1+0x3c8], R7 ;  /* 0x0003c80701007387 */ /* 0x0003e20000100800 */
[----:B0-----:R-:W-:Y:S02]  /*13550*/  IMAD.MOV.U32 R6, RZ, RZ, R10 ;  /* 0x000000ffff067224 */ /* 0x001fe400078e000a */
[----:B-1----:R-:W-:Y:S01]  /*13560*/  IMAD.MOV.U32 R7, RZ, RZ, R8 ;  /* 0x000000ffff077224 */ /* 0x002fe200078e0008 */
[----:B------:R-:W3:Y:S04]  /*13570*/  LDL.LU R10, [R1+0x580] ;  /* 0x00058000010a7983 */ /* 0x000ee80000300800 */
[----:B------:R-:W-:-:S04]  /*13580*/  LOP3.LUT R7, R7, R6, RZ, 0x3c, !PT ;  /* 0x0000000607077212 */ /* 0x000fc800078e3cff */
[----:B------:R-:W-:-:S04]  /*13590*/  LOP3.LUT R6, R7, R6, RZ, 0x3c, !PT ;  /* 0x0000000607067212 */ /* 0x000fc800078e3cff */
[----:B------:R-:W-:-:S03]  /*135a0*/  LOP3.LUT R7, R7, R6, RZ, 0x3c, !PT ;  /* 0x0000000607077212 */ /* 0x000fc600078e3cff */
[C---:B------:R-:W-:Y:S01]  /*135b0*/  IMAD.WIDE R6, R179.reuse, 0x2, R6 ;  /* 0x00000002b3067825 */ /* 0x040fe200078e0206 */
[----:B------:R-:W-:Y:S01]  /*135c0*/  UMOV UR4, UR8 ;  /* 0x0000000800047c82 */ /* 0x000fe20008000000 */
[----:B------:R-:W-:Y:S02]  /*135d0*/  UMOV UR5, UR9 ;  /* 0x0000000900057c82 */ /* 0x000fe40008000000 */
[----:B--2---:R-:W-:Y:S02]  /*135e0*/  IMAD.MOV.U32 R8, RZ, RZ, R9 ;  /* 0x000000ffff087224 */ /* 0x004fe400078e0009 */
[----:B------:R-:W-:Y:S02]  /*135f0*/  IMAD.MOV.U32 R9, RZ, RZ, R243 ;  /* 0x000000ffff097224 */ /* 0x000fe400078e00f3 */
[----:B------:R-:W-:-:S05]  /*13600*/  IMAD.WIDE R8, R179, 0x2, R8 ;  /* 0x00000002b3087825 */ /* 0x000fca00078e0208 */
[----:B------:R4:W-:Y:S04]  /*13610*/  STL [R1+0x3cc], R8 ;  /* 0x0003cc0801007387 */ /* 0x0009e80000100800 */
[----:B------:R0:W-:Y:S04]  /*13620*/  STL [R1+0x4d8], R6 ;  /* 0x0004d80601007387 */ /* 0x0001e80000100800 */
[----:B------:R1:W-:Y:S01]  /*13630*/  STL [R1+0x3d0], R7 ;  /* 0x0003d00701007387 */ /* 0x0003e20000100800 */
[----:B----4-:R-:W-:Y:S02]  /*13640*/  IMAD.MOV.U32 R8, RZ, RZ, R180 ;  /* 0x000000ffff087224 */ /* 0x010fe400078e00b4 */
[----:B0-----:R-:W-:-:S02]  /*13650*/  IMAD.MOV.U32 R6, RZ, RZ, R4 ;  /* 0x000000ffff067224 */ /* 0x001fc400078e0004 */
[----:B------:R-:W2:Y:S01]  /*13660*/  LDL.LU R4, [R1+0x57c] ;  /* 0x00057c0001047983 */ /* 0x000ea20000300800 */
[----:B-1----:R-:W-:-:S03]  /*13670*/  IMAD.MOV.U32 R7, RZ, RZ, R5 ;  /* 0x000000ffff077224 */ /* 0x002fc600078e0005 */
[----:B------:R-:W2:Y:S04]  /*13680*/  LDL.LU R5, [R1+0x578] ;  /* 0x0005780001057983 */ /* 0x000ea80000300800 */
[----:B------:R-:W4:Y:S01]  /*13690*/  LDL.LU R180, [R1+0x574] ;  /* 0x0005740001b47983 */ /* 0x000f220000300800 */
[----:B------:R-:W-:Y:S02]  /*136a0*/  WARPGROUP.DEPBAR.LE gsb0, 0x0 ;  /* 0x00008000000079c5 */ /* 0x000fe40000010000 */
[----:B------:R-:W-:-:S06]  /*136b0*/  WARPGROUP.ARRIVE ;  /* 0x00000000000079c5 */ /* 0x000fcc0000000000 */
[----:B------:R-:W-:Y:S01]  /*136c0*/  HGMMA.64x256x16.F32.BF16 R24, gdesc[UR4].tnspA, R24, gsb0 ;  /* 0x23e00000041879f0 */ /* 0x000fe20008001818 */
[----:B------:R-:W-:Y:S01]  /*136d0*/  LOP3.LUT R7, R7, R6, RZ, 0x3c, !PT ;  /* 0x0000000607077212 */ /* 0x000fe200078e3cff */
[----:B------:R-:W-:-:S03]  /*136e0*/  IMAD.MOV.U32 R243, RZ, RZ, R9 ;  /* 0x000000fffff37224 */ /* 0x000fc600078e0009 */
[----:B------:R-:W-:Y:S01]  /*136f0*/  LOP3.LUT R6, R7, R6, RZ, 0x3c, !PT ;  /* 0x0000000607067212 */ /* 0x000fe200078e3cff */
[----:B---3--:R-:W-:-:S03]  /*13700*/  IMAD.MOV.U32 R9, RZ, RZ, R244 ;  /* 0x000000ffff097224 */ /* 0x008fc600078e00f4 */
[----:B------:R-:W-:Y:S01]  /*13710*/  LOP3.LUT R7, R7, R6, RZ, 0x3c, !PT ;  /* 0x0000000607077212 */ /* 0x000fe200078e3cff */
[----:B------:R-:W-:-:S04]  /*13720*/  IMAD.WIDE R8, R179, 0x2, R8 ;  /* 0x00000002b3087825 */ /* 0x000fc800078e0208 */
[----:B------:R-:W-:Y:S01]  /*13730*/  IMAD.WIDE R6, R179, 0x2, R6 ;  /* 0x00000002b3067825 */ /* 0x000fe200078e0206 */
[----:B------:R0:W-:Y:S03]  /*13740*/  STL [R1+0x3d4], R8 ;  /* 0x0003d40801007387 */ /* 0x0001e60000100800 */
[----:B------:R-:W-:Y:S02]  /*13750*/  IMAD.MOV.U32 R244, RZ, RZ, R9 ;  /* 0x000000fffff47224 */ /* 0x000fe400078e0009 */
[----:B0-----:R-:W-:Y:S01]  /*13760*/  IMAD.MOV.U32 R8, RZ, RZ, R10 ;  /* 0x000000ffff087224 */ /* 0x001fe200078e000a */
[----:B------:R-:W0:Y:S01]  /*13770*/  LDC R9, c[0x0][0x238] ;  /* 0x00008e00ff097b82 */ /* 0x000e220000000800 */
[----:B------:R1:W5:Y:S04]  /*13780*/  LDL.LU R10, [R1+0x570] ;  /* 0x00057000010a7983 */ /* 0x0003680000300800 */
[----:B------:R-:W-:Y:S04]  /*13790*/  STL [R1+0x4dc], R6 ;  /* 0x0004dc0601007387 */ /* 0x000fe80000100800 */
[----:B------:R3:W-:Y:S02]  /*137a0*/  STL [R1+0x3d8], R7 ;  /* 0x0003d80701007387 */ /* 0x0007e40000100800 */
[----:B---3--:R-:W-:-:S02]  /*137b0*/  IMAD.MOV.U32 R7, RZ, RZ, R181 ;  /* 0x000000ffff077224 */ /* 0x008fc400078e00b5 */
[----:B------:R-:W3:Y:S01]  /*137c0*/  S2R R181, SR_TID.X ;  /* 0x0000000000b57919 */ /* 0x000ee20000002100 */
[----:B------:R-:W-:-:S04]  /*137d0*/  IMAD.MOV.U32 R6, RZ, RZ, R8 ;  /* 0x000000ffff067224 */ /* 0x000fc800078e0008 */
[----:B------:R-:W-:-:S05]  /*137e0*/  IMAD.WIDE R6, R179, 0x2, R6 ;  /* 0x00000002b3067825 */ /* 0x000fca00078e0206 */
[----:B------:R1:W-:Y:S04]  /*137f0*/  STL [R1+0x4e0], R6 ;  /* 0x0004e00601007387 */ /* 0x0003e80000100800 */
[----:B------:R0:W-:Y:S02]  /*13800*/  STL [R1+0x3dc], R7 ;  /* 0x0003dc0701007387 */ /* 0x0001e40000100800 */
[----:B0-----:R-:W-:Y:S01]  /*13810*/  IMAD.SHL.U32 R9, R9, 0x20, RZ ;  /* 0x0000002009097824 */ /* 0x001fe200078e00ff */
[----:B------:R-:W-:Y:S01]  /*13820*/  UIADD3 UR17, UR17, -0x20, URZ ;  /* 0xffffffe011117890 */ /* 0x000fe2000fffe03f */
[----:B---3--:R-:W-:-:S04]  /*13830*/  SHF.R.U32.HI R181, RZ, 0x6, R181 ;  /* 0x00000006ffb57819 */ /* 0x008fc800000116b5 */
[----:B------:R-:W-:Y:S01]  /*13840*/  SGXT.U32 R181, R181, 0x1 ;  /* 0x00000001b5b5781a */ /* 0x000fe20000000000 */
[----:B------:R-:W-:Y:S02]  /*13850*/  WARPGROUP.DEPBAR.LE gsb0, 0x0 ;  /* 0x00008000000079c5 */ /* 0x000fe40000010000 */
[----:B----4-:R-:W-:-:S05]  /*13860*/  VIADD R180, R180, 0xffffffff ;  /* 0xffffffffb4b47836 */ /* 0x010fca0000000000 */
[----:B------:R-:W-:Y:S01]  /*13870*/  ISETP.NE.U32.AND P0, PT, R180, RZ, PT ;  /* 0x000000ffb400720c */ /* 0x000fe20003f05070 */
[----:B--2---:R-:W-:-:S04]  /*13880*/  IMAD.WIDE R4, R9, 0x2, R4 ;  /* 0x0000000209047825 */ /* 0x004fc800078e0204 */
[----:B-1----:R-:W-:Y:S02]  /*13890*/  IMAD.MOV.U32 R6, RZ, RZ, R4 ;  /* 0x000000ffff067224 */ /* 0x002fe400078e0004 */
[----:B------:R-:W-:-:S06]  /*138a0*/  IMAD.MOV.U32 R4, RZ, RZ, R5 ;  /* 0x000000ffff047224 */ /* 0x000fcc00078e0005 */
[----:B------:R-:W-:Y:S05]  /*138b0*/  @P0 BRA `(.L_x_1) ;  /* 0xffffff6800140947 */ /* 0x000fea000383ffff */
[----:B------:R-:W2:Y:S04]  /*138c0*/  LDL.LU R3, [R1+0x1f0] ;  /* 0x0001f00001037983 */ /* 0x000ea80000300800 */
[----:B------:R-:W2:Y:S04]  /*138d0*/  LDL.LU R6, [R1+0x1e0] ;  /* 0x0001e00001067983 */ /* 0x000ea80000300800 */
[----:B------:R-:W3:Y:S04]  /*138e0*/  LDL.LU R4, [R1+0x1dc] ;  /* 0x0001dc0001047983 */ /* 0x000ee80000300800 */
[----:B------:R-:W4:Y:S04]  /*138f0*/  LDL.LU R246, [R1+0x1d8] ;  /* 0x0001d80001f67983 */ /* 0x000f280000300800 */
        /* <DEDUP_REMOVED lines=73> */
[----:B------:R-:W4:Y:S01]  /*13d90*/  LDL.LU R180, [R1+0x80] ;  /* 0x0000800001b47983 */ /* 0x000f220000300800 */
[----:B------:R-:W-:-:S03]  /*13da0*/  F2FP.BF16.F32.PACK_AB R147, R151, R147 ;  /* 0x000000939793723e */ /* 0x000fc600000010ff */
        /* <DEDUP_REMOVED lines=10> */
[----:B------:R-:W4:Y:S04]  /*13e50*/  LDL.LU R150, [R1+0x1f4] ;  /* 0x0001f40001967983 */ /* 0x000f280000300800 */
[----:B------:R-:W4:Y:S04]  /*13e60*/  LDL.LU R149, [R1+0x1e8] ;  /* 0x0001e80001957983 */ /* 0x000f280000300800 */
[----:B------:R-:W4:Y:S04]  /*13e70*/  LDL.LU R148, [R1+0x1f8] ;  /* 0x0001f80001947983 */ /* 0x000f280000300800 */
[----:B------:R-:W4:Y:S04]  /*13e80*/  LDL.LU R143, [R1+0x1ec] ;  /* 0x0001ec00018f7983 */ /* 0x000f280000300800 */
[----:B------:R-:W4:Y:S01]  /*13e90*/  LDL.LU R142, [R1+0x1fc] ;  /* 0x0001fc00018e7983 */ /* 0x000f220000300800 */
[----:B------:R-:W-:-:S02]  /*13ea0*/  F2FP.BF16.F32.PACK_AB R27, R31, R27 ;  /* 0x0000001b1f1b723e */ /* 0x000fc400000010ff */
[----:B------:R-:W-:Y:S02]  /*13eb0*/  F2FP.BF16.F32.PACK_AB R26, R30, R26 ;  /* 0x0000001a1e1a723e */ /* 0x000fe400000010ff */
[----:B------:R-:W-:Y:S02]  /*13ec0*/  F2FP.BF16.F32.PACK_AB R25, R29, R25 ;  /* 0x000000191d19723e */ /* 0x000fe400000010ff */
[----:B------:R-:W-:Y:S02]  /*13ed0*/  F2FP.BF16.F32.PACK_AB R24, R28, R24 ;  /* 0x000000181c18723e */ /* 0x000fe400000010ff */
[----:B------:R-:W-:Y:S02]  /*13ee0*/  F2FP.BF16.F32.PACK_AB R137, R141, R137 ;  /* 0x000000898d89723e */ /* 0x000fe400000010ff */
[----:B------:R-:W-:Y:S02]  /*13ef0*/  F2FP.BF16.F32.PACK_AB R136, R140, R136 ;  /* 0x000000888c88723e */ /* 0x000fe400000010ff */
        /* <DEDUP_REMOVED lines=36> */
[----:B--2---:R-:W-:-:S02]  /*14140*/  F2FP.BF16.F32.PACK_AB R28, R3, R6 ;  /* 0x00000006031c723e */ /* 0x004fc400000010ff */
[----:B---3--:R-:W-:Y:S02]  /*14150*/  F2FP.BF16.F32.PACK_AB R19, R4, R19 ;  /* 0x000000130413723e */ /* 0x008fe400000010ff */
        /* <DEDUP_REMOVED lines=16> */
[----:B----4-:R-:W-:-:S02]  /*14260*/  F2FP.BF16.F32.PACK_AB R18, R246, R18 ;  /* 0x00000012f612723e */ /* 0x010fc400000010ff */
        /* <DEDUP_REMOVED lines=60> */
[----:B------:R-:W-:-:S07]  /*14630*/  F2FP.BF16.F32.PACK_AB R142, R164, R163 ;  /* 0x000000a3a48e723e */ /* 0x000fce00000010ff */
.L_x_0:
[----:B------:R-:W2:Y:S01]  /*14640*/  LDL.LU R8, [R1+0x4e8] ;  /* 0x0004e80001087983 */ /* 0x000ea20000300800 */
[----:B------:R-:W-:Y:S01]  /*14650*/  ULDC.64 UR6, c[0x0][0x228] ;  /* 0x00008a0000067ab9 */ /* 0x000fe20000000a00 */
[----:B------:R-:W-:Y:S01]  /*14660*/  ULDC UR4, c[0x0][0x244] ;  /* 0x0000910000047ab9 */ /* 0x000fe20000000800 */
[----:B------:R-:W1:Y:S01]  /*14670*/  S2R R2, SR_TID.X ;  /* 0x0000000000027919 */ /* 0x000e620000002100 */
[----:B------:R-:W-:Y:S01]  /*14680*/  BAR.SYNC.DEFER_BLOCKING 0x0 ;  /* 0x0000000000007b1d */ /* 0x000fe20000010000 */
[----:B-----5:R-:W-:-:S05]  /*14690*/  LOP3.LUT R11, R10, 0x2, R181, 0xfe, !PT ;  /* 0x000000020a0b7812 */ /* 0x020fca00078efeb5 */
[----:B------:R-:W-:Y:S01]  /*146a0*/  ULDC UR9, c[0x0][0x22c] ;  /* 0x00008b0000097ab9 */ /* 0x000fe20000000800 */
[----:B------:R-:W-:Y:S01]  /*146b0*/  ULDC UR8, c[0x0][0x22c] ;  /* 0x00008b0000087ab9 */ /* 0x000fe20000000800 */
[----:B------:R-:W-:Y:S01]  /*146c0*/  ULDC UR10, c[0x0][0x22c] ;  /* 0x00008b00000a7ab9 */ /* 0x000fe20000000800 */
[----:B------:R-:W-:Y:S01]  /*146d0*/  ULDC UR11, c[0x0][0x22c] ;  /* 0x00008b00000b7ab9 */ /* 0x000fe20000000800 */
[----:B------:R-:W3:Y:S01]  /*146e0*/  LDC R236, c[0x0][0x248] ;  /* 0x00009200ffec7b82 */ /* 0x000ee20000000800 */
[C-C-:B------:R-:W-:Y:S02]  /*146f0*/  LOP3.LUT R232, R10.reuse, 0xca, R181.reuse, 0xfe, !PT ;  /* 0x000000ca0ae87812 */ /* 0x140fe400078efeb5 */
[----:B------:R-:W-:-:S05]  /*14700*/  LOP3.LUT R230, R10, 0xcc, R181, 0xfe, !PT ;  /* 0x000000cc0ae67812 */ /* 0x000fca00078efeb5 */
[----:B------:R-:W4:Y:S01]  /*14710*/  LDC R238, c[0x0][0x248] ;  /* 0x00009200ffee7b82 */ /* 0x000f220000000800 */
[C---:B-1----:R-:W-:Y:S02]  /*14720*/  IMAD.SHL.U32 R0, R2.reuse, 0x80, RZ ;  /* 0x0000008002007824 */ /* 0x042fe400078e00ff */
[C---:B------:R-:W-:Y:S02]  /*14730*/  IMAD.SHL.U32 R3, R2.reuse, 0x10, RZ ;  /* 0x0000001002037824 */ /* 0x040fe400078e00ff */
[----:B------:R-:W-:Y:S01]  /*14740*/  IMAD.SHL.U32 R2, R2, 0x8, RZ ;  /* 0x0000000802027824 */ /* 0x000fe200078e00ff */
[----:B------:R-:W-:Y:S02]  /*14750*/  LOP3.LUT R9, R0, 0x400, RZ, 0xc0, !PT ;  /* 0x0000040000097812 */ /* 0x000fe400078ec0ff */
[----:B------:R-:W-:Y:S02]  /*14760*/  LOP3.LUT R0, R3, 0x70, RZ, 0xc0, !PT ;  /* 0x0000007003007812 */ /* 0x000fe400078ec0ff */
[----:B------:R-:W-:-:S02]  /*14770*/  LOP3.LUT R2, R2, 0x380, RZ, 0xc0, !PT ;  /* 0x0000038002027812 */ /* 0x000fc400078ec0ff */
[----:B------:R-:W-:Y:S02]  /*14780*/  IADD3 R9, R9, UR16, R0 ;  /* 0x0000001009097c10 */ /* 0x000fe4000fffe000 */
[----:B------:R-:W-:Y:S02]  /*14790*/  LOP3.LUT R3, R3, 0x7f0, RZ, 0xc0, !PT ;  /* 0x000007f003037812 */ /* 0x000fe400078ec0ff */
[C---:B--2---:R-:W-:Y:S01]  /*147a0*/  ISETP.GE.AND P0, PT, R8.reuse, UR6, PT ;  /* 0x0000000608007c0c */ /* 0x044fe2000bf06270 */
[----:B------:R-:W-:Y:S01]  /*147b0*/  IMAD R0, R8, UR4, RZ ;  /* 0x0000000408007c24 */ /* 0x000fe2000f8e02ff */
[----:B------:R-:W-:Y:S01]  /*147c0*/  ULDC.64 UR4, c[0x0][0x220] ;  /* 0x0000880000047ab9 */ /* 0x000fe20000000a00 */
[----:B------:R-:W-:Y:S01]  /*147d0*/  IMAD.IADD R8, R2, 0x1, R9 ;  /* 0x0000000102087824 */ /* 0x000fe200078e0209 */
[----:B------:R-:W-:-:S04]  /*147e0*/  ULDC UR6, c[0x0][0x248] ;  /* 0x0000920000067ab9 */ /* 0x000fc80000000800 */
[----:B------:R-:W-:Y:S01]  /*147f0*/  STSM.16.M88.4 [R8], R116 ;  /* 0x0000007408007844 */ /* 0x000fe20000000200 */
[----:B------:R-:W-:Y:S06]  /*14800*/  BAR.SYNC.DEFER_BLOCKING 0x0 ;  /* 0x0000000000007b1d */ /* 0x000fec0000010000 */
[----:B0-----:R-:W0:Y:S02]  /*14810*/  LDS.128 R44, [R3+UR16] ;  /* 0x00000010032c7984 */ /* 0x001e240008000c00 */
[----:B------:R-:W-:Y:S06]  /*14820*/  BAR.SYNC.DEFER_BLOCKING 0x0 ;  /* 0x0000000000007b1d */ /* 0x000fec0000010000 */
[----:B------:R-:W-:Y:S02]  /*14830*/  STSM.16.M88.4 [R8], R140 ;  /* 0x0000008c08007844 */ /* 0x000fe40000000200 */
[----:B------:R-:W-:Y:S06]  /*14840*/  BAR.SYNC.DEFER_BLOCKING 0x0 ;  /* 0x0000000000007b1d */ /* 0x000fec0000010000 */
[----:B------:R-:W1:Y:S02]  /*14850*/  LDS.128 R52, [R3+UR16] ;  /* 0x0000001003347984 */ /* 0x000e640008000c00 */
[----:B------:R-:W-:Y:S06]  /*14860*/  BAR.SYNC.DEFER_BLOCKING 0x0 ;  /* 0x0000000000007b1d */ /* 0x000fec0000010000 */
[----:B------:R-:W-:Y:S02]  /*14870*/  STSM.16.M88.4 [R8], R148 ;  /* 0x0000009408007844 */ /* 0x000fe40000000200 */
[----:B------:R-:W-:Y:S06]  /*14880*/  BAR.SYNC.DEFER_BLOCKING 0x0 ;  /* 0x0000000000007b1d */ /* 0x000fec0000010000 */
[----:B------:R-:W2:Y:S02]  /*14890*/  LDS.128 R124, [R3+UR16] ;  /* 0x00000010037c7984 */ /* 0x000ea40008000c00 */
[----:B------:R-:W-:Y:S06]  /*148a0*/  BAR.SYNC.DEFER_BLOCKING 0x0 ;  /* 0x0000000000007b1d */ /* 0x000fec0000010000 */
[----:B------:R-:W-:Y:S02]  /*148b0*/  STSM.16.M88.4 [R8], R108 ;  /* 0x0000006c08007844 */ /* 0x000fe40000000200 */
[----:B------:R-:W-:Y:S06]  /*148c0*/  BAR.SYNC.DEFER_BLOCKING 0x0 ;  /* 0x0000000000007b1d */ /* 0x000fec0000010000 */
[----:B------:R-:W3:Y:S02]  /*148d0*/  LDS.128 R132, [R3+UR16] ;  /* 0x0000001003847984 */ /* 0x000ee40008000c00 */
[----:B------:R-:W-:Y:S06]  /*148e0*/  BAR.SYNC.DEFER_BLOCKING 0x0 ;  /* 0x0000000000007b1d */ /* 0x000fec0000010000 */
[----:B------:R-:W-:Y:S02]  /*148f0*/  STSM.16.M88.4 [R8], R100 ;  /* 0x0000006408007844 */ /* 0x000fe40000000200 */
[----:B------:R-:W-:Y:S06]  /*14900*/  BAR.SYNC.DEFER_BLOCKING 0x0 ;  /* 0x0000000000007b1d */ /* 0x000fec0000010000 */
[----:B------:R-:W4:Y:S02]  /*14910*/  LDS.128 R140, [R3+UR16] ;  /* 0x00000010038c7984 */ /* 0x000f240008000c00 */
        /* <DEDUP_REMOVED lines=29> */
[----:B------:R0:W-:Y:S02]  /*14af0*/  STSM.16.M88.4 [R8], R36 ;  /* 0x0000002408007844 */ /* 0x0001e40000000200 */
[----:B------:R-:W-:Y:S01]  /*14b00*/  BAR.SYNC.DEFER_BLOCKING 0x0 ;  /* 0x0000000000007b1d */ /* 0x000fe20000010000 */
[----:B------:R-:W-:-:S02]  /*14b10*/  LOP3.LUT R9, R10, R181, RZ, 0xfc, !PT ;  /* 0x000000b50a097212 */ /* 0x000fc400078efcff */
[----:B------:R-:W-:-:S03]  /*14b20*/  LEA R2, P2, R0, UR4, 0x1 ;  /* 0x0000000400027c11 */ /* 0x000fc6000f8408ff */
[----:B------:R-:W-:Y:S02]  /*14b30*/  ULDC UR4, c[0x0][0x248] ;  /* 0x0000920000047ab9 */ /* 0x000fe40000000800 */
[----:B0-----:R-:W0:Y:S08]  /*14b40*/  LDC R36, c[0x0][0x248] ;  /* 0x00009200ff247b82 */ /* 0x001e300000000800 */
[----:B------:R-:W0:Y:S01]  /*14b50*/  LDC R38, c[0x0][0x248] ;  /* 0x00009200ff267b82 */ /* 0x000e220000000800 */
[----:B------:R-:W0:Y:S07]  /*14b60*/  LDS.128 R76, [R3+UR16] ;  /* 0x00000010034c7984 */ /* 0x000e2e0008000c00 */
[----:B------:R-:W-:Y:S06]  /*14b70*/  BAR.SYNC.DEFER_BLOCKING 0x0 ;  /* 0x0000000000007b1d */ /* 0x000fec0000010000 */
[----:B------:R-:W-:Y:S02]  /*14b80*/  STSM.16.M88.4 [R8], R20 ;  /* 0x0000001408007844 */ /* 0x000fe40000000200 */
[----:B------:R-:W-:Y:S06]  /*14b90*/  BAR.SYNC.DEFER_BLOCKING 0x0 ;  /* 0x0000000000007b1d */ /* 0x000fec0000010000 */
[----:B------:R-:W0:Y:S02]  /*14ba0*/  LDS.128 R12, [R3+UR16] ;  /* 0x00000010030c7984 */ /* 0x000e240008000c00 */
[----:B------:R-:W-:Y:S06]  /*14bb0*/  BAR.SYNC.DEFER_BLOCKING 0x0 ;  /* 0x0000000000007b1d */ /* 0x000fec0000010000 */
[----:B------:R-:W-:Y:S02]  /*14bc0*/  STSM.16.M88.4 [R8], R16 ;  /* 0x0000001008007844 */ /* 0x000fe40000000200 */
[----:B------:R-:W-:Y:S06]  /*14bd0*/  BAR.SYNC.DEFER_BLOCKING 0x0 ;  /* 0x0000000000007b1d */ /* 0x000fec0000010000 */
[----:B------:R-:W0:Y:S02]  /*14be0*/  LDS.128 R4, [R3+UR16] ;  /* 0x0000001003047984 */ /* 0x000e240008000c00 */
[----:B------:R-:W-:Y:S06]  /*14bf0*/  BAR.SYNC.DEFER_BLOCKING 0x0 ;  /* 0x0000000000007b1d */ /* 0x000fec0000010000 */
[----:B------:R1:W-:Y:S02]  /*14c00*/  STSM.16.M88.4 [R8], R28 ;  /* 0x0000001c08007844 */ /* 0x0003e40000000200 */
[----:B------:R-:W-:Y:S06]  /*14c10*/  BAR.SYNC.DEFER_BLOCKING 0x0 ;  /* 0x0000000000007b1d */ /* 0x000fec0000010000 */
[----:B------:R-:W0:Y:S02]  /*14c20*/  LDS.128 R68, [R3+UR16] ;  /* 0x0000001003447984 */ /* 0x000e240008000c00 */
[----:B------:R-:W-:Y:S06]  /*14c30*/  BAR.SYNC.DEFER_BLOCKING 0x0 ;  /* 0x0000000000007b1d */ /* 0x000fec0000010000 */
[----:B------:R2:W-:Y:S02]  /*14c40*/  STSM.16.M88.4 [R8], R24 ;  /* 0x0000001808007844 */ /* 0x0005e40000000200 */
[----:B------:R-:W-:Y:S06]  /*14c50*/  BAR.SYNC.DEFER_BLOCKING 0x0 ;  /* 0x0000000000007b1d */ /* 0x000fec0000010000 */
[----:B------:R-:W0:Y:S02]  /*14c60*/  LDS.128 R20, [R3+UR16] ;  /* 0x0000001003147984 */ /* 0x000e240008000c00 */
        /* <DEDUP_REMOVED lines=56> */
[----:B------:R-:W-:Y:S01]  /*14ff0*/  BAR.SYNC.DEFER_BLOCKING 0x0 ;  /* 0x0000000000007b1d */ /* 0x000fe20000010000 */
[C---:B-1----:R-:W-:Y:S01]  /*15000*/  IMAD R31, R9.reuse, UR4, RZ ;  /* 0x00000004091f7c24 */ /* 0x042fe2000f8e02ff */
[----:B------:R-:W-:-:S02]  /*15010*/  ISETP.LT.AND P1, PT, R9, UR7, !P0 ;  /* 0x0000000709007c0c */ /* 0x000fc4000c721270 */
[----:B------:R-:W-:Y:S02]  /*15020*/  LEA.HI.X.SX32 R0, R0, UR5, 0x1, P2 ;  /* 0x0000000500007c11 */ /* 0x000fe400090f0eff */
[----:B------:R-:W-:Y:S01]  /*15030*/  ULDC UR7, c[0x0][0x22c] ;  /* 0x00008b0000077ab9 */ /* 0x000fe20000000800 */
[----:B------:R-:W-:Y:S01]  /*15040*/  ULDC UR5, c[0x0][0x248] ;  /* 0x0000920000057ab9 */ /* 0x000fe20000000800 */
[----:B------:R-:W-:Y:S01]  /*15050*/  ISETP.LT.AND P4, PT, R11, UR7, !P0 ;  /* 0x000000070b007c0c */ /* 0x000fe2000c781270 */
[----:B------:R1:W-:Y:S01]  /*15060*/  STSM.16.M88.4 [R8], R144 ;  /* 0x0000009008007844 */ /* 0x0003e20000000200 */
[----:B--2---:R-:W-:Y:S01]  /*15070*/  LEA R24, P2, R31, R2, 0x1 ;  /* 0x000000021f187211 */ /* 0x004fe200078408ff */
[----:B------:R-:W-:Y:S01]  /*15080*/  IMAD R11, R11, UR5, RZ ;  /* 0x000000050b0b7c24 */ /* 0x000fe2000f8e02ff */
[----:B------:R-:W-:Y:S01]  /*15090*/  LOP3.LUT R9, R10, 0x4, R181, 0xfe, !PT ;  /* 0x000000040a097812 */ /* 0x000fe200078efeb5 */
[----:B------:R-:W-:Y:S01]  /*150a0*/  ULDC UR4, c[0x0][0x22c] ;  /* 0x00008b0000047ab9 */ /* 0x000fe20000000800 */
[----:B------:R-:W-:Y:S01]  /*150b0*/  LEA.HI.X.SX32 R25, R31, R0, 0x1, P2 ;  /* 0x000000001f197211 */ /* 0x000fe200010f0eff */
[----:B------:R-:W-:Y:S01]  /*150c0*/  BAR.SYNC.DEFER_BLOCKING 0x0 ;  /* 0x0000000000007b1d */ /* 0x000fe20000010000 */
[C---:B------:R-:W-:Y:S01]  /*150d0*/  ISETP.LT.AND P5, PT, R9.reuse, UR4, !P0 ;  /* 0x0000000409007c0c */ /* 0x040fe2000c7a1270 */
[----:B------:R-:W-:Y:S01]  /*150e0*/  IMAD R9, R9, UR6, RZ ;  /* 0x0000000609097c24 */ /* 0x000fe2000f8e02ff */
[----:B------:R-:W-:-:S03]  /*150f0*/  LEA R26, P3, R11, R2, 0x1 ;  /* 0x000000020b1a7211 */ /* 0x000fc600078608ff */
[----:B------:R-:W-:Y:S01]  /*15100*/  ULDC UR4, c[0x0][0x248] ;  /* 0x0000920000047ab9 */ /* 0x000fe20000000800 */
[----:B------:R-:W-:Y:S01]  /*15110*/  LEA.HI.X.SX32 R27, R11, R0, 0x1, P3 ;  /* 0x000000000b1b7211 */ /* 0x000fe200018f0eff */
[----:B------:R-:W-:Y:S01]  /*15120*/  ULDC UR5, c[0x0][0x248] ;  /* 0x0000920000057ab9 */ /* 0x000fe20000000800 */
[C---:B------:R-:W-:Y:S01]  /*15130*/  LEA R28, P2, R9.reuse, R2, 0x1 ;  /* 0x00000002091c7211 */ /* 0x040fe200078408ff */
[----:B------:R-:W-:Y:S01]  /*15140*/  ULDC UR6, c[0x0][0x248] ;  /* 0x0000920000067ab9 */ /* 0x000fe20000000800 */
[C-C-:B------:R-:W-:Y:S01]  /*15150*/  LOP3.LUT R11, R10.reuse, 0x8, R181.reuse, 0xfe, !PT ;  /* 0x000000080a0b7812 */ /* 0x140fe200078efeb5 */
[----:B------:R-:W-:Y:S01]  /*15160*/  ULDC UR7, c[0x0][0x248] ;  /* 0x0000920000077ab9 */ /* 0x000fe20000000800 */
[C-C-:B-1----:R-:W-:Y:S02]  /*15170*/  LOP3.LUT R8, R10.reuse, 0xa, R181.reuse, 0xfe, !PT ;  /* 0x0000000a0a087812 */ /* 0x142fe400078efeb5 */
[----:B------:R-:W-:Y:S02]  /*15180*/  LEA.HI.X.SX32 R29, R9, R0, 0x1, P2 ;  /* 0x00000000091d7211 */ /* 0x000fe400010f0eff */
[C---:B------:R-:W-:Y:S01]  /*15190*/  ISETP.LT.AND P3, PT, R11.reuse, UR9, !P0 ;  /* 0x000000090b007c0c */ /* 0x040fe2000c761270 */
[----:B------:R1:W-:Y:S01]  /*151a0*/  @P1 STG.E.U16 desc[UR18][R24.64], R44 ;  /* 0x0000002c18001986 */ /* 0x0003e2000c101512 */
[----:B------:R-:W-:Y:S01]  /*151b0*/  IMAD R11, R11, UR5, RZ ;  /* 0x000000050b0b7c24 */ /* 0x000fe2000f8e02ff */
[--C-:B------:R-:W-:Y:S01]  /*151c0*/  LOP3.LUT R9, R10, 0xc, R181.reuse, 0xfe, !PT ;  /* 0x0000000c0a097812 */ /* 0x100fe200078efeb5 */
[----:B------:R-:W-:Y:S01]  /*151d0*/  ULDC UR5, c[0x0][0x248] ;  /* 0x0000920000057ab9 */ /* 0x000fe20000000800 */
[----:B------:R2:W-:Y:S01]  /*151e0*/  @P4 STG.E.U16 desc[UR18][R26.64], R45 ;  /* 0x0000002d1a004986 */ /* 0x0005e2000c101512 */
[----:B------:R-:W-:Y:S01]  /*151f0*/  ISETP.LT.AND P2, PT, R8, UR10, !P0 ;  /* 0x0000000a08007c0c */ /* 0x000fe2000c741270 */
[----:B------:R-:W-:Y:S01]  /*15200*/  ULDC UR9, c[0x0][0x22c] ;  /* 0x00008b0000097ab9 */ /* 0x000fe20000000800 */
[----:B-1----:R-:W-:-:S04]  /*15210*/  LOP3.LUT R24, R10, 0x6, R181, 0xfe, !PT ;  /* 0x000000060a187812 */ /* 0x002fc800078efeb5 */
[C---:B------:R-:W-:Y:S01]  /*15220*/  ISETP.LT.AND P1, PT, R24.reuse, UR8, !P0 ;  /* 0x0000000818007c0c */ /* 0x040fe2000c721270 */
[----:B------:R-:W-:Y:S01]  /*15230*/  IMAD R25, R24, UR4, RZ ;  /* 0x0000000418197c24 */ /* 0x000fe2000f8e02ff */
[----:B------:R1:W-:Y:S01]  /*15240*/  @P5 STG.E.U16 desc[UR18][R28.64], R46 ;  /* 0x0000002e1c005986 */ /* 0x0003e2000c101512 */
[----:B--2---:R-:W-:Y:S01]  /*15250*/  IMAD R27, R8, UR6, RZ ;  /* 0x00000006081b7c24 */ /* 0x004fe2000f8e02ff */
[-C--:B------:R-:W-:Y:S01]  /*15260*/  LEA R24, P5, R11, R2.reuse, 0x1 ;  /* 0x000000020b187211 */ /* 0x080fe200078a08ff */
[----:B------:R-:W-:Y:S01]  /*15270*/  ULDC UR4, c[0x0][0x248] ;  /* 0x0000920000047ab9 */ /* 0x000fe20000000800 */
[----:B------:R-:W-:Y:S01]  /*15280*/  LEA R8, P6, R25, R2, 0x1 ;  /* 0x0000000219087211 */ /* 0x000fe200078c08ff */
[----:B------:R-:W-:Y:S01]  /*15290*/  ULDC UR8, c[0x0][0x22c] ;  /* 0x00008b0000087ab9 */ /* 0x000fe20000000800 */
[C---:B------:R-:W-:Y:S01]  /*152a0*/  ISETP.LT.AND P4, PT, R9.reuse, UR11, !P0 ;  /* 0x0000000b09007c0c */ /* 0x040fe2000c781270 */
[----:B------:R-:W-:Y:S01]  /*152b0*/  ULDC UR6, c[0x0][0x248] ;  /* 0x0000920000067ab9 */ /* 0x000fe20000000800 */
[----:B------:R-:W-:Y:S01]  /*152c0*/  PRMT R30, R44, 0x7632, R30 ;  /* 0x000076322c1e7816 */ /* 0x000fe2000000001e */
[----:B-1----:R-:W-:Y:S01]  /*152d0*/  IMAD R29, R9, UR7, RZ ;  /* 0x00000007091d7c24 */ /* 0x002fe2000f8e02ff */
[-C--:B------:R-:W-:Y:S01]  /*152e0*/  LEA.HI.X.SX32 R9, R25, R0.reuse, 0x1, P6 ;  /* 0x0000000019097211 */ /* 0x080fe200030f0eff */
[----:B------:R-:W-:Y:S01]  /*152f0*/  ULDC UR7, c[0x0][0x22c] ;  /* 0x00008b0000077ab9 */ /* 0x000fe20000000800 */
[----:B------:R-:W-:-:S02]  /*15300*/  LEA.HI.X.SX32 R25, R11, R0, 0x1, P5 ;  /* 0x000000000b197211 */ /* 0x000fc400028f0eff */
[-C--:B------:R-:W-:Y:S02]  /*15310*/  LEA R26, P6, R27, R2.reuse, 0x1 ;  /* 0x000000021b1a7211 */ /* 0x080fe400078c08ff */
[----:B------:R-:W-:Y:S02]  /*15320*/  LOP3.LUT R11, R10, 0xe, R181, 0xfe, !PT ;  /* 0x0000000e0a0b7812 */ /* 0x000fe400078efeb5 */
[----:B------:R-:W-:Y:S01]  /*15330*/  LEA R28, P5, R29, R2, 0x1 ;  /* 0x000000021d1c7211 */ /* 0x000fe200078a08ff */
[----:B------:R1:W-:Y:S01]  /*15340*/  @P1 STG.E.U16 desc[UR18][R8.64], R47 ;  /* 0x0000002f08001986 */ /* 0x0003e2000c101512 */
[----:B------:R-:W-:Y:S02]  /*15350*/  PRMT R32, R45, 0x7632, R32 ;  /* 0x000076322d207816 */ /* 0x000fe40000000020 */
[-C--:B------:R-:W-:Y:S01]  /*15360*/  LEA.HI.X.SX32 R27, R27, R0.reuse, 0x1, P6 ;  /* 0x000000001b1b7211 */ /* 0x080fe200030f0eff */
[----:B------:R2:W-:Y:S01]  /*15370*/  @P3 STG.E.U16 desc[UR18][R24.64], R30 ;  /* 0x0000001e18003986 */ /* 0x0005e2000c101512 */
[----:B------:R-:W-:-:S02]  /*15380*/  LEA.HI.X.SX32 R29, R29, R0, 0x1, P5 ;  /* 0x000000001d1d7211 */ /* 0x000fc400028f0eff */
[C---:B------:R-:W-:Y:S01]  /*15390*/  ISETP.LT.AND P5, PT, R11.reuse, UR7, !P0 ;  /* 0x000000070b007c0c */ /* 0x040fe2000c7a1270 */
[----:B------:R3:W-:Y:S01]  /*153a0*/  @P2 STG.E.U16 desc[UR18][R26.64], R32 ;  /* 0x000000201a002986 */ /* 0x0007e2000c101512 */
[----:B------:R-:W-:Y:S01]  /*153b0*/  PRMT R46, R46, 0x7632, R46 ;  /* 0x000076322e2e7816 */ /* 0x000fe2000000002e */
[----:B------:R-:W-:Y:S01]  /*153c0*/  ULDC UR7, c[0x0][0x22c] ;  /* 0x00008b0000077ab9 */ /* 0x000fe20000000800 */
[C-C-:B-1----:R-:W-:Y:S01]  /*153d0*/  LOP3.LUT R9, R10.reuse, 0x10, R181.reuse, 0xfe, !PT ;  /* 0x000000100a097812 */ /* 0x142fe200078efeb5 */
[----:B--2---:R-:W-:Y:S01]  /*153e0*/  IMAD R25, R11, UR4, RZ ;  /* 0x000000040b197c24 */ /* 0x004fe2000f8e02ff */
[C-C-:B------:R-:W-:Y:S01]  /*153f0*/  LOP3.LUT R24, R10.reuse, 0x12, R181.reuse, 0xfe, !PT ;  /* 0x000000120a187812 */ /* 0x140fe200078efeb5 */
[----:B------:R1:W-:Y:S01]  /*15400*/  @P4 STG.E.U16 desc[UR18][R28.64], R46 ;  /* 0x0000002e1c004986 */ /* 0x0003e2000c101512 */
[--C-:B------:R-:W-:Y:S01]  /*15410*/  LOP3.LUT R11, R10, 0x14, R181.reuse, 0xfe, !PT ;  /* 0x000000140a0b7812 */ /* 0x100fe200078efeb5 */
[----:B---3--:R-:W-:Y:S01]  /*15420*/  IMAD R27, R9, UR5, RZ ;  /* 0x00000005091b7c24 */ /* 0x008fe2000f8e02ff */
[----:B------:R-:W-:Y:S01]  /*15430*/  LEA R8, P1, R25, R2, 0x1 ;  /* 0x0000000219087211 */ /* 0x000fe200078208ff */
[----:B------:R-:W-:Y:S01]  /*15440*/  ULDC UR4, c[0x0][0x248] ;  /* 0x0000920000047ab9 */ /* 0x000fe20000000800 */
[----:B------:R-:W-:Y:S01]  /*15450*/  ISETP.LT.AND P2, PT, R9, UR8, !P0 ;  /* 0x0000000809007c0c */ /* 0x000fe2000c741270 */
[----:B------:R-:W-:Y:S01]  /*15460*/  IMAD R33, R11, UR4, RZ ;  /* 0x000000040b217c24 */ /* 0x000fe2000f8e02ff */
[----:B------:R-:W-:Y:S01]  /*15470*/  PRMT R34, R47, 0x7632, R34 ;  /* 0x000076322f227816 */ /* 0x000fe20000000022 */
[----:B------:R-:W-:Y:S01]  /*15480*/  ULDC UR5, c[0x0][0x248] ;  /* 0x0000920000057ab9 */ /* 0x000fe20000000800 */
[----:B------:R-:W-:Y:S01]  /*15490*/  LEA.HI.X.SX32 R9, R25, R0, 0x1, P1 ;  /* 0x0000000019097211 */ /* 0x000fe200008f0eff */
[----:B------:R-:W-:Y:S01]  /*154a0*/  ULDC UR4, c[0x0][0x22c] ;  /* 0x00008b0000047ab9 */ /* 0x000fe20000000800 */
[C---:B------:R-:W-:Y:S01]  /*154b0*/  ISETP.LT.AND P4, PT, R24.reuse, UR9, !P0 ;  /* 0x0000000918007c0c */ /* 0x040fe2000c781270 */
[----:B-1----:R-:W-:Y:S01]  /*154c0*/  IMAD R29, R24, UR6, RZ ;  /* 0x00000006181d7c24 */ /* 0x002fe2000f8e02ff */
[-C--:B------:R-:W-:Y:S01]  /*154d0*/  LEA R24, P1, R27, R2.reuse, 0x1 ;  /* 0x000000021b187211 */ /* 0x080fe200078208ff */
[----:B------:R-:W1:Y:S01]  /*154e0*/  LDC R30, c[0x0][0x248] ;  /* 0x00009200ff1e7b82 */ /* 0x000e620000000800 */
[----:B------:R-:W-:Y:S01]  /*154f0*/  ISETP.LT.AND P3, PT, R11, UR7, !P0 ;  /* 0x000000070b007c0c */ /* 0x000fe2000c761270 */
[----:B------:R2:W-:Y:S01]  /*15500*/  @P5 STG.E.U16 desc[UR18][R8.64], R34 ;  /* 0x0000002208005986 */ /* 0x0005e2000c101512 */
[----:B------:R-:W-:Y:S01]  /*15510*/  LEA R26, P6, R29, R2, 0x1 ;  /* 0x000000021d1a7211 */ /* 0x000fe200078c08ff */
[----:B------:R-:W-:Y:S01]  /*15520*/  ULDC UR7, c[0x0][0x22c] ;  /* 0x00008b0000077ab9 */ /* 0x000fe20000000800 */
[----:B------:R-:W-:Y:S01]  /*15530*/  LEA.HI.X.SX32 R25, R27, R0, 0x1, P1 ;  /* 0x000000001b197211 */ /* 0x000fe200008f0eff */
[----:B------:R-:W-:Y:S01]  /*15540*/  ULDC UR8, c[0x0][0x22c] ;  /* 0x00008b0000087ab9 */ /* 0x000fe20000000800 */
[----:B------:R-:W-:Y:S01]  /*15550*/  LEA R28, P5, R33, R2, 0x1 ;  /* 0x00000002211c7211 */ /* 0x000fe200078a08ff */
[----:B------:R-:W-:Y:S01]  /*15560*/  ULDC UR6, c[0x0][0x248] ;  /* 0x0000920000067ab9 */ /* 0x000fe20000000800 */
[C-C-:B------:R-:W-:Y:S01]  /*15570*/  LOP3.LUT R11, R10.reuse, 0x20, R181.reuse, 0xfe, !PT ;  /* 0x000000200a0b7812 */ /* 0x140fe200078efeb5 */
[----:B------:R3:W-:Y:S01]  /*15580*/  @P2 STG.E.U16 desc[UR18][R24.64], R52 ;  /* 0x0000003418002986 */ /* 0x0007e2000c101512 */
[----:B------:R-:W-:Y:S01]  /*15590*/  LEA.HI.X.SX32 R27, R29, R0, 0x1, P6 ;  /* 0x000000001d1b7211 */ /* 0x000fe200030f0eff */
[----:B------:R-:W-:Y:S01]  /*155a0*/  ULDC UR9, c[0x0][0x22c] ;  /* 0x00008b0000097ab9 */ /* 0x000fe20000000800 */
[----:B------:R-:W4:Y:S01]  /*155b0*/  LDC R32, c[0x0][0x248] ;  /* 0x00009200ff207b82 */ /* 0x000f220000000800 */
[----:B--2---:R-:W-:-:S02]  /*155c0*/  LOP3.LUT R9, R10, 0x18, R181, 0xfe, !PT ;  /* 0x000000180a097812 */ /* 0x004fc400078efeb5 */
[----:B------:R-:W-:Y:S02]  /*155d0*/  LEA.HI.X.SX32 R29, R33, R0, 0x1, P5 ;  /* 0x00000000211d7211 */ /* 0x000fe400028f0eff */
[----:B------:R-:W-:Y:S01]  /*155e0*/  ISETP.LT.AND P1, PT, R11, UR4, !P0 ;  /* 0x000000040b007c0c */ /* 0x000fe2000c721270 */
[----:B------:R-:W-:Y:S01]  /*155f0*/  @P4 STG.E.U16 desc[UR18][R26.64], R53 ;  /* 0x000000351a004986 */ /* 0x000fe2000c101512 */
[C-C-:B------:R-:W-:Y:S01]  /*15600*/  LOP3.LUT R11, R10.reuse, 0x16, R181.reuse, 0xfe, !PT ;  /* 0x000000160a0b7812 */ /* 0x140fe200078efeb5 */
[----:B------:R-:W-:Y:S01]  /*15610*/  ULDC UR4, c[0x0][0x248] ;  /* 0x0000920000047ab9 */ /* 0x000fe20000000800 */
[----:B---3--:R-:W-:Y:S01]  /*15620*/  IMAD R25, R9, UR5, RZ ;  /* 0x0000000509197c24 */ /* 0x008fe2000f8e02ff */
[----:B------:R2:W-:Y:S01]  /*15630*/  @P3 STG.E.U16 desc[UR18][R28.64], R54 ;  /* 0x000000361c003986 */ /* 0x0005e2000c101512 */
[----:B------:R-:W-:Y:S01]  /*15640*/  LOP3.LUT R8, R10, 0x1a, R181, 0xfe, !PT ;  /* 0x0000001a0a087812 */ /* 0x000fe200078efeb5 */
[----:B------:R-:W-:Y:S01]  /*15650*/  ULDC UR5, c[0x0][0x248] ;  /* 0x0000920000057ab9 */ /* 0x000fe20000000800 */
[----:B------:R-:W-:Y:S01]  /*15660*/  ISETP.LT.AND P5, PT, R11, UR7, !P0 ;  /* 0x000000070b007c0c */ /* 0x000fe2000c7a1270 */
[----:B------:R-:W3:Y:S01]  /*15670*/  LDC R34, c[0x0][0x248] ;  /* 0x00009200ff227b82 */ /* 0x000ee20000000800 */
[----:B------:R-:W-:Y:S01]  /*15680*/  LEA R24, P4, R25, R2, 0x1 ;  /* 0x0000000219187211 */ /* 0x000fe200078808ff */
[----:B------:R-:W-:Y:S01]  /*15690*/  IMAD R11, R11, UR4, RZ ;  /* 0x000000040b0b7c24 */ /* 0x000fe2000f8e02ff */
[----:B------:R-:W-:Y:S01]  /*156a0*/  ULDC UR4, c[0x0][0x22c] ;  /* 0x00008b0000047ab9 */ /* 0x000fe20000000800 */
[----:B------:R-:W-:-:S02]  /*156b0*/  ISETP.LT.AND P3, PT, R9, UR8, !P0 ;  /* 0x0000000809007c0c */ /* 0x000fc4000c761270 */
[----:B--2---:R-:W-:Y:S02]  /*156c0*/  LOP3.LUT R28, R10, 0x22, R181, 0xfe, !PT ;  /* 0x000000220a1c7812 */ /* 0x004fe400078efeb5 */
[----:B------:R-:W-:Y:S01]  /*156d0*/  LEA.HI.X.SX32 R25, R25, R0, 0x1, P4 ;  /* 0x0000000019197211 */ /* 0x000fe200020f0eff */
[----:B------:R-:W-:Y:S01]  /*156e0*/  IMAD R27, R8, UR6, RZ ;  /* 0x00000006081b7c24 */ /* 0x000fe2000f8e02ff */
[----:B------:R-:W-:Y:S01]  /*156f0*/  ISETP.LT.AND P4, PT, R28, UR4, !P0 ;  /* 0x000000041c007c0c */ /* 0x000fe2000c781270 */
[----:B------:R-:W-:Y:S01]  /*15700*/  ULDC UR6, c[0x0][0x22c] ;  /* 0x00008b0000067ab9 */ /* 0x000fe20000000800 */
[----:B------:R-:W-:Y:S01]  /*15710*/  ISETP.LT.AND P2, PT, R8, UR9, !P0 ;  /* 0x0000000908007c0c */ /* 0x000fe2000c741270 */
[----:B------:R-:W2:Y:S01]  /*15720*/  LDC R28, c[0x0][0x248] ;  /* 0x00009200ff1c7b82 */ /* 0x000ea20000000800 */
[----:B------:R-:W-:Y:S01]  /*15730*/  LEA R8, P6, R11, R2, 0x1 ;  /* 0x000000020b087211 */ /* 0x000fe200078c08ff */
[----:B------:R-:W-:Y:S01]  /*15740*/  ULDC UR4, c[0x0][0x248] ;  /* 0x0000920000047ab9 */ /* 0x000fe20000000800 */
[----:B------:R-:W-:-:S02]  /*15750*/  PRMT R52, R52, 0x7632, R52 ;  /* 0x0000763234347816 */ /* 0x000fc40000000034 */
[----:B------:R-:W-:Y:S02]  /*15760*/  LEA.HI.X.SX32 R9, R11, R0, 0x1, P6 ;  /* 0x000000000b097211 */ /* 0x000fe400030f0eff */
[C---:B------:R-:W-:Y:S02]  /*15770*/  LOP3.LUT R11, R10.reuse, 0x1c, R181, 0xfe, !PT ;  /* 0x0000001c0a0b7812 */ /* 0x040fe400078efeb5 */
[----:B------:R-:W-:Y:S01]  /*15780*/  LEA R26, P6, R27, R2, 0x1 ;  /* 0x000000021b1a7211 */ /* 0x000fe200078c08ff */
[----:B------:R0:W-:Y:S04]  /*15790*/  @P5 STG.E.U16 desc[UR18][R8.64], R55 ;  /* 0x0000003708005986 */ /* 0x0001e8000c101512 */
[----:B------:R1:W-:Y:S01]  /*157a0*/  @P3 STG.E.U16 desc[UR18][R24.64], R52 ;  /* 0x0000003418003986 */ /* 0x0003e2000c101512 */
[C---:B------:R-:W-:Y:S01]  /*157b0*/  ISETP.LT.AND P3, PT, R11.reuse, UR6, !P0 ;  /* 0x000000060b007c0c */ /* 0x040fe2000c761270 */
[----:B------:R-:W-:Y:S01]  /*157c0*/  IMAD R11, R11, UR4, RZ ;  /* 0x000000040b0b7c24 */ /* 0x000fe2000f8e02ff */
[----:B------:R-:W-:Y:S01]  /*157d0*/  PRMT R53, R53, 0x7632, R53 ;  /* 0x0000763235357816 */ /* 0x000fe20000000035 */
[----:B------:R-:W-:Y:S01]  /*157e0*/  ULDC UR4, c[0x0][0x22c] ;  /* 0x00008b0000047ab9 */ /* 0x000fe20000000800 */
[----:B------:R-:W-:Y:S01]  /*157f0*/  LEA.HI.X.SX32 R27, R27, R0, 0x1, P6 ;  /* 0x000000001b1b7211 */ /* 0x000fe200030f0eff */
[----:B------:R-:W-:Y:S01]  /*15800*/  ULDC UR6, c[0x0][0x22c] ;  /* 0x00008b0000067ab9 */ /* 0x000fe20000000800 */
[----:B0-----:R-:W-:-:S02]  /*15810*/  LOP3.LUT R9, R10, 0x1e, R181, 0xfe, !PT ;  /* 0x0000001e0a097812 */ /* 0x001fc400078efeb5 */
[----:B------:R-:W-:Y:S01]  /*15820*/  LEA R8, P5, R11, R2, 0x1 ;  /* 0x000000020b087211 */ /* 0x000fe200078a08ff */
[----:B------:R-:W-:Y:S01]  /*15830*/  @P2 STG.E.U16 desc[UR18][R26.64], R53 ;  /* 0x000000351a002986 */ /* 0x000fe2000c101512 */
[C---:B------:R-:W-:Y:S01]  /*15840*/  ISETP.LT.AND P2, PT, R9.reuse, UR4, !P0 ;  /* 0x0000000409007c0c */ /* 0x040fe2000c741270 */
[----:B-1----:R-:W-:Y:S01]  /*15850*/  IMAD R25, R9, UR5, RZ ;  /* 0x0000000509197c24 */ /* 0x002fe2000f8e02ff */
[----:B------:R-:W-:Y:S01]  /*15860*/  PRMT R54, R54, 0x7632, R54 ;  /* 0x0000763236367816 */ /* 0x000fe20000000036 */
[----:B--2---:R-:W-:Y:S01]  /*15870*/  IMAD R31, R28, 0x20, R31 ;  /* 0x000000201c1f7824 */ /* 0x004fe200078e021f */
[----:B------:R-:W-:Y:S01]  /*15880*/  LEA.HI.X.SX32 R9, R11, R0, 0x1, P5 ;  /* 0x000000000b097211 */ /* 0x000fe200028f0eff */
[----:B------:R-:W-:Y:S01]  /*15890*/  ULDC UR4, c[0x0][0x22c] ;  /* 0x00008b0000047ab9 */ /* 0x000fe20000000800 */
[----:B------:R-:W-:Y:S01]  /*158a0*/  LOP3.LUT R24, R10, 0x24, R181, 0xfe, !PT ;  /* 0x000000240a187812 */ /* 0x000fe200078efeb5 */
[----:B------:R-:W-:Y:S02]  /*158b0*/  ULDC UR5, c[0x0][0x22c] ;  /* 0x00008b0000057ab9 */ /* 0x000fe40000000800 */
[----:B------:R0:W-:Y:S01]  /*158c0*/  @P3 STG.E.U16 desc[UR18][R8.64], R54 ;  /* 0x0000003608003986 */ /* 0x0001e2000c101512 */
[----:B------:R-:W-:-:S02]  /*158d0*/  ISETP.LT.AND P5, PT, R24, UR6, !P0 ;  /* 0x0000000618007c0c */ /* 0x000fc4000c7a1270 */
[----:B------:R-:W-:-:S04]  /*158e0*/  LEA R24, P6, R25, R2, 0x1 ;  /* 0x0000000219187211 */ /* 0x000fc800078c08ff */
[----:B------:R-:W-:Y:S01]  /*158f0*/  LEA.HI.X.SX32 R25, R25, R0, 0x1, P6 ;  /* 0x0000000019197211 */ /* 0x000fe200030f0eff */
[----:B0-----:R-:W-:Y:S02]  /*15900*/  IMAD R9, R30, 0x2, R31 ;  /* 0x000000021e097824 */ /* 0x001fe400078e021f */
[----:B------:R-:W0:Y:S01]  /*15910*/  LDC R30, c[0x0][0x248] ;  /* 0x00009200ff1e7b82 */ /* 0x000e220000000800 */
[----:B------:R-:W-:Y:S01]  /*15920*/  LEA R26, P6, R31, R2, 0x1 ;  /* 0x000000021f1a7211 */ /* 0x000fe200078c08ff */
[----:B----4-:R-:W-:Y:S01]  /*15930*/  IMAD R29, R32, 0x2, R9 ;  /* 0x00000002201d7824 */ /* 0x010fe200078e0209 */
[----:B------:R-:W-:Y:S02]  /*15940*/  LOP3.LUT R11, R10, 0x26, R181, 0xfe, !PT ;  /* 0x000000260a0b7812 */ /* 0x000fe400078efeb5 */
[----:B------:R-:W-:Y:S02]  /*15950*/  PRMT R55, R55, 0x7632, R55 ;  /* 0x0000763237377816 */ /* 0x000fe40000000037 */
[----:B------:R-:W-:Y:S01]  /*15960*/  LEA.HI.X.SX32 R27, R31, R0, 0x1, P6 ;  /* 0x000000001f1b7211 */ /* 0x000fe200030f0eff */
[----:B------:R-:W1:Y:S01]  /*15970*/  LDC R32, c[0x0][0x248] ;  /* 0x00009200ff207b82 */ /* 0x000e620000000800 */
[----:B------:R-:W-:-:S02]  /*15980*/  LEA R8, P6, R9, R2, 0x1 ;  /* 0x0000000209087211 */ /* 0x000fc400078c08ff */
[----:B------:R-:W-:Y:S01]  /*15990*/  ISETP.LT.AND P3, PT, R11, UR4, !P0 ;  /* 0x000000040b007c0c */ /* 0x000fe2000c761270 */
[----:B------:R2:W-:Y:S01]  /*159a0*/  @P2 STG.E.U16 desc[UR18][R24.64], R55 ;  /* 0x0000003718002986 */ /* 0x0005e2000c101512 */
[----:B------:R-:W-:Y:S01]  /*159b0*/  LOP3.LUT R11, R10, 0x28, R181, 0xfe, !PT ;  /* 0x000000280a0b7812 */ /* 0x000fe200078efeb5 */
[----:B------:R-:W-:Y:S01]  /*159c0*/  ULDC UR4, c[0x0][0x22c] ;  /* 0x00008b0000047ab9 */ /* 0x000fe20000000800 */
[----:B------:R-:W-:Y:S01]  /*159d0*/  LEA.HI.X.SX32 R9, R9, R0, 0x1, P6 ;  /* 0x0000000009097211 */ /* 0x000fe200030f0eff */
[----:B---3--:R-:W-:Y:S01]  /*159e0*/  IMAD R31, R34, 0x2, R29 ;  /* 0x00000002221f7824 */ /* 0x008fe200078e021d */
[----:B------:R-:W-:Y:S01]  /*159f0*/  ISETP.LT.AND P2, PT, R11, UR4, !P0 ;  /* 0x000000040b007c0c */ /* 0x000fe2000c741270 */
[----:B------:R3:W-:Y:S01]  /*15a00*/  @P1 STG.E.U16 desc[UR18][R26.64], R124 ;  /* 0x0000007c1a001986 */ /* 0x0007e2000c101512 */
[----:B------:R-:W-:Y:S01]  /*15a10*/  LOP3.LUT R11, R10, 0x2a, R181, 0xfe, !PT ;  /* 0x0000002a0a0b7812 */ /* 0x000fe200078efeb5 */
[----:B------:R-:W-:Y:S01]  /*15a20*/  ULDC UR4, c[0x0][0x22c] ;  /* 0x00008b0000047ab9 */ /* 0x000fe20000000800 */
[----:B------:R-:W4:Y:S01]  /*15a30*/  LDC R34, c[0x0][0x248] ;  /* 0x00009200ff227b82 */ /* 0x000f220000000800 */
[----:B--2---:R-:W-:-:S04]  /*15a40*/  LEA R24, P6, R29, R2, 0x1 ;  /* 0x000000021d187211 */ /* 0x004fc800078c08ff */
[----:B------:R-:W-:-:S03]  /*15a50*/  LEA.HI.X.SX32 R25, R29, R0, 0x1, P6 ;  /* 0x000000001d197211 */ /* 0x000fc600030f0eff */
[----:B---3--:R-:W2:Y:S01]  /*15a60*/  LDC R26, c[0x0][0x248] ;  /* 0x00009200ff1a7b82 */ /* 0x008ea20000000800 */
[----:B------:R-:W-:Y:S02]  /*15a70*/  LEA R28, P6, R31, R2, 0x1 ;  /* 0x000000021f1c7211 */ /* 0x000fe400078c08ff */
[----:B------:R-:W-:Y:S01]  /*15a80*/  ISETP.LT.AND P1, PT, R11, UR4, !P0 ;  /* 0x000000040b007c0c */ /* 0x000fe2000c721270 */
[----:B------:R-:W-:Y:S01]  /*15a90*/  ULDC UR4, c[0x0][0x22c] ;  /* 0x00008b0000047ab9 */ /* 0x000fe20000000800 */
[----:B------:R-:W-:Y:S02]  /*15aa0*/  LOP3.LUT R11, R10, 0x2c, R181, 0xfe, !PT ;  /* 0x0000002c0a0b7812 */ /* 0x000fe400078efeb5 */
[----:B------:R-:W-:Y:S01]  /*15ab0*/  LEA.HI.X.SX32 R29, R31, R0, 0x1, P6 ;  /* 0x000000001f1d7211 */ /* 0x000fe200030f0eff */
[----:B0-----:R-:W-:Y:S01]  /*15ac0*/  IMAD R31, R30, 0x2, R31 ;  /* 0x000000021e1f7824 */ /* 0x001fe200078e021f */
[----:B------:R0:W-:Y:S01]  /*15ad0*/  @P4 STG.E.U16 desc[UR18][R8.64], R125 ;  /* 0x0000007d08004986 */ /* 0x0001e2000c101512 */
[----:B------:R-:W3:Y:S01]  /*15ae0*/  LDC R30, c[0x0][0x248] ;  /* 0x00009200ff1e7b82 */ /* 0x000ee20000000800 */
[----:B------:R-:W-:Y:S01]  /*15af0*/  ISETP.LT.AND P4, PT, R11, UR4, !P0 ;  /* 0x000000040b007c0c */ /* 0x000fe2000c781270 */
[----:B------:R-:W-:Y:S01]  /*15b00*/  ULDC UR4, c[0x0][0x22c] ;  /* 0x00008b0000047ab9 */ /* 0x000fe20000000800 */
[C-C-:B------:R-:W-:Y:S01]  /*15b10*/  LOP3.LUT R11, R10.reuse, 0x2e, R181.reuse, 0xfe, !PT ;  /* 0x0000002e0a0b7812 */ /* 0x140fe200078efeb5 */
[----:B------:R-:W-:Y:S04]  /*15b20*/  @P5 STG.E.U16 desc[UR18][R24.64], R126 ;  /* 0x0000007e18005986 */ /* 0x000fe8000c101512 */
[----:B------:R4:W-:Y:S01]  /*15b30*/  @P3 STG.E.U16 desc[UR18][R28.64], R127 ;  /* 0x0000007f1c003986 */ /* 0x0009e2000c101512 */
[----:B------:R-:W-:Y:S01]  /*15b40*/  ISETP.LT.AND P5, PT, R11, UR4, !P0 ;  /* 0x000000040b007c0c */ /* 0x000fe2000c7a1270 */
[----:B------:R-:W-:Y:S01]  /*15b50*/  ULDC UR4, c[0x0][0x22c] ;  /* 0x00008b0000047ab9 */ /* 0x000fe20000000800 */
[----:B0-----:R-:W-:-:S02]  /*15b60*/  LOP3.LUT R9, R10, 0x30, R181, 0xfe, !PT ;  /* 0x000000300a097812 */ /* 0x001fc400078efeb5 */
[----:B------:R-:W-:Y:S01]  /*15b70*/  LEA R8, P6, R31, R2, 0x1 ;  /* 0x000000021f087211 */ /* 0x000fe200078c08ff */
[----:B-1----:R-:W-:Y:S01]  /*15b80*/  IMAD R11, R32, 0x2, R31 ;  /* 0x00000002200b7824 */ /* 0x002fe200078e021f */
[----:B------:R-:W-:Y:S01]  /*15b90*/  ISETP.LT.AND P3, PT, R9, UR4, !P0 ;  /* 0x0000000409007c0c */ /* 0x000fe2000c761270 */
[----:B------:R-:W-:Y:S01]  /*15ba0*/  ULDC UR4, c[0x0][0x22c] ;  /* 0x00008b0000047ab9 */ /* 0x000fe20000000800 */
[----:B----4-:R-:W0:Y:S01]  /*15bb0*/  LDC R28, c[0x0][0x248] ;  /* 0x00009200ff1c7b82 */ /* 0x010e220000000800 */
[----:B------:R-:W-:Y:S02]  /*15bc0*/  PRMT R124, R124, 0x7632, R124 ;  /* 0x000076327c7c7816 */ /* 0x000fe4000000007c */
[----:B------:R-:W-:Y:S02]  /*15bd0*/  LEA.HI.X.SX32 R9, R31, R0, 0x1, P6 ;  /* 0x000000001f097211 */ /* 0x000fe400030f0eff */
[----:B------:R-:W-:Y:S02]  /*15be0*/  LOP3.LUT R27, R10, 0x32, R181, 0xfe, !PT ;  /* 0x000000320a1b7812 */ /* 0x000fe400078efeb5 */
[----:B------:R-:W-:Y:S01]  /*15bf0*/  LEA R24, P6, R11, R2, 0x1 ;  /* 0x000000020b187211 */ /* 0x000fe200078c08ff */
[----:B------:R1:W-:Y:S01]  /*15c00*/  @P2 STG.E.U16 desc[UR18][R8.64], R124 ;  /* 0x0000007c08002986 */ /* 0x0003e2000c101512 */
[----:B------:R-:W4:Y:S01]  /*15c10*/  LDC R32, c[0x0][0x248] ;  /* 0x00009200ff207b82 */ /* 0x000f220000000800 */
[----:B------:R-:W-:Y:S01]  /*15c20*/  ISETP.LT.AND P2, PT, R27, UR4, !P0 ;  /* 0x000000041b007c0c */ /* 0x000fe2000c741270 */
[----:B--2---:R-:W-:Y:S01]  /*15c30*/  IMAD R27, R26, 0x2, R11 ;  /* 0x000000021a1b7824 */ /* 0x004fe200078e020b */
[----:B------:R-:W-:Y:S01]  /*15c40*/  PRMT R125, R125, 0x7632, R125 ;  /* 0x000076327d7d7816 */ /* 0x000fe2000000007d */
[----:B------:R-:W-:Y:S01]  /*15c50*/  ULDC UR4, c[0x0][0x22c] ;  /* 0x00008b0000047ab9 */ /* 0x000fe20000000800 */
[----:B------:R-:W-:-:S02]  /*15c60*/  LEA.HI.X.SX32 R25, R11, R0, 0x1, P6 ;  /* 0x000000000b197211 */ /* 0x000fc400030f0eff */
[----:B------:R-:W-:Y:S02]  /*15c70*/  LOP3.LUT R11, R10, 0x34, R181, 0xfe, !PT ;  /* 0x000000340a0b7812 */ /* 0x000fe400078efeb5 */
[----:B------:R-:W-:Y:S01]  /*15c80*/  LEA R26, P6, R27, R2, 0x1 ;  /* 0x000000021b1a7211 */ /* 0x000fe200078c08ff */
[----:B------:R0:W-:Y:S01]  /*15c90*/  @P1 STG.E.U16 desc[UR18][R24.64], R125 ;  /* 0x0000007d18001986 */ /* 0x0001e2000c101512 */
[----:B------:R-:W-:Y:S01]  /*15ca0*/  ISETP.LT.AND P1, PT, R11, UR4, !P0 ;  /* 0x000000040b007c0c */ /* 0x000fe2000c721270 */
[----:B---3--:R-:W-:Y:S01]  /*15cb0*/  IMAD R11, R30, 0x2, R27 ;  /* 0x000000021e0b7824 */ /* 0x008fe200078e021b */
[----:B------:R-:W-:Y:S01]  /*15cc0*/  LEA.HI.X.SX32 R27, R27, R0, 0x1, P6 ;  /* 0x000000001b1b7211 */ /* 0x000fe200030f0eff */
[----:B------:R-:W-:Y:S01]  /*15cd0*/  ULDC UR4, c[0x0][0x22c] ;  /* 0x00008b0000047ab9 */ /* 0x000fe20000000800 */
[----:B------:R-:W-:Y:S01]  /*15ce0*/  PRMT R126, R126, 0x7632, R126 ;  /* 0x000076327e7e7816 */ /* 0x000fe2000000007e */
[----:B------:R-:W2:Y:S01]  /*15cf0*/  LDC R30, c[0x0][0x248] ;  /* 0x00009200ff1e7b82 */ /* 0x000ea20000000800 */
[----:B-1----:R-:W-:-:S02]  /*15d00*/  LOP3.LUT R9, R10, 0x36, R181, 0xfe, !PT ;  /* 0x000000360a097812 */ /* 0x002fc400078efeb5 */
[----:B------:R-:W-:Y:S01]  /*15d10*/  LEA R8, P6, R11, R2, 0x1 ;  /* 0x000000020b087211 */ /* 0x000fe200078c08ff */
[----:B------:R4:W-:Y:S01]  /*15d20*/  @P4 STG.E.U16 desc[UR18][R26.64], R126 ;  /* 0x0000007e1a004986 */ /* 0x0009e2000c101512 */
[----:B0-----:R-:W-:-:S03]  /*15d30*/  IMAD R25, R28, 0x2, R11 ;  /* 0x000000021c197824 */ /* 0x001fc600078e020b */
[----:B------:R-:W0:Y:S01]  /*15d40*/  LDC R28, c[0x0][0x248] ;  /* 0x00009200ff1c7b82 */ /* 0x000e220000000800 */
[----:B------:R-:W-:Y:S01]  /*15d50*/  ISETP.LT.AND P4, PT, R9, UR4, !P0 ;  /* 0x0000000409007c0c */ /* 0x000fe2000c781270 */
[----:B------:R-:W-:Y:S01]  /*15d60*/  ULDC UR4, c[0x0][0x22c] ;  /* 0x00008b0000047ab9 */ /* 0x000fe20000000800 */
[----:B------:R-:W-:Y:S02]  /*15d70*/  LEA.HI.X.SX32 R9, R11, R0, 0x1, P6 ;  /* 0x000000000b097211 */ /* 0x000fe400030f0eff */
[----:B------:R-:W-:Y:S01]  /*15d80*/  PRMT R127, R127, 0x7632, R127 ;  /* 0x000076327f7f7816 */ /* 0x000fe2000000007f */
[----:B----4-:R-:W-:-:S04]  /*15d90*/  IMAD R27, R32, 0x2, R25 ;  /* 0x00000002201b7824 */ /* 0x010fc800078e0219 */
[----:B------:R1:W-:Y:S01]  /*15da0*/  @P5 STG.E.U16 desc[UR18][R8.64], R127 ;  /* 0x0000007f08005986 */ /* 0x0003e2000c101512 */
[C---:B------:R-:W-:Y:S01]  /*15db0*/  LEA R24, P5, R25.reuse, R2, 0x1 ;  /* 0x0000000219187211 */ /* 0x040fe200078a08ff */
[----:B------:R-:W-:Y:S01]  /*15dc0*/  IMAD R29, R34, 0x2, R27 ;  /* 0x00000002221d7824 */ /* 0x000fe200078e021b */
[----:B------:R-:W-:Y:S01]  /*15dd0*/  LOP3.LUT R11, R10, 0x38, R181, 0xfe, !PT ;  /* 0x000000380a0b7812 */ /* 0x000fe200078efeb5 */
[----:B------:R-:W3:Y:S01]  /*15de0*/  LDC R32, c[0x0][0x248] ;  /* 0x00009200ff207b82 */ /* 0x000ee20000000800 */
[----:B------:R-:W-:Y:S02]  /*15df0*/  LEA.HI.X.SX32 R25, R25, R0, 0x1, P5 ;  /* 0x0000000019197211 */ /* 0x000fe400028f0eff */
[----:B------:R-:W-:-:S04]  /*15e00*/  LEA R26, P5, R27, R2, 0x1 ;  /* 0x000000021b1a7211 */ /* 0x000fc800078a08ff */
[----:B------:R-:W-:Y:S01]  /*15e10*/  LEA.HI.X.SX32 R27, R27, R0, 0x1, P5 ;  /* 0x000000001b1b7211 */ /* 0x000fe200028f0eff */
[----:B------:R-:W4:Y:S01]  /*15e20*/  LDC R34, c[0x0][0x248] ;  /* 0x00009200ff227b82 */ /* 0x000f220000000800 */
[----:B-1----:R-:W-:Y:S02]  /*15e30*/  LEA R8, P5, R29, R2, 0x1 ;  /* 0x000000021d087211 */ /* 0x002fe400078a08ff */
[----:B------:R-:W-:Y:S01]  /*15e40*/  ISETP.LT.AND P6, PT, R11, UR4, !P0 ;  /* 0x000000040b007c0c */ /* 0x000fe2000c7c1270 */
[----:B------:R-:W-:Y:S01]  /*15e50*/  ULDC UR4, c[0x0][0x22c] ;  /* 0x00008b0000047ab9 */ /* 0x000fe20000000800 */
[----:B------:R-:W-:Y:S02]  /*15e60*/  LOP3.LUT R11, R10, 0x3a, R181, 0xfe, !PT ;  /* 0x0000003a0a0b7812 */ /* 0x000fe400078efeb5 */
[----:B------:R-:W-:Y:S01]  /*15e70*/  LEA.HI.X.SX32 R9, R29, R0, 0x1, P5 ;  /* 0x000000001d097211 */ /* 0x000fe200028f0eff */
[----:B0-----:R-:W-:Y:S01]  /*15e80*/  IMAD R29, R28, 0x2, R29 ;  /* 0x000000021c1d7824 */ /* 0x001fe200078e021d */
[----:B------:R0:W-:Y:S01]  /*15e90*/  @P3 STG.E.U16 desc[UR18][R24.64], R132 ;  /* 0x0000008418003986 */ /* 0x0001e2000c101512 */
[----:B------:R-:W-:Y:S01]  /*15ea0*/  ISETP.LT.AND P3, PT, R11, UR4, !P0 ;  /* 0x000000040b007c0c */ /* 0x000fe2000c761270 */
[----:B------:R-:W-:Y:S01]  /*15eb0*/  ULDC UR4, c[0x0][0x22c] ;  /* 0x00008b0000047ab9 */ /* 0x000fe20000000800 */
[C-C-:B------:R-:W-:Y:S01]  /*15ec0*/  LOP3.LUT R11, R10.reuse, 0x3c, R181.reuse, 0xfe, !PT ;  /* 0x0000003c0a0b7812 */ /* 0x140fe200078efeb5 */
[----:B------:R-:W-:Y:S01]  /*15ed0*/  @P2 STG.E.U16 desc[UR18][R26.64], R133 ;  /* 0x000000851a002986 */ /* 0x000fe2000c101512 */
[----:B------:R-:W-:-:S03]  /*15ee0*/  LOP3.LUT R28, R10, 0x3e, R181, 0xfe, !PT ;  /* 0x0000003e0a1c7812 */ /* 0x000fc600078efeb5 */
[----:B------:R1:W-:Y:S01]  /*15ef0*/  @P1 STG.E.U16 desc[UR18][R8.64], R134 ;  /* 0x0000008608001986 */ /* 0x0003e2000c101512 */
[----:B------:R-:W-:Y:S01]  /*15f00*/  ISETP.LT.AND P5, PT, R11, UR4, !P0 ;  /* 0x000000040b007c0c */ /* 0x000fe2000c7a1270 */
[----:B------:R-:W-:Y:S01]  /*15f10*/  ULDC UR4, c[0x0][0x22c] ;  /* 0x00008b0000047ab9 */ /* 0x000fe20000000800 */
[----:B0-----:R-:W-:-:S04]  /*15f20*/  LEA R24, P1, R29, R2, 0x1 ;  /* 0x000000021d187211 */ /* 0x001fc800078208ff */
[----:B------:R-:W-:Y:S02]  /*15f30*/  LEA.HI.X.SX32 R25, R29, R0, 0x1, P1 ;  /* 0x000000001d197211 */ /* 0x000fe400008f0eff */
[----:B------:R-:W-:Y:S01]  /*15f40*/  ISETP.LT.AND P1, PT, R28, UR4, !P0 ;  /* 0x000000041c007c0c */ /* 0x000fe2000c721270 */
[----:B--2---:R-:W-:Y:S01]  /*15f50*/  IMAD R29, R30, 0x2, R29 ;  /* 0x000000021e1d7824 */ /* 0x004fe200078e021d */
[----:B------:R-:W0:Y:S01]  /*15f60*/  LDC R28, c[0x0][0x248] ;  /* 0x00009200ff1c7b82 */ /* 0x000e220000000800 */
[----:B------:R2:W-:Y:S01]  /*15f70*/  @P4 STG.E.U16 desc[UR18][R24.64], R135 ;  /* 0x0000008718004986 */ /* 0x0005e2000c101512 */
[----:B------:R-:W-:Y:S01]  /*15f80*/  PRMT R132, R132, 0x7632, R132 ;  /* 0x0000763284847816 */ /* 0x000fe20000000084 */
[----:B---3--:R-:W-:Y:S01]  /*15f90*/  IMAD R31, R32, 0x2, R29 ;  /* 0x00000002201f7824 */ /* 0x008fe200078e021d */
[----:B-1----:R-:W-:Y:S01]  /*15fa0*/  LEA R8, P4, R29, R2, 0x1 ;  /* 0x000000021d087211 */ /* 0x002fe200078808ff */
[----:B------:R-:W-:-:S03]  /*15fb0*/  ULDC UR4, c[0x0][0x22c] ;  /* 0x00008b0000047ab9 */ /* 0x000fc60000000800 */
[----:B------:R-:W-:Y:S01]  /*15fc0*/  LEA.HI.X.SX32 R9, R29, R0, 0x1, P4 ;  /* 0x000000001d097211 */ /* 0x000fe200020f0eff */
[----:B------:R-:W1:Y:S01]  /*15fd0*/  LDC R30, c[0x0][0x248] ;  /* 0x00009200ff1e7b82 */ /* 0x000e620000000800 */
[----:B------:R-:W-:-:S04]  /*15fe0*/  LEA R26, P4, R31, R2, 0x1 ;  /* 0x000000021f1a7211 */ /* 0x000fc800078808ff */
[----:B------:R-:W-:Y:S01]  /*15ff0*/  LEA.HI.X.SX32 R27, R31, R0, 0x1, P4 ;  /* 0x000000001f1b7211 */ /* 0x000fe200020f0eff */
[----:B----4-:R-:W-:Y:S02]  /*16000*/  IMAD R31, R34, 0x2, R31 ;  /* 0x00000002221f7824 */ /* 0x010fe400078e021f */
[----:B------:R-:W3:Y:S01]  /*16010*/  LDC R32, c[0x0][0x248] ;  /* 0x00009200ff207b82 */ /* 0x000ee20000000800 */
[----:B------:R-:W-:Y:S01]  /*16020*/  PRMT R133, R133, 0x7632, R133 ;  /* 0x0000763285857816 */ /* 0x000fe20000000085 */
[----:B0-----:R-:W-:-:S06]  /*16030*/  IMAD R29, R28, 0x2, R31 ;  /* 0x000000021c1d7824 */ /* 0x001fcc00078e021f */
[----:B------:R-:W0:Y:S01]  /*16040*/  LDC R34, c[0x0][0x248] ;  /* 0x00009200ff227b82 */ /* 0x000e220000000800 */
[----:B------:R4:W-:Y:S07]  /*16050*/  @P6 STG.E.U16 desc[UR18][R8.64], R132 ;  /* 0x0000008408006986 */ /* 0x0009ee000c101512 */
[----:B------:R-:W0:Y:S01]  /*16060*/  LDC R28, c[0x0][0x248] ;  /* 0x00009200ff1c7b82 */ /* 0x000e220000000800 */
[----:B------:R3:W-:Y:S01]  /*16070*/  @P3 STG.E.U16 desc[UR18][R26.64], R133 ;  /* 0x000000851a003986 */ /* 0x0007e2000c101512 */
[----:B------:R-:W-:-:S02]  /*16080*/  LOP3.LUT R11, R10, 0x40, R181, 0xfe, !PT ;  /* 0x000000400a0b7812 */ /* 0x000fc400078efeb5 */
[-C--:B--2---:R-:W-:Y:S02]  /*16090*/  LEA R24, P3, R31, R2.reuse, 0x1 ;  /* 0x000000021f187211 */ /* 0x084fe400078608ff */
[----:B----4-:R-:W-:Y:S02]  /*160a0*/  LEA R8, P6, R29, R2, 0x1 ;  /* 0x000000021d087211 */ /* 0x010fe400078c08ff */
[----:B------:R-:W-:Y:S01]  /*160b0*/  ISETP.LT.AND P2, PT, R11, UR5, !P0 ;  /* 0x000000050b007c0c */ /* 0x000fe2000c741270 */
[----:B------:R-:W-:Y:S01]  /*160c0*/  ULDC UR5, c[0x0][0x22c] ;  /* 0x00008b0000057ab9 */ /* 0x000fe20000000800 */
[----:B------:R-:W-:Y:S02]  /*160d0*/  PRMT R134, R134, 0x7632, R134 ;  /* 0x0000763286867816 */ /* 0x000fe40000000086 */
[-C--:B------:R-:W-:Y:S02]  /*160e0*/  LEA.HI.X.SX32 R25, R31, R0.reuse, 0x1, P3 ;  /* 0x000000001f197211 */ /* 0x080fe400018f0eff */
[----:B------:R-:W-:Y:S01]  /*160f0*/  LEA.HI.X.SX32 R9, R29, R0, 0x1, P6 ;  /* 0x000000001d097211 */ /* 0x000fe200030f0eff */
[----:B-1----:R-:W-:Y:S01]  /*16100*/  IMAD R29, R30, 0x2, R29 ;  /* 0x000000021e1d7824 */ /* 0x002fe200078e021d */
[C-C-:B------:R-:W-:Y:S01]  /*16110*/  LOP3.LUT R11, R10.reuse, 0x42, R181.reuse, 0xfe, !PT ;  /* 0x000000420a0b7812 */ /* 0x140fe200078efeb5 */
[----:B------:R-:W1:Y:S01]  /*16120*/  LDC R30, c[0x0][0x248] ;  /* 0x00009200ff1e7b82 */ /* 0x000e620000000800 */
[----:B------:R2:W-:Y:S02]  /*16130*/  @P5 STG.E.U16 desc[UR18][R24.64], R134 ;  /* 0x0000008618005986 */ /* 0x0005e4000c101512 */
[----:B------:R-:W-:Y:S01]  /*16140*/  ISETP.LT.AND P4, PT, R11, UR4, !P0 ;  /* 0x000000040b007c0c */ /* 0x000fe2000c781270 */
[----:B------:R-:W-:Y:S01]  /*16150*/  ULDC UR4, c[0x0][0x22c] ;  /* 0x00008b0000047ab9 */ /* 0x000fe20000000800 */
[----:B------:R-:W-:-:S02]  /*16160*/  LOP3.LUT R11, R10, 0x44, R181, 0xfe, !PT ;  /* 0x000000440a0b7812 */ /* 0x000fc400078efeb5 */
[----:B---3--:R-:W-:Y:S02]  /*16170*/  LEA R26, P6, R29, R2, 0x1 ;  /* 0x000000021d1a7211 */ /* 0x008fe400078c08ff */
[----:B------:R-:W-:Y:S01]  /*16180*/  ISETP.LT.AND P3, PT, R11, UR4, !P0 ;  /* 0x000000040b007c0c */ /* 0x000fe2000c761270 */
[----:B------:R-:W-:Y:S01]  /*16190*/  ULDC UR4, c[0x0][0x22c] ;  /* 0x00008b0000047ab9 */ /* 0x000fe20000000800 */
[----:B--2---:R-:W-:Y:S01]  /*161a0*/  IMAD R25, R32, 0x2, R29 ;  /* 0x0000000220197824 */ /* 0x004fe200078e021d */
[----:B------:R-:W-:Y:S01]  /*161b0*/  PRMT R135, R135, 0x7632, R135 ;  /* 0x0000763287877816 */ /* 0x000fe20000000087 */
[----:B------:R-:W2:Y:S01]  /*161c0*/  LDC R32, c[0x0][0x248] ;  /* 0x00009200ff207b82 */ /* 0x000ea20000000800 */
[----:B------:R-:W-:Y:S01]  /*161d0*/  LEA.HI.X.SX32 R27, R29, R0, 0x1, P6 ;  /* 0x000000001d1b7211 */ /* 0x000fe200030f0eff */
[----:B0-----:R-:W-:Y:S01]  /*161e0*/  IMAD R29, R28, 0x2, R25 ;  /* 0x000000021c1d7824 */ /* 0x001fe200078e0219 */
[----:B------:R-:W-:Y:S02]  /*161f0*/  LOP3.LUT R11, R10, 0x46, R181, 0xfe, !PT ;  /* 0x000000460a0b7812 */ /* 0x000fe400078efeb5 */
[----:B------:R-:W-:Y:S01]  /*16200*/  LEA R24, P6, R25, R2, 0x1 ;  /* 0x0000000219187211 */ /* 0x000fe200078c08ff */
[----:B------:R0:W-:Y:S01]  /*16210*/  @P1 STG.E.U16 desc[UR18][R8.64], R135 ;  /* 0x0000008708001986 */ /* 0x0001e2000c101512 */
[----:B------:R-:W-:Y:S01]  /*16220*/  ISETP.LT.AND P5, PT, R11, UR4, !P0 ;  /* 0x000000040b007c0c */ /* 0x000fe2000c7a1270 */
[----:B------:R-:W-:Y:S01]  /*16230*/  IMAD R31, R34, 0x2, R29 ;  /* 0x00000002221f7824 */ /* 0x000fe200078e021d */
[----:B------:R-:W-:Y:S01]  /*16240*/  LEA.HI.X.SX32 R25, R25, R0, 0x1, P6 ;  /* 0x0000000019197211 */ /* 0x000fe200030f0eff */
[----:B------:R-:W-:Y:S01]  /*16250*/  ULDC UR4, c[0x0][0x22c] ;  /* 0x00008b0000047ab9 */ /* 0x000fe20000000800 */
[----:B------:R-:W-:Y:S01]  /*16260*/  LOP3.LUT R11, R10, 0x48, R181, 0xfe, !PT ;  /* 0x000000480a0b7812 */ /* 0x000fe200078efeb5 */
[----:B------:R3:W-:Y:S01]  /*16270*/  @P2 STG.E.U16 desc[UR18][R26.64], R140 ;  /* 0x0000008c1a002986 */ /* 0x0007e2000c101512 */
[----:B------:R-:W4:Y:S01]  /*16280*/  LDC R34, c[0x0][0x248] ;  /* 0x00009200ff227b82 */ /* 0x000f220000000800 */
[----:B0-----:R-:W-:-:S02]  /*16290*/  LEA R8, P6, R29, R2, 0x1 ;  /* 0x000000021d087211 */ /* 0x001fc400078c08ff */
[----:B------:R-:W-:Y:S01]  /*162a0*/  ISETP.LT.AND P1, PT, R11, UR4, !P0 ;  /* 0x000000040b007c0c */ /* 0x000fe2000c721270 */
[----:B------:R-:W-:Y:S01]  /*162b0*/  ULDC UR4, c[0x0][0x22c] ;  /* 0x00008b0000047ab9 */ /* 0x000fe20000000800 */
[----:B------:R-:W-:-:S03]  /*162c0*/  LEA.HI.X.SX32 R9, R29, R0, 0x1, P6 ;  /* 0x000000001d097211 */ /* 0x000fc600030f0eff */
[----:B---3--:R-:W0:Y:S01]  /*162d0*/  LDC R26, c[0x0][0x248] ;  /* 0x00009200ff1a7b82 */ /* 0x008e220000000800 */
[----:B------:R-:W-:Y:S02]  /*162e0*/  LOP3.LUT R11, R10, 0x4a, R181, 0xfe, !PT ;  /* 0x0000004a0a0b7812 */ /* 0x000fe400078efeb5 */
[----:B------:R-:W-:Y:S02]  /*162f0*/  LEA R28, P6, R31, R2, 0x1 ;  /* 0x000000021f1c7211 */ /* 0x000fe400078c08ff */
[----:B------:R-:W-:Y:S01]  /*16300*/  ISETP.LT.AND P2, PT, R11, UR4, !P0 ;  /* 0x000000040b007c0c */ /* 0x000fe2000c741270 */
[----:B------:R-:W-:Y:S01]  /*16310*/  ULDC UR4, c[0x0][0x22c] ;  /* 0x00008b0000047ab9 */ /* 0x000fe20000000800 */
[----:B------:R-:W-:Y:S01]  /*16320*/  LEA.HI.X.SX32 R29, R31, R0, 0x1, P6 ;  /* 0x000000001f1d7211 */ /* 0x000fe200030f0eff */
[----:B-1----:R-:W-:Y:S01]  /*16330*/  IMAD R31, R30, 0x2, R31 ;  /* 0x000000021e1f7824 */ /* 0x002fe200078e021f */
[C-C-:B------:R-:W-:Y:S01]  /*16340*/  LOP3.LUT R11, R10.reuse, 0x4c, R181.reuse, 0xfe, !PT ;  /* 0x0000004c0a0b7812 */ /* 0x140fe200078efeb5 */
[----:B------:R-:W1:Y:S01]  /*16350*/  LDC R30, c[0x0][0x248] ;  /* 0x00009200ff1e7b82 */ /* 0x000e620000000800 */
[----:B------:R3:W-:Y:S02]  /*16360*/  @P4 STG.E.U16 desc[UR18][R24.64], R141 ;  /* 0x0000008d18004986 */ /* 0x0007e4000c101512 */
[----:B------:R-:W-:Y:S01]  /*16370*/  ISETP.LT.AND P4, PT, R11, UR4, !P0 ;  /* 0x000000040b007c0c */ /* 0x000fe2000c781270 */
[----:B------:R-:W-:Y:S01]  /*16380*/  ULDC UR4, c[0x0][0x22c] ;  /* 0x00008b0000047ab9 */ /* 0x000fe20000000800 */
[----:B------:R-:W-:Y:S01]  /*16390*/  @P3 STG.E.U16 desc[UR18][R8.64], R142 ;  /* 0x0000008e08003986 */ /* 0x000fe2000c101512 */
[----:B------:R-:W-:-:S03]  /*163a0*/  LOP3.LUT R11, R10, 0x4e, R181, 0xfe, !PT ;  /* 0x0000004e0a0b7812 */ /* 0x000fc600078efeb5 */
[----:B------:R4:W-:Y:S01]  /*163b0*/  @P5 STG.E.U16 desc[UR18][R28.64], R143 ;  /* 0x0000008f1c005986 */ /* 0x0009e2000c101512 */
[----:B--2---:R-:W-:Y:S01]  /*163c0*/  IMAD R27, R32, 0x2, R31 ;  /* 0x00000002201b7824 */ /* 0x004fe200078e021f */
[----:B------:R-:W-:Y:S01]  /*163d0*/  ISETP.LT.AND P3, PT, R11, UR4, !P0 ;  /* 0x000000040b007c0c */ /* 0x000fe2000c761270 */
[----:B------:R-:W-:Y:S01]  /*163e0*/  ULDC UR4, c[0x0][0x22c] ;  /* 0x00008b0000047ab9 */ /* 0x000fe20000000800 */
[----:B---3--:R-:W-:Y:S01]  /*163f0*/  LEA R24, P6, R31, R2, 0x1 ;  /* 0x000000021f187211 */ /* 0x008fe200078c08ff */
[----:B------:R-:W2:Y:S01]  /*16400*/  LDC R32, c[0x0][0x248] ;  /* 0x00009200ff207b82 */ /* 0x000ea20000000800 */
[----:B------:R-:W-:-:S07]  /*16410*/  LOP3.LUT R11, R10, 0x50, R181, 0xfe, !PT ;  /* 0x000000500a0b7812 */ /* 0x000fce00078efeb5 */
[----:B----4-:R-:W3:Y:S01]  /*16420*/  LDC R28, c[0x0][0x248] ;  /* 0x00009200ff1c7b82 */ /* 0x010ee20000000800 */
[----:B------:R-:W-:Y:S02]  /*16430*/  LEA.HI.X.SX32 R25, R31, R0, 0x1, P6 ;  /* 0x000000001f197211 */ /* 0x000fe400030f0eff */
[----:B------:R-:W-:Y:S02]  /*16440*/  PRMT R140, R140, 0x7632, R140 ;  /* 0x000076328c8c7816 */ /* 0x000fe4000000008c */
[----:B------:R-:W-:Y:S02]  /*16450*/  LEA R8, P6, R27, R2, 0x1 ;  /* 0x000000021b087211 */ /* 0x000fe400078c08ff */
[----:B------:R-:W-:Y:S01]  /*16460*/  ISETP.LT.AND P5, PT, R11, UR4, !P0 ;  /* 0x000000040b007c0c */ /* 0x000fe2000c7a1270 */
[----:B------:R-:W-:Y:S01]  /*16470*/  ULDC UR4, c[0x0][0x22c] ;  /* 0x00008b0000047ab9 */ /* 0x000fe20000000800 */
[----:B------:R-:W-:Y:S01]  /*16480*/  LOP3.LUT R11, R10, 0x52, R181, 0xfe, !PT ;  /* 0x000000520a0b7812 */ /* 0x000fe200078efeb5 */
[----:B------:R3:W-:Y:S01]  /*16490*/  @P1 STG.E.U16 desc[UR18][R24.64], R140 ;  /* 0x0000008c18001986 */ /* 0x0007e2000c101512 */
[----:B------:R-:W-:Y:S01]  /*164a0*/  LEA.HI.X.SX32 R9, R27, R0, 0x1, P6 ;  /* 0x000000001b097211 */ /* 0x000fe200030f0eff */
[----:B0-----:R-:W-:Y:S01]  /*164b0*/  IMAD R27, R26, 0x2, R27 ;  /* 0x000000021a1b7824 */ /* 0x001fe200078e021b */
[----:B------:R-:W-:-:S02]  /*164c0*/  PRMT R141, R141, 0x7632, R141 ;  /* 0x000076328d8d7816 */ /* 0x000fc4000000008d */
[----:B------:R-:W-:Y:S01]  /*164d0*/  ISETP.LT.AND P1, PT, R11, UR4, !P0 ;  /* 0x000000040b007c0c */ /* 0x000fe2000c721270 */
[----:B------:R-:W-:Y:S01]  /*164e0*/  ULDC UR4, c[0x0][0x22c] ;  /* 0x00008b0000047ab9 */ /* 0x000fe20000000800 */
[----:B------:R-:W-:Y:S01]  /*164f0*/  LOP3.LUT R11, R10, 0x54, R181, 0xfe, !PT ;  /* 0x000000540a0b7812 */ /* 0x000fe200078efeb5 */
[----:B------:R0:W-:Y:S01]  /*16500*/  @P2 STG.E.U16 desc[UR18][R8.64], R141 ;  /* 0x0000008d08002986 */ /* 0x0001e2000c101512 */
[----:B------:R-:W-:Y:S02]  /*16510*/  LEA R26, P6, R27, R2, 0x1 ;  /* 0x000000021b1a7211 */ /* 0x000fe400078c08ff */
[----:B------:R-:W-:Y:S01]  /*16520*/  ISETP.LT.AND P2, PT, R11, UR4, !P0 ;  /* 0x000000040b007c0c */ /* 0x000fe2000c741270 */
[----:B-1----:R-:W-:Y:S01]  /*16530*/  IMAD R11, R30, 0x2, R27 ;  /* 0x000000021e0b7824 */ /* 0x002fe200078e021b */
[----:B------:R-:W-:Y:S01]  /*16540*/  LEA.HI.X.SX32 R27, R27, R0, 0x1, P6 ;  /* 0x000000001b1b7211 */ /* 0x000fe200030f0eff */
[----:B------:R-:W-:Y:S01]  /*16550*/  ULDC UR4, c[0x0][0x22c] ;  /* 0x00008b0000047ab9 */ /* 0x000fe20000000800 */
[----:B------:R-:W-:Y:S01]  /*16560*/  PRMT R142, R142, 0x7632, R142 ;  /* 0x000076328e8e7816 */ /* 0x000fe2000000008e */
[----:B---3--:R-:W-:Y:S01]  /*16570*/  IMAD R25, R28, 0x2, R11 ;  /* 0x000000021c197824 */ /* 0x008fe200078e020b */
[----:B------:R-:W-:Y:S01]  /*16580*/  PRMT R143, R143, 0x7632, R143 ;  /* 0x000076328f8f7816 */ /* 0x000fe2000000008f */
[----:B------:R-:W1:Y:S01]  /*16590*/  LDC R28, c[0x0][0x248] ;  /* 0x00009200ff1c7b82 */ /* 0x000e620000000800 */
[----:B0-----:R-:W-:-:S02]  /*165a0*/  LOP3.LUT R9, R10, 0x56, R181, 0xfe, !PT ;  /* 0x000000560a097812 */ /* 0x001fc400078efeb5 */
[----:B------:R-:W-:Y:S01]  /*165b0*/  LEA R8, P6, R11, R2, 0x1 ;  /* 0x000000020b087211 */ /* 0x000fe200078c08ff */
[----:B------:R2:W-:Y:S01]  /*165c0*/  @P4 STG.E.U16 desc[UR18][R26.64], R142 ;  /* 0x0000008e1a004986 */ /* 0x0005e2000c101512 */
[----:B------:R-:W-:Y:S01]  /*165d0*/  ISETP.LT.AND P4, PT, R9, UR4, !P0 ;  /* 0x0000000409007c0c */ /* 0x000fe2000c781270 */
[----:B------:R-:W-:Y:S01]  /*165e0*/  ULDC UR4, c[0x0][0x22c] ;  /* 0x00008b0000047ab9 */ /* 0x000fe20000000800 */
[----:B------:R-:W-:Y:S01]  /*165f0*/  LEA.HI.X.SX32 R9, R11, R0, 0x1, P6 ;  /* 0x000000000b097211 */ /* 0x000fe200030f0eff */
[----:B------:R-:W0:Y:S04]  /*16600*/  LDC R30, c[0x0][0x248] ;  /* 0x00009200ff1e7b82 */ /* 0x000e280000000800 */
[----:B------:R3:W-:Y:S01]  /*16610*/  @P3 STG.E.U16 desc[UR18][R8.64], R143 ;  /* 0x0000008f08003986 */ /* 0x0007e2000c101512 */
[----:B------:R-:W-:Y:S01]  /*16620*/  LEA R24, P3, R25, R2, 0x1 ;  /* 0x0000000219187211 */ /* 0x000fe200078608ff */
[----:B--2---:R-:W-:-:S03]  /*16630*/  IMAD R27, R32, 0x2, R25 ;  /* 0x00000002201b7824 */ /* 0x004fc600078e0219 */
[----:B------:R-:W-:Y:S01]  /*16640*/  LEA.HI.X.SX32 R25, R25, R0, 0x1, P3 ;  /* 0x0000000019197211 */ /* 0x000fe200018f0eff */
[----:B------:R-:W2:Y:S01]  /*16650*/  LDC R32, c[0x0][0x248] ;  /* 0x00009200ff207b82 */ /* 0x000ea20000000800 */
[----:B------:R-:W-:Y:S01]  /*16660*/  IMAD R29, R34, 0x2, R27 ;  /* 0x00000002221d7824 */ /* 0x000fe200078e021b */
[C---:B------:R-:W-:Y:S02]  /*16670*/  LEA R26, P3, R27.reuse, R2, 0x1 ;  /* 0x000000021b1a7211 */ /* 0x040fe400078608ff */
[C-C-:B------:R-:W-:Y:S02]  /*16680*/  LOP3.LUT R11, R10.reuse, 0x58, R181.reuse, 0xfe, !PT ;  /* 0x000000580a0b7812 */ /* 0x140fe400078efeb5 */
[----:B------:R-:W-:Y:S01]  /*16690*/  LEA.HI.X.SX32 R27, R27, R0, 0x1, P3 ;  /* 0x000000001b1b7211 */ /* 0x000fe200018f0eff */
[----:B------:R4:W-:Y:S01]  /*166a0*/  @P5 STG.E.U16 desc[UR18][R24.64], R148 ;  /* 0x0000009418005986 */ /* 0x0009e2000c101512 */
[----:B---3--:R-:W-:Y:S01]  /*166b0*/  LEA R8, P3, R29, R2, 0x1 ;  /* 0x000000021d087211 */ /* 0x008fe200078608ff */
[----:B------:R-:W3:Y:S01]  /*166c0*/  LDC R34, c[0x0][0x248] ;  /* 0x00009200ff227b82 */ /* 0x000ee20000000800 */
[----:B------:R-:W-:Y:S01]  /*166d0*/  ISETP.LT.AND P6, PT, R11, UR4, !P0 ;  /* 0x000000040b007c0c */ /* 0x000fe2000c7c1270 */
[----:B------:R-:W-:Y:S01]  /*166e0*/  ULDC UR4, c[0x0][0x22c] ;  /* 0x00008b0000047ab9 */ /* 0x000fe20000000800 */
[----:B------:R-:W-:-:S02]  /*166f0*/  LOP3.LUT R11, R10, 0x5a, R181, 0xfe, !PT ;  /* 0x0000005a0a0b7812 */ /* 0x000fc400078efeb5 */
[----:B------:R-:W-:Y:S01]  /*16700*/  LEA.HI.X.SX32 R9, R29, R0, 0x1, P3 ;  /* 0x000000001d097211 */ /* 0x000fe200018f0eff */
[----:B-1----:R-:W-:Y:S01]  /*16710*/  IMAD R29, R28, 0x2, R29 ;  /* 0x000000021c1d7824 */ /* 0x002fe200078e021d */
[----:B------:R-:W-:Y:S01]  /*16720*/  ISETP.LT.AND P5, PT, R11, UR4, !P0 ;  /* 0x000000040b007c0c */ /* 0x000fe2000c7a1270 */
[----:B------:R-:W-:Y:S01]  /*16730*/  @P1 STG.E.U16 desc[UR18][R26.64], R149 ;  /* 0x000000951a001986 */ /* 0x000fe2000c101512 */
[C-C-:B------:R-:W-:Y:S01]  /*16740*/  LOP3.LUT R11, R10.reuse, 0x5c, R181.reuse, 0xfe, !PT ;  /* 0x0000005c0a0b7812 */ /* 0x140fe200078efeb5 */
[----:B------:R-:W-:Y:S01]  /*16750*/  ULDC UR4, c[0x0][0x22c] ;  /* 0x00008b0000047ab9 */ /* 0x000fe20000000800 */
[----:B------:R-:W-:Y:S01]  /*16760*/  LOP3.LUT R28, R10, 0x5e, R181, 0xfe, !PT ;  /* 0x0000005e0a1c7812 */ /* 0x000fe200078efeb5 */
[----:B------:R1:W-:Y:S01]  /*16770*/  @P2 STG.E.U16 desc[UR18][R8.64], R150 ;  /* 0x0000009608002986 */ /* 0x0003e2000c101512 */
[----:B----4-:R-:W-:Y:S02]  /*16780*/  LEA R24, P2, R29, R2, 0x1 ;  /* 0x000000021d187211 */ /* 0x010fe400078408ff */
[----:B------:R-:W-:Y:S01]  /*16790*/  ISETP.LT.AND P1, PT, R11, UR4, !P0 ;  /* 0x000000040b007c0c */ /* 0x000fe2000c721270 */
[----:B------:R-:W-:Y:S01]  /*167a0*/  ULDC UR4, c[0x0][0x22c] ;  /* 0x00008b0000047ab9 */ /* 0x000fe20000000800 */
[----:B------:R-:W-:-:S02]  /*167b0*/  LEA.HI.X.SX32 R25, R29, R0, 0x1, P2 ;  /* 0x000000001d197211 */ /* 0x000fc400010f0eff */
[----:B------:R-:W-:Y:S01]  /*167c0*/  ISETP.LT.AND P2, PT, R28, UR4, !P0 ;  /* 0x000000041c007c0c */ /* 0x000fe2000c741270 */
[----:B0-----:R-:W-:Y:S01]  /*167d0*/  IMAD R29, R30, 0x2, R29 ;  /* 0x000000021e1d7824 */ /* 0x001fe200078e021d */
[----:B------:R-:W0:Y:S01]  /*167e0*/  LDC R28, c[0x0][0x248] ;  /* 0x00009200ff1c7b82 */ /* 0x000e220000000800 */
[----:B------:R4:W-:Y:S01]  /*167f0*/  @P4 STG.E.U16 desc[UR18][R24.64], R151 ;  /* 0x0000009718004986 */ /* 0x0009e2000c101512 */
[----:B------:R-:W-:Y:S01]  /*16800*/  PRMT R148, R148, 0x7632, R148 ;  /* 0x0000763294947816 */ /* 0x000fe20000000094 */
[----:B--2---:R-:W-:Y:S01]  /*16810*/  IMAD R31, R32, 0x2, R29 ;  /* 0x00000002201f7824 */ /* 0x004fe200078e021d */
[----:B-1----:R-:W-:Y:S01]  /*16820*/  LEA R8, P4, R29, R2, 0x1 ;  /* 0x000000021d087211 */ /* 0x002fe200078808ff */
[----:B------:R-:W-:-:S03]  /*16830*/  ULDC UR4, c[0x0][0x22c] ;  /* 0x00008b0000047ab9 */ /* 0x000fc60000000800 */
[----:B------:R-:W-:Y:S01]  /*16840*/  LEA.HI.X.SX32 R9, R29, R0, 0x1, P4 ;  /* 0x000000001d097211 */ /* 0x000fe200020f0eff */
[----:B------:R-:W1:Y:S01]  /*16850*/  LDC R30, c[0x0][0x248] ;  /* 0x00009200ff1e7b82 */ /* 0x000e620000000800 */
[----:B------:R-:W-:-:S04]  /*16860*/  LEA R26, P4, R31, R2, 0x1 ;  /* 0x000000021f1a7211 */ /* 0x000fc800078808ff */
[----:B------:R-:W-:Y:S01]  /*16870*/  LEA.HI.X.SX32 R27, R31, R0, 0x1, P4 ;  /* 0x000000001f1b7211 */ /* 0x000fe200020f0eff */
[----:B---3--:R-:W-:Y:S02]  /*16880*/  IMAD R31, R34, 0x2, R31 ;  /* 0x00000002221f7824 */ /* 0x008fe400078e021f */
[----:B------:R-:W2:Y:S01]  /*16890*/  LDC R32, c[0x0][0x248] ;  /* 0x00009200ff207b82 */ /* 0x000ea20000000800 */
[----:B------:R-:W-:Y:S01]  /*168a0*/  PRMT R149, R149, 0x7632, R149 ;  /* 0x0000763295957816 */ /* 0x000fe20000000095 */
[----:B0-----:R-:W-:-:S06]  /*168b0*/  IMAD R29, R28, 0x2, R31 ;  /* 0x000000021c1d7824 */ /* 0x001fcc00078e021f */
[----:B------:R-:W0:Y:S01]  /*168c0*/  LDC R34, c[0x0][0x248] ;  /* 0x00009200ff227b82 */ /* 0x000e220000000800 */
[----:B------:R3:W-:Y:S07]  /*168d0*/  @P6 STG.E.U16 desc[UR18][R8.64], R148 ;  /* 0x0000009408006986 */ /* 0x0007ee000c101512 */
[----:B------:R-:W0:Y:S01]  /*168e0*/  LDC R28, c[0x0][0x248] ;  /* 0x00009200ff1c7b82 */ /* 0x000e220000000800 */
[----:B------:R2:W-:Y:S01]  /*168f0*/  @P5 STG.E.U16 desc[UR18][R26.64], R149 ;  /* 0x000000951a005986 */ /* 0x0005e2000c101512 */
[----:B------:R-:W-:-:S02]  /*16900*/  LOP3.LUT R11, R10, 0x60, R181, 0xfe, !PT ;  /* 0x000000600a0b7812 */ /* 0x000fc400078efeb5 */
[-C--:B----4-:R-:W-:Y:S02]  /*16910*/  LEA R24, P5, R31, R2.reuse, 0x1 ;  /* 0x000000021f187211 */ /* 0x090fe400078a08ff */
[----:B---3--:R-:W-:Y:S02]  /*16920*/  LEA R8, P6, R29, R2, 0x1 ;  /* 0x000000021d087211 */ /* 0x008fe400078c08ff */
        /* <DEDUP_REMOVED lines=12> */
[----:B--2---:R-:W-:Y:S02]  /*169f0*/  LEA R26, P6, R29, R2, 0x1 ;  /* 0x000000021d1a7211 */ /* 0x004fe400078c08ff */
[----:B------:R-:W-:Y:S01]  /*16a00*/  ISETP.LT.AND P5, PT, R11, UR4, !P0 ;  /* 0x000000040b007c0c */ /* 0x000fe2000c7a1270 */
[----:B------:R-:W-:Y:S01]  /*16a10*/  ULDC UR4, c[0x0][0x22c] ;  /* 0x00008b0000047ab9 */ /* 0x000fe20000000800 */
[----:B---3--:R-:W-:Y:S01]  /*16a20*/  IMAD R25, R32, 0x2, R29 ;  /* 0x0000000220197824 */ /* 0x008fe200078e021d */
        /* <DEDUP_REMOVED lines=17> */
[----:B------:R-:W-:Y:S02]  /*16b40*/  LEA.HI.X.SX32 R9, R29, R0, 0x1, P6 ;  /* 0x000000001d097211 */ /* 0x000fe400030f0eff */
[----:B------:R-:W-:Y:S01]  /*16b50*/  LOP3.LUT R11, R10, 0x6a, R181, 0xfe, !PT ;  /* 0x0000006a0a0b7812 */ /* 0x000fe200078efeb5 */
[----:B---3--:R-:W0:Y:S01]  /*16b60*/  LDC R26, c[0x0][0x248] ;  /* 0x00009200ff1a7b82 */ /* 0x008e220000000800 */
[----:B------:R-:W-:Y:S02]  /*16b70*/  LEA R28, P6, R31, R2, 0x1 ;  /* 0x000000021f1c7211 */ /* 0x000fe400078c08ff */
[----:B------:R-:W-:Y:S01]  /*16b80*/  ISETP.LT.AND P3, PT, R11, UR4, !P0 ;  /* 0x000000040b007c0c */ /* 0x000fe2000c761270 */
[----:B------:R3:W-:Y:S01]  /*16b90*/  @P4 STG.E.U16 desc[UR18][R24.64], R153 ;  /* 0x0000009918004986 */ /* 0x0007e2000c101512 */
[----:B------:R-:W-:Y:S01]  /*16ba0*/  LEA.HI.X.SX32 R29, R31, R0, 0x1, P6 ;  /* 0x000000001f1d7211 */ /* 0x000fe200030f0eff */
[----:B-1----:R-:W-:Y:S01]  /*16bb0*/  IMAD R31, R30, 0x2, R31 ;  /* 0x000000021e1f7824 */ /* 0x002fe200078e021f */
[C-C-:B------:R-:W-:Y:S01]  /*16bc0*/  LOP3.LUT R11, R10.reuse, 0x6c, R181.reuse, 0xfe, !PT ;  /* 0x0000006c0a0b7812 */ /* 0x140fe200078efeb5 */
[----:B------:R-:W1:Y:S01]  /*16bd0*/  LDC R30, c[0x0][0x248] ;  /* 0x00009200ff1e7b82 */ /* 0x000e620000000800 */
[----:B------:R-:W-:Y:S01]  /*16be0*/  ULDC UR4, c[0x0][0x22c] ;  /* 0x00008b0000047ab9 */ /* 0x000fe20000000800 */
[----:B------:R-:W-:Y:S01]  /*16bf0*/  @P5 STG.E.U16 desc[UR18][R8.64], R154 ;  /* 0x0000009a08005986 */ /* 0x000fe2000c101512 */
[----:B------:R-:W-:Y:S01]  /*16c00*/  ISETP.LT.AND P4, PT, R11, UR4, !P0 ;  /* 0x000000040b007c0c */ /* 0x000fe2000c781270 */
[----:B------:R-:W-:Y:S01]  /*16c10*/  ULDC UR4, c[0x0][0x22c] ;  /* 0x00008b0000047ab9 */ /* 0x000fe20000000800 */
[----:B------:R-:W-:Y:S01]  /*16c20*/  LOP3.LUT R11, R10, 0x6e, R181, 0xfe, !PT ;  /* 0x0000006e0a0b7812 */ /* 0x000fe200078efeb5 */
[----:B------:R3:W-:Y:S01]  /*16c30*/  @P1 STG.E.U16 desc[UR18][R28.64], R155 ;  /* 0x0000009b1c001986 */ /* 0x0007e2000c101512 */
[----:B--2---:R-:W-:Y:S01]  /*16c40*/  IMAD R27, R32, 0x2, R31 ;  /* 0x00000002201b7824 */ /* 0x004fe200078e021f */
[----:B---3--:R-:W-:Y:S01]  /*16c50*/  LEA R24, P6, R31, R2, 0x1 ;  /* 0x000000021f187211 */ /* 0x008fe200078c08ff */
[----:B------:R-:W2:Y:S01]  /*16c60*/  LDC R32, c[0x0][0x248] ;  /* 0x00009200ff207b82 */ /* 0x000ea20000000800 */
[----:B------:R-:W-:Y:S01]  /*16c70*/  ISETP.LT.AND P5, PT, R11, UR4, !P0 ;  /* 0x000000040b007c0c */ /* 0x000fe2000c7a1270 */
[----:B------:R-:W-:Y:S01]  /*16c80*/  ULDC UR4, c[0x0][0x22c] ;  /* 0x00008b0000047ab9 */ /* 0x000fe20000000800 */
[----:B------:R-:W-:-:S05]  /*16c90*/  LOP3.LUT R11, R10, 0x70, R181, 0xfe, !PT ;  /* 0x000000700a0b7812 */ /* 0x000fca00078efeb5 */
[----:B------:R-:W3:Y:S01]  /*16ca0*/  LDC R28, c[0x0][0x248] ;  /* 0x00009200ff1c7b82 */ /* 0x000ee20000000800 */
[----:B------:R-:W-:Y:S02]  /*16cb0*/  PRMT R152, R152, 0x7632, R152 ;  /* 0x0000763298987816 */ /* 0x000fe40000000098 */
[----:B------:R-:W-:Y:S02]  /*16cc0*/  LEA.HI.X.SX32 R25, R31, R0, 0x1, P6 ;  /* 0x000000001f197211 */ /* 0x000fe400030f0eff */
[----:B------:R-:W-:Y:S01]  /*16cd0*/  ISETP.LT.AND P1, PT, R11, UR4, !P0 ;  /* 0x000000040b007c0c */ /* 0x000fe2000c721270 */
[----:B------:R-:W-:Y:S01]  /*16ce0*/  ULDC UR4, c[0x0][0x22c] ;  /* 0x00008b0000047ab9 */ /* 0x000fe20000000800 */
[----:B------:R-:W-:Y:S02]  /*16cf0*/  LEA R8, P6, R27, R2, 0x1 ;  /* 0x000000021b087211 */ /* 0x000fe400078c08ff */
[----:B------:R-:W-:Y:S01]  /*16d00*/  LOP3.LUT R11, R10, 0x72, R181, 0xfe, !PT ;  /* 0x000000720a0b7812 */ /* 0x000fe200078efeb5 */
[----:B------:R3:W-:Y:S01]  /*16d10*/  @P2 STG.E.U16 desc[UR18][R24.64], R152 ;  /* 0x0000009818002986 */ /* 0x0007e2000c101512 */
[----:B------:R-:W-:-:S02]  /*16d20*/  PRMT R153, R153, 0x7632, R153 ;  /* 0x0000763299997816 */ /* 0x000fc40000000099 */
[----:B------:R-:W-:Y:S02]  /*16d30*/  LEA.HI.X.SX32 R9, R27, R0, 0x1, P6 ;  /* 0x000000001b097211 */ /* 0x000fe400030f0eff */
[----:B------:R-:W-:Y:S01]  /*16d40*/  ISETP.LT.AND P2, PT, R11, UR4, !P0 ;  /* 0x000000040b007c0c */ /* 0x000fe2000c741270 */
[----:B0-----:R-:W-:Y:S01]  /*16d50*/  IMAD R27, R26, 0x2, R27 ;  /* 0x000000021a1b7824 */ /* 0x001fe200078e021b */
[----:B------:R-:W-:Y:S01]  /*16d60*/  LOP3.LUT R11, R10, 0x74, R181, 0xfe, !PT ;  /* 0x000000740a0b7812 */ /* 0x000fe200078efeb5 */
[----:B------:R-:W-:Y:S01]  /*16d70*/  ULDC UR4, c[0x0][0x22c] ;  /* 0x00008b0000047ab9 */ /* 0x000fe20000000800 */
[----:B------:R0:W-:Y:S02]  /*16d80*/  @P3 STG.E.U16 desc[UR18][R8.64], R153 ;  /* 0x0000009908003986 */ /* 0x0001e4000c101512 */
[----:B------:R-:W-:Y:S01]  /*16d90*/  ISETP.LT.AND P3, PT, R11, UR4, !P0 ;  /* 0x000000040b007c0c */ /* 0x000fe2000c761270 */
[----:B-1----:R-:W-:Y:S01]  /*16da0*/  IMAD R11, R30, 0x2, R27 ;  /* 0x000000021e0b7824 */ /* 0x002fe200078e021b */
[C---:B------:R-:W-:Y:S01]  /*16db0*/  LEA R26, P6, R27.reuse, R2, 0x1 ;  /* 0x000000021b1a7211 */ /* 0x040fe200078c08ff */
[----:B------:R-:W-:Y:S01]  /*16dc0*/  ULDC UR4, c[0x0][0x22c] ;  /* 0x00008b0000047ab9 */ /* 0x000fe20000000800 */
[----:B------:R-:W-:Y:S01]  /*16dd0*/  PRMT R154, R154, 0x7632, R154 ;  /* 0x000076329a9a7816 */ /* 0x000fe2000000009a */
[----:B---3--:R-:W-:Y:S01]  /*16de0*/  IMAD R25, R28, 0x2, R11 ;  /* 0x000000021c197824 */ /* 0x008fe200078e020b */
[----:B------:R-:W-:Y:S01]  /*16df0*/  LEA.HI.X.SX32 R27, R27, R0, 0x1, P6 ;  /* 0x000000001b1b7211 */ /* 0x000fe200030f0eff */
[----:B------:R-:W1:Y:S01]  /*16e00*/  LDC R28, c[0x0][0x248] ;  /* 0x00009200ff1c7b82 */ /* 0x000e620000000800 */
[----:B0-----:R-:W-:-:S02]  /*16e10*/  LOP3.LUT R9, R10, 0x76, R181, 0xfe, !PT ;  /* 0x000000760a097812 */ /* 0x001fc400078efeb5 */
[----:B------:R-:W-:Y:S01]  /*16e20*/  LEA R8, P6, R11, R2, 0x1 ;  /* 0x000000020b087211 */ /* 0x000fe200078c08ff */
[----:B------:R2:W-:Y:S01]  /*16e30*/  @P4 STG.E.U16 desc[UR18][R26.64], R154 ;  /* 0x0000009a1a004986 */ /* 0x0005e2000c101512 */
[----:B------:R-:W-:-:S03]  /*16e40*/  ISETP.LT.AND P4, PT, R9, UR4, !P0 ;  /* 0x0000000409007c0c */ /* 0x000fc6000c781270 */
[----:B------:R-:W0:Y:S01]  /*16e50*/  LDC R30, c[0x0][0x248] ;  /* 0x00009200ff1e7b82 */ /* 0x000e220000000800 */
[----:B------:R-:W-:Y:S01]  /*16e60*/  LEA.HI.X.SX32 R9, R11, R0, 0x1, P6 ;  /* 0x000000000b097211 */ /* 0x000fe200030f0eff */
[----:B------:R-:W-:Y:S01]  /*16e70*/  ULDC UR4, c[0x0][0x22c] ;  /* 0x00008b0000047ab9 */ /* 0x000fe20000000800 */
[----:B------:R-:W-:Y:S02]  /*16e80*/  LEA R24, P6, R25, R2, 0x1 ;  /* 0x0000000219187211 */ /* 0x000fe400078c08ff */
[----:B------:R-:W-:Y:S01]  /*16e90*/  PRMT R155, R155, 0x7632, R155 ;  /* 0x000076329b9b7816 */ /* 0x000fe2000000009b */
[----:B--2---:R-:W-:Y:S01]  /*16ea0*/  IMAD R27, R32, 0x2, R25 ;  /* 0x00000002201b7824 */ /* 0x004fe200078e0219 */
[----:B------:R-:W-:-:S03]  /*16eb0*/  LEA.HI.X.SX32 R25, R25, R0, 0x1, P6 ;  /* 0x0000000019197211 */ /* 0x000fc600030f0eff */
[----:B------:R2:W-:Y:S01]  /*16ec0*/  @P5 STG.E.U16 desc[UR18][R8.64], R155 ;  /* 0x0000009b08005986 */ /* 0x0005e2000c101512 */
[----:B------:R-:W-:Y:S01]  /*16ed0*/  LOP3.LUT R11, R10, 0x78, R181, 0xfe, !PT ;  /* 0x000000780a0b7812 */ /* 0x000fe200078efeb5 */
[----:B----4-:R-:W-:Y:S01]  /*16ee0*/  IMAD R29, R34, 0x2, R27 ;  /* 0x00000002221d7824 */ /* 0x010fe200078e021b */
[C---:B------:R-:W-:Y:S01]  /*16ef0*/  LEA R26, P6, R27.reuse, R2, 0x1 ;  /* 0x000000021b1a7211 */ /* 0x040fe200078c08ff */
[----:B------:R-:W3:Y:S03]  /*16f00*/  LDC R32, c[0x0][0x248] ;  /* 0x00009200ff207b82 */ /* 0x000ee60000000800 */
[----:B------:R-:W-:Y:S02]  /*16f10*/  LEA.HI.X.SX32 R27, R27, R0, 0x1, P6 ;  /* 0x000000001b1b7211 */ /* 0x000fe400030f0eff */
[----:B------:R-:W-:Y:S01]  /*16f20*/  ISETP.LT.AND P5, PT, R11, UR4, !P0 ;  /* 0x000000040b007c0c */ /* 0x000fe2000c7a1270 */
[----:B------:R-:W-:Y:S01]  /*16f30*/  ULDC UR4, c[0x0][0x22c] ;  /* 0x00008b0000047ab9 */ /* 0x000fe20000000800 */
[C---:B--2---:R-:W-:Y:S01]  /*16f40*/  LEA R8, P6, R29.reuse, R2, 0x1 ;  /* 0x000000021d087211 */ /* 0x044fe200078c08ff */
[----:B------:R2:W-:Y:S01]  /*16f50*/  @P1 STG.E.U16 desc[UR18][R24.64], R156 ;  /* 0x0000009c18001986 */ /* 0x0005e2000c101512 */
[----:B------:R-:W-:Y:S01]  /*16f60*/  LOP3.LUT R11, R10, 0x7a, R181, 0xfe, !PT ;  /* 0x0000007a0a0b7812 */ /* 0x000fe200078efeb5 */
[----:B------:R-:W4:Y:S01]  /*16f70*/  LDC R34, c[0x0][0x248] ;  /* 0x00009200ff227b82 */ /* 0x000f220000000800 */
        /* <DEDUP_REMOVED lines=8> */
[----:B--2---:R-:W-:-:S02]  /*17000*/  LEA R24, P3, R29, R2, 0x1 ;  /* 0x000000021d187211 */ /* 0x004fc400078608ff */
[----:B------:R-:W-:Y:S01]  /*17010*/  ISETP.LT.AND P2, PT, R11, UR4, !P0 ;  /* 0x000000040b007c0c */ /* 0x000fe2000c741270 */
[----:B------:R-:W-:Y:S01]  /*17020*/  ULDC UR4, c[0x0][0x22c] ;  /* 0x00008b0000047ab9 */ /* 0x000fe20000000800 */
[----:B------:R-:W-:Y:S02]  /*17030*/  LEA.HI.X.SX32 R25, R29, R0, 0x1, P3 ;  /* 0x000000001d197211 */ /* 0x000fe400018f0eff */
[----:B------:R-:W-:Y:S01]  /*17040*/  ISETP.LT.AND P3, PT, R28, UR4, !P0 ;  /* 0x000000041c007c0c */ /* 0x000fe2000c761270 */
[----:B0-----:R-:W-:Y:S01]  /*17050*/  IMAD R29, R30, 0x2, R29 ;  /* 0x000000021e1d7824 */ /* 0x001fe200078e021d */
        /* <DEDUP_REMOVED lines=14> */
[----:B------:R-:W0:Y:S08]  /*17140*/  LDC R34, c[0x0][0x248] ;  /* 0x00009200ff227b82 */ /* 0x000e300000000800 */
[----:B------:R-:W4:Y:S01]  /*17150*/  LDC R28, c[0x0][0x248] ;  /* 0x00009200ff1c7b82 */ /* 0x000f220000000800 */
[----:B------:R1:W-:Y:S01]  /*17160*/  @P5 STG.E.U16 desc[UR18][R8.64], R156 ;  /* 0x0000009c08005986 */ /* 0x0003e2000c101512 */
[----:B------:R-:W-:-:S03]  /*17170*/  LOP3.LUT R11, R10, 0x80, R181, 0xfe, !PT ;  /* 0x000000800a0b7812 */ /* 0x000fc600078efeb5 */
[----:B------:R3:W-:Y:S01]  /*17180*/  @P1 STG.E.U16 desc[UR18][R26.64], R157 ;  /* 0x0000009d1a001986 */ /* 0x0007e2000c101512 */
[-C--:B--2---:R-:W-:Y:S02]  /*17190*/  LEA R24, P1, R31, R2.reuse, 0x1 ;  /* 0x000000021f187211 */ /* 0x084fe400078208ff */
[----:B------:R-:W-:Y:S01]  /*171a0*/  ISETP.LT.AND P6, PT, R11, UR5, !P0 ;  /* 0x000000050b007c0c */ /* 0x000fe2000c7c1270 */
[----:B------:R-:W-:Y:S01]  /*171b0*/  ULDC UR5, c[0x0][0x22c] ;  /* 0x00008b0000057ab9 */ /* 0x000fe20000000800 */
[C---:B-1----:R-:W-:Y:S02]  /*171c0*/  LEA R8, P5, R29.reuse, R2, 0x1 ;  /* 0x000000021d087211 */ /* 0x042fe400078a08ff */
[----:B------:R-:W-:Y:S02]  /*171d0*/  LOP3.LUT R11, R10, 0x82, R181, 0xfe, !PT ;  /* 0x000000820a0b7812 */ /* 0x000fe400078efeb5 */
[-C--:B------:R-:W-:Y:S01]  /*171e0*/  LEA.HI.X.SX32 R9, R29, R0.reuse, 0x1, P5 ;  /* 0x000000001d097211 */ /* 0x080fe200028f0eff */
[----:B------:R-:W-:Y:S01]  /*171f0*/  IMAD R29, R30, 0x2, R29 ;  /* 0x000000021e1d7824 */ /* 0x000fe200078e021d */
[----:B------:R-:W-:Y:S01]  /*17200*/  PRMT R158, R158, 0x7632, R158 ;  /* 0x000076329e9e7816 */ /* 0x000fe2000000009e */
[----:B------:R-:W1:Y:S01]  /*17210*/  LDC R30, c[0x0][0x248] ;  /* 0x00009200ff1e7b82 */ /* 0x000e620000000800 */
[----:B------:R-:W-:-:S02]  /*17220*/  LEA.HI.X.SX32 R25, R31, R0, 0x1, P1 ;  /* 0x000000001f197211 */ /* 0x000fc400008f0eff */
[----:B------:R-:W-:Y:S01]  /*17230*/  ISETP.LT.AND P4, PT, R11, UR4, !P0 ;  /* 0x000000040b007c0c */ /* 0x000fe2000c781270 */
[----:B------:R-:W-:Y:S01]  /*17240*/  ULDC UR4, c[0x0][0x22c] ;  /* 0x00008b0000047ab9 */ /* 0x000fe20000000800 */
[----:B------:R-:W-:Y:S01]  /*17250*/  LOP3.LUT R11, R10, 0x84, R181, 0xfe, !PT ;  /* 0x000000840a0b7812 */ /* 0x000fe200078efeb5 */
[----:B------:R2:W-:Y:S01]  /*17260*/  @P2 STG.E.U16 desc[UR18][R24.64], R158 ;  /* 0x0000009e18002986 */ /* 0x0005e2000c101512 */
[----:B---3--:R-:W-:Y:S02]  /*17270*/  LEA R26, P5, R29, R2, 0x1 ;  /* 0x000000021d1a7211 */ /* 0x008fe400078a08ff */
[----:B------:R-:W-:Y:S02]  /*17280*/  PRMT R159, R159, 0x7632, R159 ;  /* 0x000076329f9f7816 */ /* 0x000fe4000000009f */
[----:B------:R-:W-:Y:S01]  /*17290*/  ISETP.LT.AND P1, PT, R11, UR4, !P0 ;  /* 0x000000040b007c0c */ /* 0x000fe2000c721270 */
[----:B------:R-:W-:Y:S01]  /*172a0*/  ULDC UR4, c[0x0][0x22c] ;  /* 0x00008b0000047ab9 */ /* 0x000fe20000000800 */
[----:B------:R-:W-:Y:S01]  /*172b0*/  LEA.HI.X.SX32 R27, R29, R0, 0x1, P5 ;  /* 0x000000001d1b7211 */ /* 0x000fe200028f0eff */
[----:B--2---:R-:W-:Y:S01]  /*172c0*/  IMAD R25, R32, 0x2, R29 ;  /* 0x0000000220197824 */ /* 0x004fe200078e021d */
[----:B------:R-:W-:Y:S01]  /*172d0*/  LOP3.LUT R11, R10, 0x86, R181, 0xfe, !PT ;  /* 0x000000860a0b7812 */ /* 0x000fe200078efeb5 */
[----:B------:R-:W2:Y:S02]  /*172e0*/  LDC R32, c[0x0][0x248] ;  /* 0x00009200ff207b82 */ /* 0x000ea40000000800 */
[----:B----4-:R-:W-:Y:S01]  /*172f0*/  IMAD R29, R28, 0x2, R25 ;  /* 0x000000021c1d7824 */ /* 0x010fe200078e0219 */
[----:B------:R3:W-:Y:S01]  /*17300*/  @P3 STG.E.U16 desc[UR18][R8.64], R159 ;  /* 0x0000009f08003986 */ /* 0x0007e2000c101512 */
[----:B------:R-:W-:Y:S01]  /*17310*/  ISETP.LT.AND P2, PT, R11, UR4, !P0 ;  /* 0x000000040b007c0c */ /* 0x000fe2000c741270 */
[----:B------:R-:W-:Y:S01]  /*17320*/  ULDC UR4, c[0x0][0x22c] ;  /* 0x00008b0000047ab9 */ /* 0x000fe20000000800 */
[----:B------:R-:W-:Y:S01]  /*17330*/  LOP3.LUT R11, R10, 0x88, R181, 0xfe, !PT ;  /* 0x000000880a0b7812 */ /* 0x000fe200078efeb5 */
[----:B------:R4:W-:Y:S01]  /*17340*/  @P6 STG.E.U16 desc[UR18][R26.64], R160 ;  /* 0x000000a01a006986 */ /* 0x0009e2000c101512 */
[----:B0-----:R-:W-:Y:S01]  /*17350*/  IMAD R31, R34, 0x2, R29 ;  /* 0x00000002221f7824 */ /* 0x001fe200078e021d */
[-C--:B------:R-:W-:Y:S01]  /*17360*/  LEA R24, P5, R25, R2.reuse, 0x1 ;  /* 0x0000000219187211 */ /* 0x080fe200078a08ff */
[----:B------:R-:W0:Y:S01]  /*17370*/  LDC R34, c[0x0][0x248] ;  /* 0x00009200ff227b82 */ /* 0x000e220000000800 */
[----:B------:R-:W-:Y:S01]  /*17380*/  ISETP.LT.AND P3, PT, R11, UR4, !P0 ;  /* 0x000000040b007c0c */ /* 0x000fe2000c761270 */
[----:B------:R-:W-:Y:S01]  /*17390*/  ULDC UR4, c[0x0][0x22c] ;  /* 0x00008b0000047ab9 */ /* 0x000fe20000000800 */
[----:B---3--:R-:W-:-:S02]  /*173a0*/  LEA R8, P6, R29, R2, 0x1 ;  /* 0x000000021d087211 */ /* 0x008fc400078c08ff */
[----:B------:R-:W-:Y:S02]  /*173b0*/  LOP3.LUT R11, R10, 0x8a, R181, 0xfe, !PT ;  /* 0x0000008a0a0b7812 */ /* 0x000fe400078efeb5 */
[----:B------:R-:W-:Y:S01]  /*173c0*/  LEA.HI.X.SX32 R9, R29, R0, 0x1, P6 ;  /* 0x000000001d097211 */ /* 0x000fe200030f0eff */
[----:B----4-:R-:W3:Y:S01]  /*173d0*/  LDC R26, c[0x0][0x248] ;  /* 0x00009200ff1a7b82 */ /* 0x010ee20000000800 */
[----:B------:R-:W-:Y:S02]  /*173e0*/  LEA R28, P6, R31, R2, 0x1 ;  /* 0x000000021f1c7211 */ /* 0x000fe400078c08ff */
[-C--:B------:R-:W-:Y:S02]  /*173f0*/  LEA.HI.X.SX32 R25, R25, R0.reuse, 0x1, P5 ;  /* 0x0000000019197211 */ /* 0x080fe400028f0eff */
        /* <DEDUP_REMOVED lines=12> */
[----:B------:R-:W-:Y:S01]  /*174c0*/  ISETP.LT.AND P1, PT, R11, UR4, !P0 ;  /* 0x000000040b007c0c */ /* 0x000fe2000c721270 */
[----:B--2---:R-:W-:Y:S01]  /*174d0*/  IMAD R27, R32, 0x2, R31 ;  /* 0x00000002201b7824 */ /* 0x004fe200078e021f */
[----:B------:R-:W-:Y:S01]  /*174e0*/  LOP3.LUT R11, R10, 0x90, R181, 0xfe, !PT ;  /* 0x000000900a0b7812 */ /* 0x000fe200078efeb5 */
[----:B------:R-:W-:Y:S01]  /*174f0*/  ULDC UR4, c[0x0][0x22c] ;  /* 0x00008b0000047ab9 */ /* 0x000fe20000000800 */
[----:B----4-:R-:W-:Y:S01]  /*17500*/  LEA R24, P6, R31, R2, 0x1 ;  /* 0x000000021f187211 */ /* 0x010fe200078c08ff */
[----:B------:R-:W2:Y:S08]  /*17510*/  LDC R32, c[0x0][0x248] ;  /* 0x00009200ff207b82 */ /* 0x000eb00000000800 */
[----:B0-----:R-:W0:Y:S01]  /*17520*/  LDC R28, c[0x0][0x248] ;  /* 0x00009200ff1c7b82 */ /* 0x001e220000000800 */
[----:B------:R-:W-:-:S02]  /*17530*/  PRMT R160, R160, 0x7632, R160 ;  /* 0x00007632a0a07816 */ /* 0x000fc400000000a0 */
[----:B------:R-:W-:Y:S02]  /*17540*/  LEA.HI.X.SX32 R25, R31, R0, 0x1, P6 ;  /* 0x000000001f197211 */ /* 0x000fe400030f0eff */
[----:B------:R-:W-:Y:S01]  /*17550*/  ISETP.LT.AND P2, PT, R11, UR4, !P0 ;  /* 0x000000040b007c0c */ /* 0x000fe2000c741270 */
[----:B------:R-:W-:Y:S01]  /*17560*/  ULDC UR4, c[0x0][0x22c] ;  /* 0x00008b0000047ab9 */ /* 0x000fe20000000800 */
[----:B------:R-:W-:Y:S02]  /*17570*/  LEA R8, P6, R27, R2, 0x1 ;  /* 0x000000021b087211 */ /* 0x000fe400078c08ff */
[----:B------:R-:W-:Y:S01]  /*17580*/  LOP3.LUT R11, R10, 0x92, R181, 0xfe, !PT ;  /* 0x000000920a0b7812 */ /* 0x000fe200078efeb5 */
[----:B------:R0:W-:Y:S01]  /*17590*/  @P3 STG.E.U16 desc[UR18][R24.64], R160 ;  /* 0x000000a018003986 */ /* 0x0001e2000c101512 */
[----:B------:R-:W-:Y:S02]  /*175a0*/  PRMT R161, R161, 0x7632, R161 ;  /* 0x00007632a1a17816 */ /* 0x000fe400000000a1 */
[----:B------:R-:W-:-:S02]  /*175b0*/  LEA.HI.X.SX32 R9, R27, R0, 0x1, P6 ;  /* 0x000000001b097211 */ /* 0x000fc400030f0eff */
[----:B------:R-:W-:Y:S01]  /*175c0*/  ISETP.LT.AND P3, PT, R11, UR4, !P0 ;  /* 0x000000040b007c0c */ /* 0x000fe2000c761270 */
[----:B---3--:R-:W-:Y:S01]  /*175d0*/  IMAD R27, R26, 0x2, R27 ;  /* 0x000000021a1b7824 */ /* 0x008fe200078e021b */
[----:B------:R-:W-:Y:S01]  /*175e0*/  LOP3.LUT R11, R10, 0x94, R181, 0xfe, !PT ;  /* 0x000000940a0b7812 */ /* 0x000fe200078efeb5 */
[----:B------:R-:W-:Y:S01]  /*175f0*/  ULDC UR4, c[0x0][0x22c] ;  /* 0x00008b0000047ab9 */ /* 0x000fe20000000800 */
[----:B------:R3:W-:Y:S02]  /*17600*/  @P5 STG.E.U16 desc[UR18][R8.64], R161 ;  /* 0x000000a108005986 */ /* 0x0007e4000c101512 */
[----:B------:R-:W-:Y:S01]  /*17610*/  ISETP.LT.AND P5, PT, R11, UR4, !P0 ;  /* 0x000000040b007c0c */ /* 0x000fe2000c7a1270 */
[----:B-1----:R-:W-:Y:S01]  /*17620*/  IMAD R11, R30, 0x2, R27 ;  /* 0x000000021e0b7824 */ /* 0x002fe200078e021b */
[C---:B------:R-:W-:Y:S01]  /*17630*/  LEA R26, P6, R27.reuse, R2, 0x1 ;  /* 0x000000021b1a7211 */ /* 0x040fe200078c08ff */
[----:B------:R-:W1:Y:S01]  /*17640*/  LDC R30, c[0x0][0x248] ;  /* 0x00009200ff1e7b82 */ /* 0x000e620000000800 */
[----:B------:R-:W-:Y:S01]  /*17650*/  PRMT R162, R162, 0x7632, R162 ;  /* 0x00007632a2a27816 */ /* 0x000fe200000000a2 */
[----:B0-----:R-:W-:Y:S01]  /*17660*/  IMAD R25, R28, 0x2, R11 ;  /* 0x000000021c197824 */ /* 0x001fe200078e020b */
[----:B------:R-:W-:Y:S01]  /*17670*/  LEA.HI.X.SX32 R27, R27, R0, 0x1, P6 ;  /* 0x000000001b1b7211 */ /* 0x000fe200030f0eff */
[----:B------:R-:W-:-:S04]  /*17680*/  ULDC UR4, c[0x0][0x22c] ;  /* 0x00008b0000047ab9 */ /* 0x000fc80000000800 */
[----:B------:R-:W0:Y:S01]  /*17690*/  LDC R28, c[0x0][0x248] ;  /* 0x00009200ff1c7b82 */ /* 0x000e220000000800 */
[----:B---3--:R-:W-:Y:S02]  /*176a0*/  LOP3.LUT R9, R10, 0x96, R181, 0xfe, !PT ;  /* 0x000000960a097812 */ /* 0x008fe400078efeb5 */
[----:B------:R-:W-:Y:S01]  /*176b0*/  LEA R8, P6, R11, R2, 0x1 ;  /* 0x000000020b087211 */ /* 0x000fe200078c08ff */
[----:B------:R2:W-:Y:S01]  /*176c0*/  @P4 STG.E.U16 desc[UR18][R26.64], R162 ;  /* 0x000000a21a004986 */ /* 0x0005e2000c101512 */
[----:B------:R-:W-:Y:S01]  /*176d0*/  ISETP.LT.AND P4, PT, R9, UR4, !P0 ;  /* 0x0000000409007c0c */ /* 0x000fe2000c781270 */
[----:B------:R-:W-:Y:S01]  /*176e0*/  ULDC UR4, c[0x0][0x22c] ;  /* 0x00008b0000047ab9 */ /* 0x000fe20000000800 */
[----:B------:R-:W-:Y:S02]  /*176f0*/  LEA.HI.X.SX32 R9, R11, R0, 0x1, P6 ;  /* 0x000000000b097211 */ /* 0x000fe400030f0eff */
[----:B------:R-:W-:Y:S02]  /*17700*/  LEA R24, P6, R25, R2, 0x1 ;  /* 0x0000000219187211 */ /* 0x000fe400078c08ff */
[----:B------:R-:W-:Y:S01]  /*17710*/  PRMT R163, R163, 0x7632, R163 ;  /* 0x00007632a3a37816 */ /* 0x000fe200000000a3 */
[----:B--2---:R-:W-:Y:S01]  /*17720*/  IMAD R27, R32, 0x2, R25 ;  /* 0x00000002201b7824 */ /* 0x004fe200078e0219 */
[----:B------:R-:W-:Y:S01]  /*17730*/  LEA.HI.X.SX32 R25, R25, R0, 0x1, P6 ;  /* 0x0000000019197211 */ /* 0x000fe200030f0eff */
[----:B------:R-:W2:Y:S02]  /*17740*/  LDC R32, c[0x0][0x248] ;  /* 0x00009200ff207b82 */ /* 0x000ea40000000800 */
[----:B------:R-:W-:Y:S01]  /*17750*/  IMAD R29, R34, 0x2, R27 ;  /* 0x00000002221d7824 */ /* 0x000fe200078e021b */
[C---:B------:R-:W-:Y:S01]  /*17760*/  LEA R26, P6, R27.reuse, R2, 0x1 ;  /* 0x000000021b1a7211 */ /* 0x040fe200078c08ff */
[----:B------:R3:W-:Y:S03]  /*17770*/  @P1 STG.E.U16 desc[UR18][R8.64], R163 ;  /* 0x000000a308001986 */ /* 0x0007e6000c101512 */
[----:B------:R-:W-:Y:S01]  /*17780*/  LEA.HI.X.SX32 R27, R27, R0, 0x1, P6 ;  /* 0x000000001b1b7211 */ /* 0x000fe200030f0eff */
[----:B------:R-:W4:Y:S01]  /*17790*/  LDC R34, c[0x0][0x248] ;  /* 0x00009200ff227b82 */ /* 0x000f220000000800 */
[----:B------:R-:W-:-:S02]  /*177a0*/  LOP3.LUT R11, R10, 0x98, R181, 0xfe, !PT ;  /* 0x000000980a0b7812 */ /* 0x000fc400078efeb5 */
[----:B---3--:R-:W-:Y:S02]  /*177b0*/  LEA R8, P6, R29, R2, 0x1 ;  /* 0x000000021d087211 */ /* 0x008fe400078c08ff */
[----:B------:R-:W-:Y:S01]  /*177c0*/  ISETP.LT.AND P1, PT, R11, UR4, !P0 ;  /* 0x000000040b007c0c */ /* 0x000fe2000c721270 */
[----:B------:R-:W-:Y:S01]  /*177d0*/  ULDC UR4, c[0x0][0x22c] ;  /* 0x00008b0000047ab9 */ /* 0x000fe20000000800 */
[----:B------:R-:W-:Y:S01]  /*177e0*/  LEA.HI.X.SX32 R9, R29, R0, 0x1, P6 ;  /* 0x000000001d097211 */ /* 0x000fe200030f0eff */
[----:B0-----:R-:W-:Y:S01]  /*177f0*/  IMAD R29, R28, 0x2, R29 ;  /* 0x000000021c1d7824 */ /* 0x001fe200078e021d */
[----:B------:R-:W-:Y:S01]  /*17800*/  LOP3.LUT R11, R10, 0x9a, R181, 0xfe, !PT ;  /* 0x0000009a0a0b7812 */ /* 0x000fe200078efeb5 */
[----:B------:R-:W0:Y:S01]  /*17810*/  LDC R28, c[0x0][0x248] ;  /* 0x00009200ff1c7b82 */ /* 0x000e220000000800 */
[----:B------:R3:W-:Y:S01]  /*17820*/  @P2 STG.E.U16 desc[UR18][R24.64], R164 ;  /* 0x000000a418002986 */ /* 0x0007e2000c101512 */
[----:B-1----:R-:W-:Y:S01]  /*17830*/  IMAD R31, R30, 0x2, R29 ;  /* 0x000000021e1f7824 */ /* 0x002fe200078e021d */
[----:B------:R-:W-:Y:S01]  /*17840*/  ISETP.LT.AND P2, PT, R11, UR4, !P0 ;  /* 0x000000040b007c0c */ /* 0x000fe2000c741270 */
[----:B------:R-:W-:Y:S01]  /*17850*/  ULDC UR4, c[0x0][0x22c] ;  /* 0x00008b0000047ab9 */ /* 0x000fe20000000800 */
[----:B------:R-:W-:-:S03]  /*17860*/  LOP3.LUT R11, R10, 0x9c, R181, 0xfe, !PT ;  /* 0x0000009c0a0b7812 */ /* 0x000fc600078efeb5 */
[----:B------:R-:W1:Y:S01]  /*17870*/  LDC R30, c[0x0][0x248] ;  /* 0x00009200ff1e7b82 */ /* 0x000e620000000800 */
[----:B------:R2:W-:Y:S01]  /*17880*/  @P3 STG.E.U16 desc[UR18][R26.64], R165 ;  /* 0x000000a51a003986 */ /* 0x0005e2000c101512 */
[----:B---3--:R-:W-:Y:S02]  /*17890*/  LEA R24, P6, R29, R2, 0x1 ;  /* 0x000000021d187211 */ /* 0x008fe400078c08ff */
[----:B------:R-:W-:Y:S01]  /*178a0*/  ISETP.LT.AND P3, PT, R11, UR4, !P0 ;  /* 0x000000040b007c0c */ /* 0x000fe2000c761270 */
[----:B------:R3:W-:Y:S01]  /*178b0*/  @P5 STG.E.U16 desc[UR18][R8.64], R166 ;  /* 0x000000a608005986 */ /* 0x0007e2000c101512 */
[----:B------:R-:W-:Y:S01]  /*178c0*/  LEA.HI.X.SX32 R25, R29, R0, 0x1, P6 ;  /* 0x000000001d197211 */ /* 0x000fe200030f0eff */
[----:B------:R-:W-:Y:S01]  /*178d0*/  ULDC UR4, c[0x0][0x22c] ;  /* 0x00008b0000047ab9 */ /* 0x000fe20000000800 */
[----:B------:R-:W-:Y:S02]  /*178e0*/  LOP3.LUT R11, R10, 0x9e, R181, 0xfe, !PT ;  /* 0x0000009e0a0b7812 */ /* 0x000fe400078efeb5 */
[----:B--2---:R-:W-:-:S02]  /*178f0*/  LEA R26, P6, R31, R2, 0x1 ;  /* 0x000000021f1a7211 */ /* 0x004fc400078c08ff */
[----:B------:R-:W-:Y:S01]  /*17900*/  ISETP.LT.AND P5, PT, R11, UR4, !P0 ;  /* 0x000000040b007c0c */ /* 0x000fe2000c7a1270 */
[----:B------:R-:W-:Y:S01]  /*17910*/  ULDC UR4, c[0x0][0x22c] ;  /* 0x00008b0000047ab9 */ /* 0x000fe20000000800 */
[----:B------:R-:W-:Y:S01]  /*17920*/  LEA.HI.X.SX32 R27, R31, R0, 0x1, P6 ;  /* 0x000000001f1b7211 */ /* 0x000fe200030f0eff */
[----:B------:R-:W-:Y:S01]  /*17930*/  IMAD R31, R32, 0x2, R31 ;  /* 0x00000002201f7824 */ /* 0x000fe200078e021f */
[--C-:B---3--:R-:W-:Y:S01]  /*17940*/  LOP3.LUT R8, R10, 0xa0, R181.reuse, 0xfe, !PT ;  /* 0x000000a00a087812 */ /* 0x108fe200078efeb5 */
[----:B------:R-:W2:Y:S01]  /*17950*/  LDC R32, c[0x0][0x248] ;  /* 0x00009200ff207b82 */ /* 0x000ea20000000800 */
[----:B------:R-:W-:Y:S01]  /*17960*/  PRMT R164, R164, 0x7632, R164 ;  /* 0x00007632a4a47816 */ /* 0x000fe200000000a4 */
[----:B------:R3:W-:Y:S01]  /*17970*/  @P4 STG.E.U16 desc[UR18][R24.64], R167 ;  /* 0x000000a718004986 */ /* 0x0007e2000c101512 */
[----:B------:R-:W-:Y:S01]  /*17980*/  ISETP.LT.AND P4, PT, R8, UR4, !P0 ;  /* 0x0000000408007c0c */ /* 0x000fe2000c781270 */
[----:B------:R-:W-:Y:S01]  /*17990*/  ULDC UR4, c[0x0][0x22c] ;  /* 0x00008b0000047ab9 */ /* 0x000fe20000000800 */
[----:B------:R-:W-:-:S02]  /*179a0*/  LOP3.LUT R9, R10, 0xa2, R181, 0xfe, !PT ;  /* 0x000000a20a097812 */ /* 0x000fc400078efeb5 */
[----:B------:R-:W-:Y:S01]  /*179b0*/  LEA R8, P6, R31, R2, 0x1 ;  /* 0x000000021f087211 */ /* 0x000fe200078c08ff */
[----:B------:R4:W-:Y:S01]  /*179c0*/  @P1 STG.E.U16 desc[UR18][R26.64], R164 ;  /* 0x000000a41a001986 */ /* 0x0009e2000c101512 */
[----:B------:R-:W-:Y:S01]  /*179d0*/  ISETP.LT.AND P1, PT, R9, UR4, !P0 ;  /* 0x0000000409007c0c */ /* 0x000fe2000c721270 */
[----:B------:R-:W-:Y:S01]  /*179e0*/  ULDC UR4, c[0x0][0x22c] ;  /* 0x00008b0000047ab9 */ /* 0x000fe20000000800 */
[----:B------:R-:W-:Y:S02]  /*179f0*/  PRMT R165, R165, 0x7632, R165 ;  /* 0x00007632a5a57816 */ /* 0x000fe400000000a5 */
[----:B------:R-:W-:Y:S01]  /*17a00*/  LEA.HI.X.SX32 R9, R31, R0, 0x1, P6 ;  /* 0x000000001f097211 */ /* 0x000fe200030f0eff */
[----:B0-----:R-:W-:-:S04]  /*17a10*/  IMAD R31, R28, 0x2, R31 ;  /* 0x000000021c1f7824 */ /* 0x001fc800078e021f */
[----:B------:R0:W-:Y:S01]  /*17a20*/  @P2 STG.E.U16 desc[UR18][R8.64], R165 ;  /* 0x000000a508002986 */ /* 0x0001e2000c101512 */
[----:B-1----:R-:W-:Y:S01]  /*17a30*/  IMAD R29, R30, 0x2, R31 ;  /* 0x000000021e1d7824 */ /* 0x002fe200078e021f */
[C---:B---3--:R-:W-:Y:S01]  /*17a40*/  LEA R24, P2, R31.reuse, R2, 0x1 ;  /* 0x000000021f187211 */ /* 0x048fe200078408ff */
[----:B------:R-:W1:Y:S03]  /*17a50*/  LDC R30, c[0x0][0x248] ;  /* 0x00009200ff1e7b82 */ /* 0x000e660000000800 */
[----:B------:R-:W-:Y:S02]  /*17a60*/  LEA.HI.X.SX32 R25, R31, R0, 0x1, P2 ;  /* 0x000000001f197211 */ /* 0x000fe400010f0eff */
[----:B----4-:R-:W-:-:S04]  /*17a70*/  LEA R26, P2, R29, R2, 0x1 ;  /* 0x000000021d1a7211 */ /* 0x010fc800078408ff */
[----:B------:R-:W-:Y:S01]  /*17a80*/  LEA.HI.X.SX32 R27, R29, R0, 0x1, P2 ;  /* 0x000000001d1b7211 */ /* 0x000fe200010f0eff */
[----:B--2---:R-:W-:Y:S01]  /*17a90*/  IMAD R29, R32, 0x2, R29 ;  /* 0x00000002201d7824 */ /* 0x004fe200078e021d */
[----:B------:R-:W-:Y:S01]  /*17aa0*/  PRMT R166, R166, 0x7632, R166 ;  /* 0x00007632a6a67816 */ /* 0x000fe200000000a6 */
[----:B------:R-:W2:Y:S01]  /*17ab0*/  LDC R32, c[0x0][0x248] ;  /* 0x00009200ff207b82 */ /* 0x000ea20000000800 */
[----:B------:R-:W-:Y:S01]  /*17ac0*/  PRMT R167, R167, 0x7632, R167 ;  /* 0x00007632a7a77816 */ /* 0x000fe200000000a7 */
[----:B------:R-:W-:Y:S02]  /*17ad0*/  IMAD R31, R34, 0x2, R29 ;  /* 0x00000002221f7824 */ /* 0x000fe400078e021d */
[----:B------:R3:W-:Y:S01]  /*17ae0*/  @P3 STG.E.U16 desc[UR18][R24.64], R166 ;  /* 0x000000a618003986 */ /* 0x0007e2000c101512 */
[----:B0-----:R-:W-:-:S03]  /*17af0*/  LEA R8, P3, R29, R2, 0x1 ;  /* 0x000000021d087211 */ /* 0x001fc600078608ff */
[----:B------:R-:W0:Y:S01]  /*17b00*/  LDC R34, c[0x0][0x248] ;  /* 0x00009200ff227b82 */ /* 0x000e220000000800 */
[----:B------:R2:W-:Y:S01]  /*17b10*/  @P5 STG.E.U16 desc[UR18][R26.64], R167 ;  /* 0x000000a71a005986 */ /* 0x0005e2000c101512 */
[----:B------:R-:W-:Y:S02]  /*17b20*/  LEA R28, P5, R31, R2, 0x1 ;  /* 0x000000021f1c7211 */ /* 0x000fe400078a08ff */
[-C--:B------:R-:W-:Y:S02]  /*17b30*/  LEA.HI.X.SX32 R9, R29, R0.reuse, 0x1, P3 ;  /* 0x000000001d097211 */ /* 0x080fe400018f0eff */
[----:B------:R-:W-:Y:S01]  /*17b40*/  LEA.HI.X.SX32 R29, R31, R0, 0x1, P5 ;  /* 0x000000001f1d7211 */ /* 0x000fe200028f0eff */
[----:B-1----:R-:W-:Y:S01]  /*17b50*/  IMAD R31, R30, 0x2, R31 ;  /* 0x000000021e1f7824 */ /* 0x002fe200078e021f */
[C-C-:B------:R-:W-:Y:S01]  /*17b60*/  LOP3.LUT R11, R10.reuse, 0xa4, R181.reuse, 0xfe, !PT ;  /* 0x000000a40a0b7812 */ /* 0x140fe200078efeb5 */
[----:B------:R-:W1:Y:S03]  /*17b70*/  LDC R30, c[0x0][0x248] ;  /* 0x00009200ff1e7b82 */ /* 0x000e660000000800 */
[----:B------:R-:W-:Y:S01]  /*17b80*/  ISETP.LT.AND P6, PT, R11, UR4, !P0 ;  /* 0x000000040b007c0c */ /* 0x000fe2000c7c1270 */
[----:B------:R-:W-:Y:S01]  /*17b90*/  ULDC UR4, c[0x0][0x22c] ;  /* 0x00008b0000047ab9 */ /* 0x000fe20000000800 */
[----:B------:R-:W-:Y:S01]  /*17ba0*/  LOP3.LUT R11, R10, 0xa6, R181, 0xfe, !PT ;  /* 0x000000a60a0b7812 */ /* 0x000fe200078efeb5 */
[----:B------:R-:W-:Y:S01]  /*17bb0*/  @P4 STG.E.U16 desc[UR18][R8.64], R168 ;  /* 0x000000a808004986 */ /* 0x000fe2000c101512 */
[----:B---3--:R-:W-:Y:S01]  /*17bc0*/  LEA R24, P5, R31, R2, 0x1 ;  /* 0x000000021f187211 */ /* 0x008fe200078a08ff */
[----:B--2---:R-:W-:Y:S01]  /*17bd0*/  IMAD R27, R32, 0x2, R31 ;  /* 0x00000002201b7824 */ /* 0x004fe200078e021f */
[----:B------:R-:W-:Y:S01]  /*17be0*/  ISETP.LT.AND P2, PT, R11, UR4, !P0 ;  /* 0x000000040b007c0c */ /* 0x000fe2000c741270 */
[----:B------:R2:W-:Y:S01]  /*17bf0*/  @P1 STG.E.U16 desc[UR18][R28.64], R169 ;  /* 0x000000a91c001986 */ /* 0x0005e2000c101512 */
[----:B------:R-:W-:Y:S01]  /*17c00*/  LOP3.LUT R11, R10, 0xa8, R181, 0xfe, !PT ;  /* 0x000000a80a0b7812 */ /* 0x000fe200078efeb5 */
[----:B------:R-:W-:Y:S01]  /*17c10*/  ULDC UR4, c[0x0][0x22c] ;  /* 0x00008b0000047ab9 */ /* 0x000fe20000000800 */
[----:B------:R-:W-:Y:S01]  /*17c20*/  LEA.HI.X.SX32 R25, R31, R0, 0x1, P5 ;  /* 0x000000001f197211 */ /* 0x000fe200028f0eff */
[----:B------:R-:W3:Y:S01]  /*17c30*/  LDC R32, c[0x0][0x248] ;  /* 0x00009200ff207b82 */ /* 0x000ee20000000800 */
[----:B------:R-:W-:Y:S01]  /*17c40*/  ISETP.LT.AND P3, PT, R11, UR4, !P0 ;  /* 0x000000040b007c0c */ /* 0x000fe2000c761270 */
[----:B------:R-:W-:-:S06]  /*17c50*/  ULDC UR4, c[0x0][0x22c] ;  /* 0x00008b0000047ab9 */ /* 0x000fcc0000000800 */
[----:B--2---:R-:W2:Y:S01]  /*17c60*/  LDC R28, c[0x0][0x248] ;  /* 0x00009200ff1c7b82 */ /* 0x004ea20000000800 */
[----:B0-----:R-:W-:Y:S01]  /*17c70*/  IMAD R29, R34, 0x2, R27 ;  /* 0x00000002221d7824 */ /* 0x001fe200078e021b */
[C-C-:B------:R-:W-:Y:S01]  /*17c80*/  LOP3.LUT R11, R10.reuse, 0xaa, R181.reuse, 0xfe, !PT ;  /* 0x000000aa0a0b7812 */ /* 0x140fe200078efeb5 */
[----:B------:R0:W-:Y:S01]  /*17c90*/  @P6 STG.E.U16 desc[UR18][R24.64], R170 ;  /* 0x000000aa18006986 */ /* 0x0001e2000c101512 */
[-C--:B------:R-:W-:Y:S02]  /*17ca0*/  LEA R8, P5, R27, R2.reuse, 0x1 ;  /* 0x000000021b087211 */ /* 0x080fe400078a08ff */
[----:B------:R-:W-:Y:S02]  /*17cb0*/  LEA R26, P6, R29, R2, 0x1 ;  /* 0x000000021d1a7211 */ /* 0x000fe400078c08ff */
[----:B------:R-:W-:Y:S01]  /*17cc0*/  ISETP.LT.AND P4, PT, R11, UR4, !P0 ;  /* 0x000000040b007c0c */ /* 0x000fe2000c781270 */
[----:B------:R-:W-:Y:S01]  /*17cd0*/  ULDC UR4, c[0x0][0x22c] ;  /* 0x00008b0000047ab9 */ /* 0x000fe20000000800 */
[----:B------:R-:W-:Y:S01]  /*17ce0*/  LOP3.LUT R11, R10, 0xac, R181, 0xfe, !PT ;  /* 0x000000ac0a0b7812 */ /* 0x000fe200078efeb5 */
[----:B------:R-:W4:Y:S01]  /*17cf0*/  LDC R34, c[0x0][0x248] ;  /* 0x00009200ff227b82 */ /* 0x000f220000000800 */
[----:B------:R-:W-:-:S02]  /*17d00*/  LEA.HI.X.SX32 R9, R27, R0, 0x1, P5 ;  /* 0x000000001b097211 */ /* 0x000fc400028f0eff */
[----:B------:R-:W-:Y:S01]  /*17d10*/  LEA.HI.X.SX32 R27, R29, R0, 0x1, P6 ;  /* 0x000000001d1b7211 */ /* 0x000fe200030f0eff */
[----:B-1----:R-:W-:Y:S01]  /*17d20*/  IMAD R29, R30, 0x2, R29 ;  /* 0x000000021e1d7824 */ /* 0x002fe200078e021d */
[----:B------:R-:W-:Y:S01]  /*17d30*/  ISETP.LT.AND P1, PT, R11, UR4, !P0 ;  /* 0x000000040b007c0c */ /* 0x000fe2000c721270 */
[----:B------:R-:W-:Y:S01]  /*17d40*/  ULDC UR4, c[0x0][0x22c] ;  /* 0x00008b0000047ab9 */ /* 0x000fe20000000800 */
[C-C-:B------:R-:W-:Y:S01]  /*17d50*/  LOP3.LUT R11, R10.reuse, 0xae, R181.reuse, 0xfe, !PT ;  /* 0x000000ae0a0b7812 */ /* 0x140fe200078efeb5 */
[----:B------:R-:W1:Y:S01]  /*17d60*/  LDC R30, c[0x0][0x248] ;  /* 0x00009200ff1e7b82 */ /* 0x000e620000000800 */
[----:B0-----:R-:W-:Y:S02]  /*17d70*/  LEA R24, P6, R29, R2, 0x1 ;  /* 0x000000021d187211 */ /* 0x001fe400078c08ff */
[----:B------:R-:W-:Y:S01]  /*17d80*/  ISETP.LT.AND P5, PT, R11, UR4, !P0 ;  /* 0x000000040b007c0c */ /* 0x000fe2000c7a1270 */
[----:B------:R-:W-:Y:S01]  /*17d90*/  ULDC UR4, c[0x0][0x22c] ;  /* 0x00008b0000047ab9 */ /* 0x000fe20000000800 */
[----:B------:R-:W-:Y:S01]  /*17da0*/  LOP3.LUT R11, R10, 0xb0, R181, 0xfe, !PT ;  /* 0x000000b00a0b7812 */ /* 0x000fe200078efeb5 */
[----:B------:R0:W-:Y:S01]  /*17db0*/  @P2 STG.E.U16 desc[UR18][R8.64], R171 ;  /* 0x000000ab08002986 */ /* 0x0001e2000c101512 */
[----:B------:R-:W-:Y:S01]  /*17dc0*/  LEA.HI.X.SX32 R25, R29, R0, 0x1, P6 ;  /* 0x000000001d197211 */ /* 0x000fe200030f0eff */
[----:B--2---:R-:W-:Y:S01]  /*17dd0*/  IMAD R29, R28, 0x2, R29 ;  /* 0x000000021c1d7824 */ /* 0x004fe200078e021d */
[----:B------:R-:W-:Y:S01]  /*17de0*/  PRMT R168, R168, 0x7632, R168 ;  /* 0x00007632a8a87816 */ /* 0x000fe200000000a8 */
[----:B------:R-:W2:Y:S01]  /*17df0*/  LDC R28, c[0x0][0x248] ;  /* 0x00009200ff1c7b82 */ /* 0x000ea20000000800 */
[----:B------:R-:W-:Y:S01]  /*17e00*/  ISETP.LT.AND P2, PT, R11, UR4, !P0 ;  /* 0x000000040b007c0c */ /* 0x000fe2000c741270 */
[----:B------:R-:W-:Y:S01]  /*17e10*/  ULDC UR4, c[0x0][0x22c] ;  /* 0x00008b0000047ab9 */ /* 0x000fe20000000800 */
[----:B------:R-:W-:-:S02]  /*17e20*/  LOP3.LUT R11, R10, 0xb2, R181, 0xfe, !PT ;  /* 0x000000b20a0b7812 */ /* 0x000fc400078efeb5 */
[----:B------:R-:W-:Y:S01]  /*17e30*/  PRMT R169, R169, 0x7632, R169 ;  /* 0x00007632a9a97816 */ /* 0x000fe200000000a9 */
[----:B------:R1:W-:Y:S01]  /*17e40*/  @P3 STG.E.U16 desc[UR18][R26.64], R168 ;  /* 0x000000a81a003986 */ /* 0x0003e2000c101512 */
[----:B------:R-:W-:Y:S01]  /*17e50*/  ISETP.LT.AND P3, PT, R11, UR4, !P0 ;  /* 0x000000040b007c0c */ /* 0x000fe2000c761270 */
[----:B------:R-:W-:Y:S01]  /*17e60*/  ULDC UR4, c[0x0][0x22c] ;  /* 0x00008b0000047ab9 */ /* 0x000fe20000000800 */
[----:B0-----:R-:W-:Y:S02]  /*17e70*/  LOP3.LUT R9, R10, 0xb4, R181, 0xfe, !PT ;  /* 0x000000b40a097812 */ /* 0x001fe400078efeb5 */
[----:B------:R-:W-:Y:S01]  /*17e80*/  LEA R8, P6, R29, R2, 0x1 ;  /* 0x000000021d087211 */ /* 0x000fe200078c08ff */
[----:B------:R0:W-:Y:S01]  /*17e90*/  @P4 STG.E.U16 desc[UR18][R24.64], R169 ;  /* 0x000000a918004986 */ /* 0x0001e2000c101512 */
[----:B------:R-:W-:Y:S01]  /*17ea0*/  ISETP.LT.AND P4, PT, R9, UR4, !P0 ;  /* 0x0000000409007c0c */ /* 0x000fe2000c781270 */
[----:B------:R-:W-:Y:S01]  /*17eb0*/  ULDC UR4, c[0x0][0x22c] ;  /* 0x00008b0000047ab9 */ /* 0x000fe20000000800 */
[----:B------:R-:W-:Y:S01]  /*17ec0*/  LEA.HI.X.SX32 R9, R29, R0, 0x1, P6 ;  /* 0x000000001d097211 */ /* 0x000fe200030f0eff */
[----:B---3--:R-:W-:-:S02]  /*17ed0*/  IMAD R29, R32, 0x2, R29 ;  /* 0x00000002201d7824 */ /* 0x008fc400078e021d */
[----:B------:R-:W3:Y:S01]  /*17ee0*/  LDC R32, c[0x0][0x248] ;  /* 0x00009200ff207b82 */ /* 0x000ee20000000800 */
[----:B------:R-:W-:Y:S01]  /*17ef0*/  PRMT R170, R170, 0x7632, R170 ;  /* 0x00007632aaaa7816 */ /* 0x000fe200000000aa */
[----:B-1----:R-:W-:-:S04]  /*17f00*/  IMAD R27, R30, 0x2, R29 ;  /* 0x000000021e1b7824 */ /* 0x002fc800078e021d */
[----:B------:R1:W-:Y:S01]  /*17f10*/  @P1 STG.E.U16 desc[UR18][R8.64], R170 ;  /* 0x000000aa08001986 */ /* 0x0003e2000c101512 */
[C---:B0-----:R-:W-:Y:S01]  /*17f20*/  LEA R24, P1, R29.reuse, R2, 0x1 ;  /* 0x000000021d187211 */ /* 0x041fe200078208ff */
[----:B------:R-:W0:Y:S03]  /*17f30*/  LDC R30, c[0x0][0x248] ;  /* 0x00009200ff1e7b82 */ /* 0x000e260000000800 */
[----:B------:R-:W-:Y:S01]  /*17f40*/  LEA.HI.X.SX32 R25, R29, R0, 0x1, P1 ;  /* 0x000000001d197211 */ /* 0x000fe200008f0eff */
[----:B--2---:R-:W-:Y:S01]  /*17f50*/  IMAD R29, R28, 0x2, R27 ;  /* 0x000000021c1d7824 */ /* 0x004fe200078e021b */
[----:B------:R-:W-:Y:S02]  /*17f60*/  LEA R26, P1, R27, R2, 0x1 ;  /* 0x000000021b1a7211 */ /* 0x000fe400078208ff */
[----:B------:R-:W-:Y:S01]  /*17f70*/  LOP3.LUT R11, R10, 0xb6, R181, 0xfe, !PT ;  /* 0x000000b60a0b7812 */ /* 0x000fe200078efeb5 */
[----:B------:R-:W2:Y:S01]  /*17f80*/  LDC R28, c[0x0][0x248] ;  /* 0x00009200ff1c7b82 */ /* 0x000ea20000000800 */
[----:B------:R-:W-:-:S02]  /*17f90*/  PRMT R171, R171, 0x7632, R171 ;  /* 0x00007632abab7816 */ /* 0x000fc400000000ab */
[----:B------:R-:W-:Y:S02]  /*17fa0*/  LEA.HI.X.SX32 R27, R27, R0, 0x1, P1 ;  /* 0x000000001b1b7211 */ /* 0x000fe400008f0eff */
[----:B------:R-:W-:Y:S01]  /*17fb0*/  ISETP.LT.AND P6, PT, R11, UR4, !P0 ;  /* 0x000000040b007c0c */ /* 0x000fe2000c7c1270 */
[----:B------:R-:W-:Y:S01]  /*17fc0*/  ULDC UR4, c[0x0][0x22c] ;  /* 0x00008b0000047ab9 */ /* 0x000fe20000000800 */
[C---:B-1----:R-:W-:Y:S02]  /*17fd0*/  LEA R8, P1, R29.reuse, R2, 0x1 ;  /* 0x000000021d087211 */ /* 0x042fe400078208ff */
[----:B------:R-:W-:Y:S01]  /*17fe0*/  LOP3.LUT R11, R10, 0xb8, R181, 0xfe, !PT ;  /* 0x000000b80a0b7812 */ /* 0x000fe200078efeb5 */
[----:B------:R1:W-:Y:S01]  /*17ff0*/  @P5 STG.E.U16 desc[UR18][R24.64], R171 ;  /* 0x000000ab18005986 */ /* 0x0003e2000c101512 */
[----:B------:R-:W-:Y:S01]  /*18000*/  LEA.HI.X.SX32 R9, R29, R0, 0x1, P1 ;  /* 0x000000001d097211 */ /* 0x000fe200008f0eff */
[----:B---3--:R-:W-:Y:S01]  /*18010*/  IMAD R29, R32, 0x2, R29 ;  /* 0x00000002201d7824 */ /* 0x008fe200078e021d */
[----:B------:R-:W-:Y:S01]  /*18020*/  ISETP.LT.AND P5, PT, R11, UR4, !P0 ;  /* 0x000000040b007c0c */ /* 0x000fe2000c7a1270 */
[----:B------:R-:W-:Y:S01]  /*18030*/  ULDC UR4, c[0x0][0x22c] ;  /* 0x00008b0000047ab9 */ /* 0x000fe20000000800 */
[----:B------:R-:W-:Y:S01]  /*18040*/  LOP3.LUT R11, R10, 0xba, R181, 0xfe, !PT ;  /* 0x000000ba0a0b7812 */ /* 0x000fe200078efeb5 */
[----:B------:R3:W-:Y:S01]  /*18050*/  @P2 STG.E.U16 desc[UR18][R26.64], R172 ;  /* 0x000000ac1a002986 */ /* 0x0007e2000c101512 */
[----:B----4-:R-:W-:Y:S01]  /*18060*/  IMAD R31, R34, 0x2, R29 ;  /* 0x00000002221f7824 */ /* 0x010fe200078e021d */
[----:B------:R-:W4:Y:S01]  /*18070*/  LDC R32, c[0x0][0x248] ;  /* 0x00009200ff207b82 */ /* 0x000f220000000800 */
[----:B------:R-:W-:-:S02]  /*18080*/  ISETP.LT.AND P1, PT, R11, UR4, !P0 ;  /* 0x000000040b007c0c */ /* 0x000fc4000c721270 */
[C---:B-1----:R-:W-:Y:S01]  /*18090*/  LEA R24, P2, R29.reuse, R2, 0x1 ;  /* 0x000000021d187211 */ /* 0x042fe200078408ff */
[----:B------:R1:W-:Y:S01]  /*180a0*/  @P3 STG.E.U16 desc[UR18][R8.64], R173 ;  /* 0x000000ad08003986 */ /* 0x0003e2000c101512 */
[C-C-:B------:R-:W-:Y:S01]  /*180b0*/  LOP3.LUT R11, R10.reuse, 0xbc, R181.reuse, 0xfe, !PT ;  /* 0x000000bc0a0b7812 */ /* 0x140fe200078efeb5 */
[----:B------:R-:W-:Y:S01]  /*180c0*/  ULDC UR4, c[0x0][0x22c] ;  /* 0x00008b0000047ab9 */ /* 0x000fe20000000800 */
[----:B------:R-:W-:Y:S01]  /*180d0*/  LEA.HI.X.SX32 R25, R29, R0, 0x1, P2 ;  /* 0x000000001d197211 */ /* 0x000fe200010f0eff */
[----:B------:R-:W4:Y:S01]  /*180e0*/  LDC R34, c[0x0][0x248] ;  /* 0x00009200ff227b82 */ /* 0x000f220000000800 */
[----:B---3--:R-:W-:Y:S02]  /*180f0*/  LEA R26, P3, R31, R2, 0x1 ;  /* 0x000000021f1a7211 */ /* 0x008fe400078608ff */
[----:B------:R-:W-:Y:S01]  /*18100*/  ISETP.LT.AND P2, PT, R11, UR4, !P0 ;  /* 0x000000040b007c0c */ /* 0x000fe2000c741270 */
[----:B------:R-:W-:Y:S01]  /*18110*/  ULDC UR4, c[0x0][0x22c] ;  /* 0x00008b0000047ab9 */ /* 0x000fe20000000800 */
[----:B------:R-:W-:Y:S01]  /*18120*/  LOP3.LUT R11, R10, 0xbe, R181, 0xfe, !PT ;  /* 0x000000be0a0b7812 */ /* 0x000fe200078efeb5 */
[----:B------:R3:W-:Y:S01]  /*18130*/  @P4 STG.E.U16 desc[UR18][R24.64], R174 ;  /* 0x000000ae18004986 */ /* 0x0007e2000c101512 */
[----:B------:R-:W-:Y:S01]  /*18140*/  LEA.HI.X.SX32 R27, R31, R0, 0x1, P3 ;  /* 0x000000001f1b7211 */ /* 0x000fe200018f0eff */
[----:B--2---:R-:W-:Y:S01]  /*18150*/  IMAD R31, R28, 0x2, R31 ;  /* 0x000000021c1f7824 */ /* 0x004fe200078e021f */
[----:B-1----:R-:W-:Y:S01]  /*18160*/  LOP3.LUT R8, R10, 0xc0, R181, 0xfe, !PT ;  /* 0x000000c00a087812 */ /* 0x002fe200078efeb5 */
[----:B------:R-:W1:Y:S01]  /*18170*/  LDC R28, c[0x0][0x248] ;  /* 0x00009200ff1c7b82 */ /* 0x000e620000000800 */
[----:B------:R-:W-:Y:S01]  /*18180*/  ISETP.LT.AND P4, PT, R11, UR4, !P0 ;  /* 0x000000040b007c0c */ /* 0x000fe2000c781270 */
[----:B------:R-:W-:Y:S01]  /*18190*/  ULDC UR4, c[0x0][0x22c] ;  /* 0x00008b0000047ab9 */ /* 0x000fe20000000800 */
[----:B------:R1:W-:Y:S01]  /*181a0*/  @P6 STG.E.U16 desc[UR18][R26.64], R175 ;  /* 0x000000af1a006986 */ /* 0x0003e2000c101512 */
[----:B------:R-:W-:Y:S01]  /*181b0*/  ISETP.LT.AND P3, PT, R8, UR4, !P0 ;  /* 0x0000000408007c0c */ /* 0x000fe2000c761270 */
[----:B------:R-:W-:Y:S01]  /*181c0*/  ULDC UR4, c[0x0][0x22c] ;  /* 0x00008b0000047ab9 */ /* 0x000fe20000000800 */
[----:B------:R-:W-:-:S02]  /*181d0*/  LEA R8, P6, R31, R2, 0x1 ;  /* 0x000000021f087211 */ /* 0x000fc400078c08ff */
[----:B------:R-:W-:Y:S02]  /*181e0*/  PRMT R172, R172, 0x7632, R172 ;  /* 0x00007632acac7816 */ /* 0x000fe400000000ac */
[----:B------:R-:W-:Y:S01]  /*181f0*/  LEA.HI.X.SX32 R9, R31, R0, 0x1, P6 ;  /* 0x000000001f097211 */ /* 0x000fe200030f0eff */
[----:B0-----:R-:W-:Y:S02]  /*18200*/  IMAD R31, R30, 0x2, R31 ;  /* 0x000000021e1f7824 */ /* 0x001fe400078e021f */
[----:B------:R-:W0:Y:S02]  /*18210*/  LDC R30, c[0x0][0x248] ;  /* 0x00009200ff1e7b82 */ /* 0x000e240000000800 */
[----:B------:R2:W-:Y:S01]  /*18220*/  @P5 STG.E.U16 desc[UR18][R8.64], R172 ;  /* 0x000000ac08005986 */ /* 0x0005e2000c101512 */
[----:B---3--:R-:W-:Y:S02]  /*18230*/  LEA R24, P5, R31, R2, 0x1 ;  /* 0x000000021f187211 */ /* 0x008fe400078a08ff */
[----:B------:R-:W-:-:S02]  /*18240*/  PRMT R173, R173, 0x7632, R173 ;  /* 0x00007632adad7816 */ /* 0x000fc400000000ad */
[----:B------:R-:W-:Y:S01]  /*18250*/  LEA.HI.X.SX32 R25, R31, R0, 0x1, P5 ;  /* 0x000000001f197211 */ /* 0x000fe200028f0eff */
[----:B----4-:R-:W-:Y:S02]  /*18260*/  IMAD R31, R32, 0x2, R31 ;  /* 0x00000002201f7824 */ /* 0x010fe400078e021f */
[----:B------:R-:W3:Y:S02]  /*18270*/  LDC R32, c[0x0][0x248] ;  /* 0x00009200ff207b82 */ /* 0x000ee40000000800 */
[----:B------:R4:W-:Y:S01]  /*18280*/  @P1 STG.E.U16 desc[UR18][R24.64], R173 ;  /* 0x000000ad18001986 */ /* 0x0009e2000c101512 */
[----:B-1----:R-:W-:Y:S01]  /*18290*/  IMAD R27, R28, 0x2, R31 ;  /* 0x000000021c1b7824 */ /* 0x002fe200078e021f */
[C---:B--2---:R-:W-:Y:S02]  /*182a0*/  LEA R8, P1, R31.reuse, R2, 0x1 ;  /* 0x000000021f087211 */ /* 0x044fe400078208ff */
[----:B------:R-:W-:Y:S01]  /*182b0*/  PRMT R174, R174, 0x7632, R174 ;  /* 0x00007632aeae7816 */ /* 0x000fe200000000ae */
[----:B------:R-:W-:Y:S01]  /*182c0*/  IMAD R29, R34, 0x2, R27 ;  /* 0x00000002221d7824 */ /* 0x000fe200078e021b */
[----:B------:R-:W-:-:S02]  /*182d0*/  LEA.HI.X.SX32 R9, R31, R0, 0x1, P1 ;  /* 0x000000001f097211 */ /* 0x000fc400008f0eff */
[----:B------:R-:W-:-:S03]  /*182e0*/  LOP3.LUT R11, R10, 0xc2, R181, 0xfe, !PT ;  /* 0x000000c20a0b7812 */ /* 0x000fc600078efeb5 */
[----:B------:R1:W-:Y:S01]  /*182f0*/  @P2 STG.E.U16 desc[UR18][R8.64], R174 ;  /* 0x000000ae08002986 */ /* 0x0003e2000c101512 */
[-C--:B----4-:R-:W-:Y:S02]  /*18300*/  LEA R24, P2, R29, R2.reuse, 0x1 ;  /* 0x000000021d187211 */ /* 0x090fe400078408ff */
[----:B------:R-:W-:Y:S02]  /*18310*/  LEA R26, P1, R27, R2, 0x1 ;  /* 0x000000021b1a7211 */ /* 0x000fe400078208ff */
[----:B------:R-:W-:Y:S01]  /*18320*/  LEA.HI.X.SX32 R25, R29, R0, 0x1, P2 ;  /* 0x000000001d197211 */ /* 0x000fe200010f0eff */
[----:B0-----:R-:W-:Y:S01]  /*18330*/  IMAD R29, R30, 0x2, R29 ;  /* 0x000000021e1d7824 */ /* 0x001fe200078e021d */
[----:B------:R-:W-:Y:S01]  /*18340*/  ISETP.LT.AND P6, PT, R11, UR4, !P0 ;  /* 0x000000040b007c0c */ /* 0x000fe2000c7c1270 */
[----:B------:R-:W-:Y:S01]  /*18350*/  ULDC UR4, c[0x0][0x22c] ;  /* 0x00008b0000047ab9 */ /* 0x000fe20000000800 */
[----:B------:R-:W-:Y:S02]  /*18360*/  LOP3.LUT R11, R10, 0xc4, R181, 0xfe, !PT ;  /* 0x000000c40a0b7812 */ /* 0x000fe400078efeb5 */
[----:B------:R-:W-:-:S02]  /*18370*/  PRMT R175, R175, 0x7632, R175 ;  /* 0x00007632afaf7816 */ /* 0x000fc400000000af */
[----:B------:R-:W-:Y:S01]  /*18380*/  LEA.HI.X.SX32 R27, R27, R0, 0x1, P1 ;  /* 0x000000001b1b7211 */ /* 0x000fe200008f0eff */
[----:B---3--:R-:W-:Y:S01]  /*18390*/  IMAD R31, R32, 0x2, R29 ;  /* 0x00000002201f7824 */ /* 0x008fe200078e021d */
[----:B------:R-:W-:Y:S01]  /*183a0*/  ISETP.LT.AND P5, PT, R11, UR4, !P0 ;  /* 0x000000040b007c0c */ /* 0x000fe2000c7a1270 */
[----:B------:R-:W-:Y:S01]  /*183b0*/  ULDC UR4, c[0x0][0x22c] ;  /* 0x00008b0000047ab9 */ /* 0x000fe20000000800 */
[----:B------:R-:W-:Y:S01]  /*183c0*/  LOP3.LUT R11, R10, 0xc6, R181, 0xfe, !PT ;  /* 0x000000c60a0b7812 */ /* 0x000fe200078efeb5 */
[----:B------:R0:W-:Y:S01]  /*183d0*/  @P4 STG.E.U16 desc[UR18][R26.64], R175 ;  /* 0x000000af1a004986 */ /* 0x0001e2000c101512 */
[-C--:B-1----:R-:W-:Y:S01]  /*183e0*/  LEA R8, P2, R29, R2.reuse, 0x1 ;  /* 0x000000021d087211 */ /* 0x082fe200078408ff */
[----:B------:R-:W-:Y:S02]  /*183f0*/  IMAD R33, R36, 0x2, R31 ;  /* 0x0000000224217824 */ /* 0x000fe400078e021f */
[----:B------:R1:W-:Y:S01]  /*18400*/  @P3 STG.E.U16 desc[UR18][R24.64], R76 ;  /* 0x0000004c18003986 */ /* 0x0003e2000c101512 */
[----:B------:R-:W-:-:S02]  /*18410*/  LEA R28, P3, R31, R2, 0x1 ;  /* 0x000000021f1c7211 */ /* 0x000fc400078608ff */
[----:B------:R-:W-:Y:S02]  /*18420*/  ISETP.LT.AND P1, PT, R11, UR4, !P0 ;  /* 0x000000040b007c0c */ /* 0x000fe4000c721270 */
[-C--:B------:R-:W-:Y:S01]  /*18430*/  LEA.HI.X.SX32 R9, R29, R0.reuse, 0x1, P2 ;  /* 0x000000001d097211 */ /* 0x080fe200010f0eff */
[----:B------:R-:W-:Y:S01]  /*18440*/  IMAD R235, R38, 0x2, R33 ;  /* 0x0000000226eb7824 */ /* 0x000fe200078e0221 */
[----:B------:R-:W-:Y:S01]  /*18450*/  LEA.HI.X.SX32 R29, R31, R0, 0x1, P3 ;  /* 0x000000001f1d7211 */ /* 0x000fe200018f0eff */
[----:B------:R-:W-:Y:S01]  /*18460*/  ULDC UR4, c[0x0][0x22c] ;  /* 0x00008b0000047ab9 */ /* 0x000fe20000000800 */
[C---:B0-----:R-:W-:Y:S02]  /*18470*/  LEA R26, P3, R33.reuse, R2, 0x1 ;  /* 0x00000002211a7211 */ /* 0x041fe400078608ff */
[C-C-:B------:R-:W-:Y:S02]  /*18480*/  LOP3.LUT R11, R10.reuse, 0xc8, R181.reuse, 0xfe, !PT ;  /* 0x000000c80a0b7812 */ /* 0x140fe400078efeb5 */
[----:B------:R-:W-:Y:S01]  /*18490*/  LEA.HI.X.SX32 R27, R33, R0, 0x1, P3 ;  /* 0x00000000211b7211 */ /* 0x000fe200018f0eff */
[----:B------:R-:W-:Y:S01]  /*184a0*/  @P6 STG.E.U16 desc[UR18][R8.64], R77 ;  /* 0x0000004d08006986 */ /* 0x000fe2000c101512 */
[----:B------:R-:W-:-:S02]  /*184b0*/  LOP3.LUT R164, R10, 0x1fe, R181, 0xfe, !PT ;  /* 0x000001fe0aa47812 */ /* 0x000fc400078efeb5 */
[----:B------:R-:W-:Y:S01]  /*184c0*/  ISETP.LT.AND P2, PT, R11, UR4, !P0 ;  /* 0x000000040b007c0c */ /* 0x000fe2000c741270 */
[----:B------:R-:W-:Y:S01]  /*184d0*/  @P5 STG.E.U16 desc[UR18][R28.64], R78 ;  /* 0x0000004e1c005986 */ /* 0x000fe2000c101512 */
[C---:B-1----:R-:W-:Y:S01]  /*184e0*/  LEA R24, P3, R235.reuse, R2, 0x1 ;  /* 0x00000002eb187211 */ /* 0x042fe200078608ff */
[----:B------:R-:W-:Y:S02]  /*184f0*/  ULDC UR4, c[0x0][0x22c] ;  /* 0x00008b0000047ab9 */ /* 0x000fe40000000800 */
[----:B------:R0:W-:Y:S01]  /*18500*/  @P1 STG.E.U16 desc[UR18][R26.64], R79 ;  /* 0x0000004f1a001986 */ /* 0x0001e2000c101512 */
[----:B------:R-:W-:Y:S01]  /*18510*/  ISETP.LT.AND P1, PT, R164, UR4, !P0 ;  /* 0x00000004a4007c0c */ /* 0x000fe2000c721270 */
[----:B------:R-:W-:Y:S01]  /*18520*/  ULDC UR4, c[0x0][0x22c] ;  /* 0x00008b0000047ab9 */ /* 0x000fe20000000800 */
[----:B------:R-:W-:Y:S02]  /*18530*/  LEA.HI.X.SX32 R25, R235, R0, 0x1, P3 ;  /* 0x00000000eb197211 */ /* 0x000fe400018f0eff */
[----:B------:R-:W-:Y:S01]  /*18540*/  ISETP.LT.AND P3, PT, R232, UR4, !P0 ;  /* 0x00000004e8007c0c */ /* 0x000fe2000c761270 */
[----:B------:R-:W-:Y:S01]  /*18550*/  ULDC UR4, c[0x0][0x22c] ;  /* 0x00008b0000047ab9 */ /* 0x000fe20000000800 */
[----:B------:R-:W-:Y:S01]  /*18560*/  PRMT R76, R76, 0x7632, R76 ;  /* 0x000076324c4c7816 */ /* 0x000fe2000000004c */
[----:B------:R-:W1:Y:S01]  /*18570*/  LDC R232, c[0x0][0x248] ;  /* 0x00009200ffe87b82 */ /* 0x000e620000000800 */
[----:B------:R-:W-:Y:S01]  /*18580*/  ISETP.LT.AND P6, PT, R230, UR4, !P0 ;  /* 0x00000004e6007c0c */ /* 0x000fe2000c7c1270 */
[----:B------:R-:W-:Y:S01]  /*18590*/  IMAD R235, R236, 0x2, R235 ;  /* 0x00000002eceb7824 */ /* 0x000fe200078e02eb */
[----:B------:R-:W-:Y:S01]  /*185a0*/  LOP3.LUT R228, R10, 0xce, R181, 0xfe, !PT ;  /* 0x000000ce0ae47812 */ /* 0x000fe200078efeb5 */
[----:B------:R-:W-:-:S04]  /*185b0*/  ULDC UR4, c[0x0][0x22c] ;  /* 0x00008b0000047ab9 */ /* 0x000fc80000000800 */
[----:B------:R-:W2:Y:S01]  /*185c0*/  LDC R230, c[0x0][0x248] ;  /* 0x00009200ffe67b82 */ /* 0x000ea20000000800 */
[----:B------:R-:W-:Y:S01]  /*185d0*/  @P2 STG.E.U16 desc[UR18][R24.64], R76 ;  /* 0x0000004c18002986 */ /* 0x000fe2000c101512 */
[----:B------:R-:W-:Y:S02]  /*185e0*/  LOP3.LUT R165, R10, 0xd0, R181, 0xfe, !PT ;  /* 0x000000d00aa57812 */ /* 0x000fe400078efeb5 */
[----:B------:R-:W-:Y:S01]  /*185f0*/  ISETP.LT.AND P2, PT, R228, UR4, !P0 ;  /* 0x00000004e4007c0c */ /* 0x000fe2000c741270 */
[----:B------:R-:W-:Y:S01]  /*18600*/  ULDC UR4, c[0x0][0x22c] ;  /* 0x00008b0000047ab9 */ /* 0x000fe20000000800 */
[----:B------:R-:W-:Y:S02]  /*18610*/  LEA R164, P4, R235, R2, 0x1 ;  /* 0x00000002eba47211 */ /* 0x000fe400078808ff */
[----:B------:R-:W-:Y:S01]  /*18620*/  ISETP.LT.AND P5, PT, R165, UR4, !P0 ;  /* 0x00000004a5007c0c */ /* 0x000fe2000c7a1270 */
[----:B------:R-:W3:Y:S01]  /*18630*/  LDC R228, c[0x0][0x248] ;  /* 0x00009200ffe47b82 */ /* 0x000ee20000000800 */
[----:B------:R-:W-:Y:S01]  /*18640*/  LEA.HI.X.SX32 R165, R235, R0, 0x1, P4 ;  /* 0x00000000eba57211 */ /* 0x000fe200020f0eff */
[----:B------:R-:W-:Y:S01]  /*18650*/  IMAD R235, R238, 0x2, R235 ;  /* 0x00000002eeeb7824 */ /* 0x000fe200078e02eb */
[----:B0-----:R-:W-:Y:S01]  /*18660*/  PRMT R79, R77, 0x7632, R79 ;  /* 0x000076324d4f7816 */ /* 0x001fe2000000004f */
[----:B------:R-:W-:Y:S01]  /*18670*/  ULDC UR4, c[0x0][0x22c] ;  /* 0x00008b0000047ab9 */ /* 0x000fe20000000800 */
[----:B------:R-:W-:-:S03]  /*18680*/  LOP3.LUT R227, R10, 0xd2, R181, 0xfe, !PT ;  /* 0x000000d20ae37812 */ /* 0x000fc600078efeb5 */
[----:B------:R0:W-:Y:S01]  /*18690*/  @P3 STG.E.U16 desc[UR18][R164.64], R79 ;  /* 0x0000004fa4003986 */ /* 0x0001e2000c101512 */
[----:B------:R-:W4:Y:S01]  /*186a0*/  LDC R236, c[0x0][0x248] ;  /* 0x00009200ffec7b82 */ /* 0x000f220000000800 */
[----:B------:R-:W-:Y:S01]  /*186b0*/  ISETP.LT.AND P4, PT, R227, UR4, !P0 ;  /* 0x00000004e3007c0c */ /* 0x000fe2000c781270 */
[----:B------:R-:W-:Y:S01]  /*186c0*/  ULDC UR4, c[0x0][0x22c] ;  /* 0x00008b0000047ab9 */ /* 0x000fe20000000800 */
[----:B--2---:R-:W-:Y:S01]  /*186d0*/  IMAD R77, R230, 0x2, R235 ;  /* 0x00000002e64d7824 */ /* 0x004fe200078e02eb */
[----:B------:R-:W-:-:S04]  /*186e0*/  PRMT R227, R78, 0x7632, R227 ;  /* 0x000076324ee37816 */ /* 0x000fc800000000e3 */
[----:B------:R-:W2:Y:S01]  /*186f0*/  LDC R230, c[0x0][0x248] ;  /* 0x00009200ffe67b82 */ /* 0x000ea20000000800 */
[C---:B0-----:R-:W-:Y:S02]  /*18700*/  LEA R164, P3, R235.reuse, R2, 0x1 ;  /* 0x00000002eba47211 */ /* 0x041fe400078608ff */
[C-C-:B------:R-:W-:Y:S02]  /*18710*/  LOP3.LUT R220, R10.reuse, 0xd4, R181.reuse, 0xfe, !PT ;  /* 0x000000d40adc7812 */ /* 0x140fe400078efeb5 */
[----:B------:R-:W-:Y:S02]  /*18720*/  LEA.HI.X.SX32 R165, R235, R0, 0x1, P3 ;  /* 0x00000000eba57211 */ /* 0x000fe400018f0eff */
[----:B------:R-:W-:Y:S02]  /*18730*/  LEA R78, P3, R77, R2, 0x1 ;  /* 0x000000024d4e7211 */ /* 0x000fe400078608ff */
[C-C-:B------:R-:W-:Y:S02]  /*18740*/  LOP3.LUT R222, R10.reuse, 0xd6, R181.reuse, 0xfe, !PT ;  /* 0x000000d60ade7812 */ /* 0x140fe400078efeb5 */
[----:B------:R-:W-:-:S02]  /*18750*/  LOP3.LUT R218, R10, 0xd8, R181, 0xfe, !PT ;  /* 0x000000d80ada7812 */ /* 0x000fc400078efeb5 */
[C-C-:B------:R-:W-:Y:S02]  /*18760*/  LOP3.LUT R217, R10.reuse, 0xda, R181.reuse, 0xfe, !PT ;  /* 0x000000da0ad97812 */ /* 0x140fe400078efeb5 */
[C-C-:B------:R-:W-:Y:S02]  /*18770*/  LOP3.LUT R216, R10.reuse, 0xdc, R181.reuse, 0xfe, !PT ;  /* 0x000000dc0ad87812 */ /* 0x140fe400078efeb5 */
[C-C-:B------:R-:W-:Y:S02]  /*18780*/  LOP3.LUT R234, R10.reuse, 0xde, R181.reuse, 0xfe, !PT ;  /* 0x000000de0aea7812 */ /* 0x140fe400078efeb5 */
[C-C-:B------:R-:W-:Y:S02]  /*18790*/  LOP3.LUT R233, R10.reuse, 0xe0, R181.reuse, 0xfe, !PT ;  /* 0x000000e00ae97812 */ /* 0x140fe400078efeb5 */
        /* <DEDUP_REMOVED lines=141> */
[----:B------:R-:W-:Y:S01]  /*19070*/  LOP3.LUT R10, R10, 0x1fc, R181, 0xfe, !PT ;  /* 0x000001fc0a0a7812 */ /* 0x000fe200078efeb5 */
[----:B-1----:R-:W-:Y:S01]  /*19080*/  IMAD R181, R232, 0x2, R77 ;  /* 0x00000002e8b57824 */ /* 0x002fe200078e024d */
[----:B------:R-:W-:Y:S02]  /*19090*/  PRMT R235, R79, 0x7632, R235 ;  /* 0x000076324feb7816 */ /* 0x000fe400000000eb */
[----:B------:R-:W-:Y:S01]  /*190a0*/  LEA.HI.X.SX32 R79, R77, R0, 0x1, P3 ;  /* 0x000000004d4f7211 */ /* 0x000fe200018f0eff */
[----:B------:R0:W-:Y:S01]  /*190b0*/  @P6 STG.E.U16 desc[UR18][R164.64], R227 ;  /* 0x000000e3a4006986 */ /* 0x0001e2000c101512 */
[----:B------:R-:W-:Y:S01]  /*190c0*/  ISETP.LT.AND P3, PT, R220, UR4, !P0 ;  /* 0x00000004dc007c0c */ /* 0x000fe2000c761270 */
[----:B------:R-:W-:Y:S01]  /*190d0*/  ULDC UR4, c[0x0][0x22c] ;  /* 0x00008b0000047ab9 */ /* 0x000fe20000000800 */
[----:B------:R-:W1:Y:S01]  /*190e0*/  LDC R220, c[0x0][0x248] ;  /* 0x00009200ffdc7b82 */ /* 0x000e620000000800 */
[----:B------:R-:W-:Y:S01]  /*190f0*/  @P2 STG.E.U16 desc[UR18][R78.64], R235 ;  /* 0x000000eb4e002986 */ /* 0x000fe2000c101512 */
[----:B------:R-:W-:Y:S01]  /*19100*/  ISETP.LT.AND P2, PT, R222, UR4, !P0 ;  /* 0x00000004de007c0c */ /* 0x000fe2000c741270 */
[----:B------:R-:W-:-:S05]  /*19110*/  ULDC UR4, c[0x0][0x22c] ;  /* 0x00008b0000047ab9 */ /* 0x000fca0000000800 */
[----:B------:R-:W1:Y:S01]  /*19120*/  LDC R222, c[0x0][0x248] ;  /* 0x00009200ffde7b82 */ /* 0x000e620000000800 */
[----:B0-----:R-:W-:-:S04]  /*19130*/  LEA R164, P6, R181, R2, 0x1 ;  /* 0x00000002b5a47211 */ /* 0x001fc800078c08ff */
[----:B------:R-:W-:Y:S01]  /*19140*/  LEA.HI.X.SX32 R165, R181, R0, 0x1, P6 ;  /* 0x00000000b5a57211 */ /* 0x000fe200030f0eff */
[----:B---3--:R-:W-:Y:S01]  /*19150*/  IMAD R181, R228, 0x2, R181 ;  /* 0x00000002e4b57824 */ /* 0x008fe200078e02b5 */
[----:B------:R-:W-:Y:S01]  /*19160*/  ISETP.LT.AND P6, PT, R218, UR4, !P0 ;  /* 0x00000004da007c0c */ /* 0x000fe2000c7c1270 */
[----:B------:R-:W-:Y:S01]  /*19170*/  ULDC UR4, c[0x0][0x22c] ;  /* 0x00008b0000047ab9 */ /* 0x000fe20000000800 */
[----:B------:R-:W0:Y:S01]  /*19180*/  LDC R218, c[0x0][0x248] ;  /* 0x00009200ffda7b82 */ /* 0x000e220000000800 */
[----:B------:R3:W-:Y:S01]  /*19190*/  @P5 STG.E.U16 desc[UR18][R164.64], R12 ;  /* 0x0000000ca4005986 */ /* 0x0007e2000c101512 */
[----:B----4-:R-:W-:Y:S01]  /*191a0*/  IMAD R77, R236, 0x2, R181 ;  /* 0x00000002ec4d7824 */ /* 0x010fe200078e02b5 */
[----:B---3--:R-:W-:-:S04]  /*191b0*/  LEA R164, P5, R181, R2, 0x1 ;  /* 0x00000002b5a47211 */ /* 0x008fc800078a08ff */
[----:B------:R-:W-:Y:S01]  /*191c0*/  LEA.HI.X.SX32 R165, R181, R0, 0x1, P5 ;  /* 0x00000000b5a57211 */ /* 0x000fe200028f0eff */
[----:B--2---:R-:W-:Y:S01]  /*191d0*/  IMAD R181, R230, 0x2, R77 ;  /* 0x00000002e6b57824 */ /* 0x004fe200078e024d */
[----:B------:R-:W-:-:S03]  /*191e0*/  LEA R78, P5, R77, R2, 0x1 ;  /* 0x000000024d4e7211 */ /* 0x000fc600078a08ff */
[----:B------:R2:W-:Y:S01]  /*191f0*/  @P4 STG.E.U16 desc[UR18][R164.64], R13 ;  /* 0x0000000da4004986 */ /* 0x0005e2000c101512 */
[----:B------:R-:W-:Y:S02]  /*19200*/  LEA.HI.X.SX32 R79, R77, R0, 0x1, P5 ;  /* 0x000000004d4f7211 */ /* 0x000fe400028f0eff */
[----:B------:R-:W-:Y:S01]  /*19210*/  ISETP.LT.AND P5, PT, R217, UR4, !P0 ;  /* 0x00000004d9007c0c */ /* 0x000fe2000c7a1270 */
[----:B------:R-:W-:Y:S02]  /*19220*/  ULDC UR4, c[0x0][0x22c] ;  /* 0x00008b0000047ab9 */ /* 0x000fe40000000800 */
[----:B------:R3:W-:Y:S01]  /*19230*/  @P3 STG.E.U16 desc[UR18][R78.64], R14 ;  /* 0x0000000e4e003986 */ /* 0x0007e2000c101512 */
[----:B------:R-:W-:Y:S01]  /*19240*/  ISETP.LT.AND P3, PT, R216, UR4, !P0 ;  /* 0x00000004d8007c0c */ /* 0x000fe2000c761270 */
[----:B------:R-:W-:Y:S01]  /*19250*/  ULDC UR4, c[0x0][0x22c] ;  /* 0x00008b0000047ab9 */ /* 0x000fe20000000800 */
[----:B------:R-:W4:Y:S01]  /*19260*/  LDC R216, c[0x0][0x248] ;  /* 0x00009200ffd87b82 */ /* 0x000f220000000800 */
[----:B--2---:R-:W-:-:S04]  /*19270*/  LEA R164, P4, R181, R2, 0x1 ;  /* 0x00000002b5a47211 */ /* 0x004fc800078808ff */
[----:B------:R-:W-:Y:S01]  /*19280*/  LEA.HI.X.SX32 R165, R181, R0, 0x1, P4 ;  /* 0x00000000b5a57211 */ /* 0x000fe200020f0eff */
[----:B-1----:R-:W-:Y:S02]  /*19290*/  IMAD R181, R220, 0x2, R181 ;  /* 0x00000002dcb57824 */ /* 0x002fe400078e02b5 */
[----:B------:R-:W1:Y:S02]  /*192a0*/  LDC R220, c[0x0][0x248] ;  /* 0x00009200ffdc7b82 */ /* 0x000e640000000800 */
[----:B0-----:R-:W-:Y:S01]  /*192b0*/  IMAD R77, R218, 0x2, R181 ;  /* 0x00000002da4d7824 */ /* 0x001fe200078e02b5 */
[----:B------:R0:W-:Y:S05]  /*192c0*/  @P2 STG.E.U16 desc[UR18][R164.64], R15 ;  /* 0x0000000fa4002986 */ /* 0x0001ea000c101512 */
[----:B------:R-:W2:Y:S01]  /*192d0*/  LDC R218, c[0x0][0x248] ;  /* 0x00009200ffda7b82 */ /* 0x000ea20000000800 */
[----:B---3--:R-:W-:-:S02]  /*192e0*/  PRMT R14, R13, 0x7632, R14 ;  /* 0x000076320d0e7816 */ /* 0x008fc4000000000e */
[----:B0-----:R-:W-:-:S05]  /*192f0*/  PRMT R165, R12, 0x7632, R165 ;  /* 0x000076320ca57816 */ /* 0x001fca00000000a5 */
[----:B------:R-:W0:Y:S01]  /*19300*/  LDC R164, c[0x0][0x248] ;  /* 0x00009200ffa47b82 */ /* 0x000e220000000800 */
[----:B------:R-:W-:-:S04]  /*19310*/  LEA R12, P2, R181, R2, 0x1 ;  /* 0x00000002b50c7211 */ /* 0x000fc800078408ff */
[----:B------:R-:W-:Y:S01]  /*19320*/  LEA.HI.X.SX32 R13, R181, R0, 0x1, P2 ;  /* 0x00000000b50d7211 */ /* 0x000fe200010f0eff */
[----:B------:R-:W-:Y:S01]  /*19330*/  IMAD R181, R222, 0x2, R77 ;  /* 0x00000002deb57824 */ /* 0x000fe200078e024d */
[----:B------:R-:W-:-:S03]  /*19340*/  LEA R78, P2, R77, R2, 0x1 ;  /* 0x000000024d4e7211 */ /* 0x000fc600078408ff */
[----:B------:R3:W-:Y:S01]  /*19350*/  @P6 STG.E.U16 desc[UR18][R12.64], R165 ;  /* 0x000000a50c006986 */ /* 0x0007e2000c101512 */
[----:B------:R-:W-:Y:S02]  /*19360*/  LEA.HI.X.SX32 R79, R77, R0, 0x1, P2 ;  /* 0x000000004d4f7211 */ /* 0x000fe400010f0eff */
[----:B------:R-:W-:-:S03]  /*19370*/  PRMT R15, R14, 0x7632, R15 ;  /* 0x000076320e0f7816 */ /* 0x000fc6000000000f */
[----:B------:R1:W-:Y:S01]  /*19380*/  @P5 STG.E.U16 desc[UR18][R78.64], R14 ;  /* 0x0000000e4e005986 */ /* 0x0003e2000c101512 */
[C---:B---3--:R-:W-:Y:S02]  /*19390*/  LEA R12, P6, R181.reuse, R2, 0x1 ;  /* 0x00000002b50c7211 */ /* 0x048fe400078c08ff */
[----:B------:R-:W-:Y:S01]  /*193a0*/  ISETP.LT.AND P4, PT, R234, UR5, !P0 ;  /* 0x00000005ea007c0c */ /* 0x000fe2000c781270 */
[----:B------:R-:W-:Y:S01]  /*193b0*/  ULDC UR5, c[0x0][0x22c] ;  /* 0x00008b0000057ab9 */ /* 0x000fe20000000800 */
[----:B------:R-:W-:Y:S01]  /*193c0*/  LEA.HI.X.SX32 R13, R181, R0, 0x1, P6 ;  /* 0x00000000b50d7211 */ /* 0x000fe200030f0eff */
[----:B----4-:R-:W-:Y:S01]  /*193d0*/  IMAD R181, R216, 0x2, R181 ;  /* 0x00000002d8b57824 */ /* 0x010fe200078e02b5 */
[----:B-1----:R-:W1:Y:S03]  /*193e0*/  LDC R78, c[0x0][0x248] ;  /* 0x00009200ff4e7b82 */ /* 0x002e660000000800 */
[----:B------:R3:W-:Y:S01]  /*193f0*/  @P3 STG.E.U16 desc[UR18][R12.64], R15 ;  /* 0x0000000f0c003986 */ /* 0x0007e2000c101512 */
[----:B--2---:R-:W-:Y:S01]  /*19400*/  IMAD R77, R218, 0x2, R181 ;  /* 0x00000002da4d7824 */ /* 0x004fe200078e02b5 */
[----:B------:R-:W-:-:S03]  /*19410*/  PRMT R165, R15, 0x7632, R165 ;  /* 0x000076320fa57816 */ /* 0x000fc600000000a5 */
[----:B------:R-:W2:Y:S01]  /*19420*/  LDC R216, c[0x0][0x248] ;  /* 0x00009200ffd87b82 */ /* 0x000ea20000000800 */
[----:B------:R-:W-:Y:S01]  /*19430*/  IMAD R79, R220, 0x2, R77 ;  /* 0x00000002dc4f7824 */ /* 0x000fe200078e024d */
[----:B---3--:R-:W-:-:S06]  /*19440*/  LEA R12, P6, R181, R2, 0x1 ;  /* 0x00000002b50c7211 */ /* 0x008fcc00078c08ff */
[----:B------:R-:W3:Y:S01]  /*19450*/  LDC R218, c[0x0][0x248] ;  /* 0x00009200ffda7b82 */ /* 0x000ee20000000800 */
[----:B------:R-:W-:Y:S02]  /*19460*/  LEA.HI.X.SX32 R13, R181, R0, 0x1, P6 ;  /* 0x00000000b50d7211 */ /* 0x000fe400030f0eff */
[----:B------:R-:W-:Y:S02]  /*19470*/  LEA R14, P6, R77, R2, 0x1 ;  /* 0x000000024d0e7211 */ /* 0x000fe400078c08ff */
[----:B------:R-:W-:Y:S01]  /*19480*/  ISETP.LT.AND P2, PT, R233, UR4, !P0 ;  /* 0x00000004e9007c0c */ /* 0x000fe2000c741270 */
[----:B------:R4:W-:Y:S01]  /*19490*/  @P4 STG.E.U16 desc[UR18][R12.64], R165 ;  /* 0x000000a50c004986 */ /* 0x0009e2000c101512 */
[----:B------:R-:W-:Y:S01]  /*194a0*/  LEA.HI.X.SX32 R15, R77, R0, 0x1, P6 ;  /* 0x000000004d0f7211 */ /* 0x000fe200030f0eff */
[----:B------:R-:W-:Y:S02]  /*194b0*/  ULDC UR4, c[0x0][0x22c] ;  /* 0x00008b0000047ab9 */ /* 0x000fe40000000800 */
[----:B------:R-:W-:Y:S01]  /*194c0*/  ISETP.LT.AND P5, PT, R231, UR4, !P0 ;  /* 0x00000004e7007c0c */ /* 0x000fe2000c7a1270 */
[----:B------:R-:W-:Y:S01]  /*194d0*/  ULDC UR4, c[0x0][0x22c] ;  /* 0x00008b0000047ab9 */ /* 0x000fe20000000800 */
[----:B----4-:R-:W-:-:S04]  /*194e0*/  LEA R12, P6, R79, R2, 0x1 ;  /* 0x000000024f0c7211 */ /* 0x010fc800078c08ff */
[----:B------:R-:W-:Y:S01]  /*194f0*/  LEA.HI.X.SX32 R13, R79, R0, 0x1, P6 ;  /* 0x000000004f0d7211 */ /* 0x000fe200030f0eff */
[----:B0-----:R-:W-:Y:S01]  /*19500*/  IMAD R79, R164, 0x2, R79 ;  /* 0x00000002a44f7824 */ /* 0x001fe200078e024f */
[----:B------:R-:W-:Y:S01]  /*19510*/  ISETP.LT.AND P3, PT, R229, UR4, !P0 ;  /* 0x00000004e5007c0c */ /* 0x000fe2000c761270 */
[----:B------:R-:W-:Y:S01]  /*19520*/  ULDC UR4, c[0x0][0x22c] ;  /* 0x00008b0000047ab9 */ /* 0x000fe20000000800 */
[----:B------:R0:W-:Y:S01]  /*19530*/  @P2 STG.E.U16 desc[UR18][R14.64], R4 ;  /* 0x000000040e002986 */ /* 0x0001e2000c101512 */
[----:B-1----:R-:W-:Y:S01]  /*19540*/  IMAD R77, R78, 0x2, R79 ;  /* 0x000000024e4d7824 */ /* 0x002fe200078e024f */
[----:B------:R-:W1:Y:S01]  /*19550*/  LDC R164, c[0x0][0x248] ;  /* 0x00009200ffa47b82 */ /* 0x000e620000000800 */
[----:B------:R-:W-:Y:S01]  /*19560*/  ISETP.LT.AND P4, PT, R225, UR4, !P0 ;  /* 0x00000004e1007c0c */ /* 0x000fe2000c781270 */
[----:B------:R4:W-:Y:S01]  /*19570*/  @P5 STG.E.U16 desc[UR18][R12.64], R5 ;  /* 0x000000050c005986 */ /* 0x0009e2000c101512 */
[----:B------:R-:W-:-:S05]  /*19580*/  ULDC UR4, c[0x0][0x22c] ;  /* 0x00008b0000047ab9 */ /* 0x000fca0000000800 */
[----:B------:R-:W1:Y:S01]  /*19590*/  LDC R78, c[0x0][0x248] ;  /* 0x00009200ff4e7b82 */ /* 0x000e620000000800 */
[----:B0-----:R-:W-:-:S04]  /*195a0*/  LEA R14, P6, R79, R2, 0x1 ;  /* 0x000000024f0e7211 */ /* 0x001fc800078c08ff */
[----:B------:R-:W-:Y:S01]  /*195b0*/  LEA.HI.X.SX32 R15, R79, R0, 0x1, P6 ;  /* 0x000000004f0f7211 */ /* 0x000fe200030f0eff */
[----:B--2---:R-:W-:Y:S01]  /*195c0*/  IMAD R79, R216, 0x2, R77 ;  /* 0x00000002d84f7824 */ /* 0x004fe200078e024d */
[C---:B----4-:R-:W-:Y:S01]  /*195d0*/  LEA R12, P6, R77.reuse, R2, 0x1 ;  /* 0x000000024d0c7211 */ /* 0x050fe200078c08ff */
[----:B------:R-:W0:Y:S01]  /*195e0*/  LDC R216, c[0x0][0x248] ;  /* 0x00009200ffd87b82 */ /* 0x000e220000000800 */
[----:B------:R-:W-:Y:S01]  /*195f0*/  ISETP.LT.AND P2, PT, R226, UR4, !P0 ;  /* 0x00000004e2007c0c */ /* 0x000fe2000c741270 */
[----:B------:R2:W-:Y:S01]  /*19600*/  @P3 STG.E.U16 desc[UR18][R14.64], R6 ;  /* 0x000000060e003986 */ /* 0x0005e2000c101512 */
[----:B------:R-:W-:Y:S01]  /*19610*/  LEA.HI.X.SX32 R13, R77, R0, 0x1, P6 ;  /* 0x000000004d0d7211 */ /* 0x000fe200030f0eff */
[----:B---3--:R-:W-:Y:S01]  /*19620*/  IMAD R77, R218, 0x2, R79 ;  /* 0x00000002da4d7824 */ /* 0x008fe200078e024f */
[----:B------:R-:W-:Y:S02]  /*19630*/  ULDC UR4, c[0x0][0x22c] ;  /* 0x00008b0000047ab9 */ /* 0x000fe40000000800 */
[----:B------:R-:W-:Y:S01]  /*19640*/  ISETP.LT.AND P5, PT, R224, UR4, !P0 ;  /* 0x00000004e0007c0c */ /* 0x000fe2000c7a1270 */
[----:B------:R3:W-:Y:S01]  /*19650*/  @P4 STG.E.U16 desc[UR18][R12.64], R7 ;  /* 0x000000070c004986 */ /* 0x0007e2000c101512 */
[----:B------:R-:W4:Y:S01]  /*19660*/  LDC R218, c[0x0][0x248] ;  /* 0x00009200ffda7b82 */ /* 0x000f220000000800 */
[----:B------:R-:W-:Y:S01]  /*19670*/  PRMT R5, R4, 0x7632, R5 ;  /* 0x0000763204057816 */ /* 0x000fe20000000005 */
[----:B------:R-:W-:Y:S01]  /*19680*/  ULDC UR4, c[0x0][0x22c] ;  /* 0x00008b0000047ab9 */ /* 0x000fe20000000800 */
[----:B--2---:R-:W-:-:S04]  /*19690*/  LEA R14, P6, R79, R2, 0x1 ;  /* 0x000000024f0e7211 */ /* 0x004fc800078c08ff */
[----:B------:R-:W-:Y:S02]  /*196a0*/  LEA.HI.X.SX32 R15, R79, R0, 0x1, P6 ;  /* 0x000000004f0f7211 */ /* 0x000fe400030f0eff */
[----:B---3--:R-:W-:-:S04]  /*196b0*/  LEA R12, P6, R77, R2, 0x1 ;  /* 0x000000024d0c7211 */ /* 0x008fc800078c08ff */
[----:B------:R-:W-:Y:S01]  /*196c0*/  LEA.HI.X.SX32 R13, R77, R0, 0x1, P6 ;  /* 0x000000004d0d7211 */ /* 0x000fe200030f0eff */
[----:B-1----:R-:W-:Y:S01]  /*196d0*/  IMAD R77, R78, 0x2, R77 ;  /* 0x000000024e4d7824 */ /* 0x002fe200078e024d */
[----:B------:R1:W-:Y:S01]  /*196e0*/  @P2 STG.E.U16 desc[UR18][R14.64], R5 ;  /* 0x000000050e002986 */ /* 0x0003e2000c101512 */
[----:B------:R-:W-:Y:S01]  /*196f0*/  PRMT R6, R5, 0x7632, R6 ;  /* 0x0000763205067816 */ /* 0x000fe20000000006 */
[----:B------:R-:W2:Y:S01]  /*19700*/  LDC R78, c[0x0][0x248] ;  /* 0x00009200ff4e7b82 */ /* 0x000ea20000000800 */
[----:B------:R-:W-:Y:S01]  /*19710*/  IMAD R79, R164, 0x2, R77 ;  /* 0x00000002a44f7824 */ /* 0x000fe200078e024d */
[----:B------:R-:W-:Y:S01]  /*19720*/  ISETP.LT.AND P3, PT, R223, UR4, !P0 ;  /* 0x00000004df007c0c */ /* 0x000fe2000c761270 */
[----:B------:R-:W-:Y:S01]  /*19730*/  ULDC UR4, c[0x0][0x22c] ;  /* 0x00008b0000047ab9 */ /* 0x000fe20000000800 */
[----:B------:R3:W-:Y:S01]  /*19740*/  @P5 STG.E.U16 desc[UR18][R12.64], R6 ;  /* 0x000000060c005986 */ /* 0x0007e2000c101512 */
[----:B------:R-:W-:Y:S01]  /*19750*/  ISETP.LT.AND P4, PT, R221, UR4, !P0 ;  /* 0x00000004dd007c0c */ /* 0x000fe2000c781270 */
[----:B------:R-:W-:-:S02]  /*19760*/  ULDC UR4, c[0x0][0x22c] ;  /* 0x00008b0000047ab9 */ /* 0x000fc40000000800 */
[----:B-1----:R-:W1:Y:S01]  /*19770*/  LDC R14, c[0x0][0x248] ;  /* 0x00009200ff0e7b82 */ /* 0x002e620000000800 */
[-C--:B------:R-:W-:Y:S02]  /*19780*/  LEA R4, P5, R77, R2.reuse, 0x1 ;  /* 0x000000024d047211 */ /* 0x080fe400078a08ff */
[----:B---3--:R-:W-:Y:S02]  /*19790*/  LEA R12, P6, R79, R2, 0x1 ;  /* 0x000000024f0c7211 */ /* 0x008fe400078c08ff */
[----:B------:R-:W-:-:S03]  /*197a0*/  PRMT R7, R6, 0x7632, R7 ;  /* 0x0000763206077816 */ /* 0x000fc60000000007 */
[----:B------:R-:W3:Y:S01]  /*197b0*/  LDC R164, c[0x0][0x248] ;  /* 0x00009200ffa47b82 */ /* 0x000ee20000000800 */
[-C--:B------:R-:W-:Y:S01]  /*197c0*/  LEA.HI.X.SX32 R13, R79, R0.reuse, 0x1, P6 ;  /* 0x000000004f0d7211 */ /* 0x080fe200030f0eff */
[----:B0-----:R-:W-:Y:S01]  /*197d0*/  IMAD R79, R216, 0x2, R79 ;  /* 0x00000002d84f7824 */ /* 0x001fe200078e024f */
[----:B------:R-:W-:Y:S02]  /*197e0*/  LEA.HI.X.SX32 R5, R77, R0, 0x1, P5 ;  /* 0x000000004d057211 */ /* 0x000fe400028f0eff */
[----:B------:R-:W-:Y:S01]  /*197f0*/  PRMT R77, R7, 0x7632, R77 ;  /* 0x00007632074d7816 */ /* 0x000fe2000000004d */
[----:B----4-:R-:W-:Y:S01]  /*19800*/  IMAD R15, R218, 0x2, R79 ;  /* 0x00000002da0f7824 */ /* 0x010fe200078e024f */
[----:B------:R-:W-:Y:S01]  /*19810*/  ISETP.LT.AND P2, PT, R219, UR4, !P0 ;  /* 0x00000004db007c0c */ /* 0x000fe2000c741270 */
[----:B------:R-:W-:Y:S01]  /*19820*/  ULDC UR4, c[0x0][0x22c] ;  /* 0x00008b0000047ab9 */ /* 0x000fe20000000800 */
[----:B------:R0:W-:Y:S01]  /*19830*/  @P3 STG.E.U16 desc[UR18][R4.64], R7 ;  /* 0x0000000704003986 */ /* 0x0001e2000c101512 */
[----:B------:R-:W-:Y:S01]  /*19840*/  ISETP.LT.AND P5, PT, R215, UR4, !P0 ;  /* 0x00000004d7007c0c */ /* 0x000fe2000c7a1270 */
[----:B------:R-:W-:Y:S01]  /*19850*/  ULDC UR4, c[0x0][0x22c] ;  /* 0x00008b0000047ab9 */ /* 0x000fe20000000800 */
[-C--:B------:R-:W-:Y:S01]  /*19860*/  LEA R6, P6, R15, R2.reuse, 0x1 ;  /* 0x000000020f067211 */ /* 0x080fe200078c08ff */
[----:B------:R4:W-:Y:S01]  /*19870*/  @P4 STG.E.U16 desc[UR18][R12.64], R77 ;  /* 0x0000004d0c004986 */ /* 0x0009e2000c101512 */
[----:B0-----:R-:W-:Y:S01]  /*19880*/  LEA R4, P3, R79, R2, 0x1 ;  /* 0x000000024f047211 */ /* 0x001fe200078608ff */
[----:B----4-:R-:W0:Y:S01]  /*19890*/  LDC R12, c[0x0][0x248] ;  /* 0x00009200ff0c7b82 */ /* 0x010e220000000800 */
[-C--:B------:R-:W-:Y:S01]  /*198a0*/  LEA.HI.X.SX32 R7, R15, R0.reuse, 0x1, P6 ;  /* 0x000000000f077211 */ /* 0x080fe200030f0eff */
[----:B-1----:R-:W-:Y:S01]  /*198b0*/  IMAD R15, R14, 0x2, R15 ;  /* 0x000000020e0f7824 */ /* 0x002fe200078e020f */
[----:B------:R-:W-:-:S03]  /*198c0*/  LEA.HI.X.SX32 R5, R79, R0, 0x1, P3 ;  /* 0x000000004f057211 */ /* 0x000fc600018f0eff */
[----:B--2---:R-:W-:Y:S02]  /*198d0*/  IMAD R13, R78, 0x2, R15 ;  /* 0x000000024e0d7824 */ /* 0x004fe400078e020f */
[----:B------:R-:W1:Y:S01]  /*198e0*/  LDC R14, c[0x0][0x248] ;  /* 0x00009200ff0e7b82 */ /* 0x000e620000000800 */
[----:B------:R2:W-:Y:S01]  /*198f0*/  @P2 STG.E.U16 desc[UR18][R4.64], R68 ;  /* 0x0000004404002986 */ /* 0x0005e2000c101512 */
[----:B------:R-:W-:Y:S01]  /*19900*/  ISETP.LT.AND P4, PT, R211, UR4, !P0 ;  /* 0x00000004d3007c0c */ /* 0x000fe2000c781270 */
[----:B------:R-:W-:Y:S01]  /*19910*/  ULDC UR4, c[0x0][0x22c] ;  /* 0x00008b0000047ab9 */ /* 0x000fe20000000800 */
[----:B------:R-:W-:Y:S01]  /*19920*/  ISETP.LT.AND P3, PT, R210, UR5, !P0 ;  /* 0x00000005d2007c0c */ /* 0x000fe2000c761270 */
[----:B------:R4:W-:Y:S01]  /*19930*/  @P5 STG.E.U16 desc[UR18][R6.64], R69 ;  /* 0x0000004506005986 */ /* 0x0009e2000c101512 */
[----:B------:R-:W-:Y:S02]  /*19940*/  ULDC UR5, c[0x0][0x22c] ;  /* 0x00008b0000057ab9 */ /* 0x000fe40000000800 */
[----:B------:R-:W1:Y:S01]  /*19950*/  LDC R78, c[0x0][0x248] ;  /* 0x00009200ff4e7b82 */ /* 0x000e620000000800 */
[----:B--2---:R-:W-:-:S02]  /*19960*/  LEA R4, P2, R15, R2, 0x1 ;  /* 0x000000020f047211 */ /* 0x004fc400078408ff */
[----:B----4-:R-:W-:-:S04]  /*19970*/  LEA R6, P6, R13, R2, 0x1 ;  /* 0x000000020d067211 */ /* 0x010fc800078c08ff */
[-C--:B------:R-:W-:Y:S01]  /*19980*/  LEA.HI.X.SX32 R7, R13, R0.reuse, 0x1, P6 ;  /* 0x000000000d077211 */ /* 0x080fe200030f0eff */
[----:B---3--:R-:W-:Y:S01]  /*19990*/  IMAD R13, R164, 0x2, R13 ;  /* 0x00000002a40d7824 */ /* 0x008fe200078e020d */
[----:B------:R-:W-:Y:S01]  /*199a0*/  LEA.HI.X.SX32 R5, R15, R0, 0x1, P2 ;  /* 0x000000000f057211 */ /* 0x000fe200010f0eff */
[----:B------:R-:W2:Y:S01]  /*199b0*/  LDC R164, c[0x0][0x248] ;  /* 0x00009200ffa47b82 */ /* 0x000ea20000000800 */
[----:B------:R-:W-:Y:S01]  /*199c0*/  ISETP.LT.AND P5, PT, R205, UR4, !P0 ;  /* 0x00000004cd007c0c */ /* 0x000fe2000c7a1270 */
[----:B0-----:R-:W-:Y:S01]  /*199d0*/  IMAD R15, R12, 0x2, R13 ;  /* 0x000000020c0f7824 */ /* 0x001fe200078e020d */
[----:B------:R-:W-:Y:S01]  /*199e0*/  ISETP.LT.AND P2, PT, R206, UR5, !P0 ;  /* 0x00000005ce007c0c */ /* 0x000fe2000c741270 */
[----:B------:R0:W-:Y:S01]  /*199f0*/  @P4 STG.E.U16 desc[UR18][R4.64], R70 ;  /* 0x0000004604004986 */ /* 0x0001e2000c101512 */
[----:B------:R-:W-:Y:S01]  /*19a00*/  PRMT R68, R68, 0x7632, R68 ;  /* 0x0000763244447816 */ /* 0x000fe20000000044 */
[----:B------:R-:W-:Y:S01]  /*19a10*/  ULDC UR4, c[0x0][0x22c] ;  /* 0x00008b0000047ab9 */ /* 0x000fe20000000800 */
[----:B------:R-:W-:Y:S01]  /*19a20*/  PRMT R69, R69, 0x7632, R69 ;  /* 0x0000763245457816 */ /* 0x000fe20000000045 */
[----:B------:R3:W-:Y:S01]  /*19a30*/  @P3 STG.E.U16 desc[UR18][R6.64], R71 ;  /* 0x0000004706003986 */ /* 0x0007e2000c101512 */
[----:B------:R-:W4:Y:S01]  /*19a40*/  LDC R12, c[0x0][0x248] ;  /* 0x00009200ff0c7b82 */ /* 0x000f220000000800 */
[----:B------:R-:W-:Y:S01]  /*19a50*/  ULDC UR5, c[0x0][0x22c] ;  /* 0x00008b0000057ab9 */ /* 0x000fe20000000800 */
[----:B0-----:R-:W-:-:S02]  /*19a60*/  LEA R4, P3, R13, R2, 0x1 ;  /* 0x000000020d047211 */ /* 0x001fc400078608ff */
[----:B---3--:R-:W-:Y:S02]  /*19a70*/  LEA R6, P4, R15, R2, 0x1 ;  /* 0x000000020f067211 */ /* 0x008fe400078808ff */
[-C--:B------:R-:W-:Y:S01]  /*19a80*/  LEA.HI.X.SX32 R5, R13, R0.reuse, 0x1, P3 ;  /* 0x000000000d057211 */ /* 0x080fe200018f0eff */
[----:B-1----:R-:W-:Y:S01]  /*19a90*/  IMAD R13, R14, 0x2, R15 ;  /* 0x000000020e0d7824 */ /* 0x002fe200078e020f */
[----:B------:R-:W-:Y:S01]  /*19aa0*/  LEA.HI.X.SX32 R7, R15, R0, 0x1, P4 ;  /* 0x000000000f077211 */ /* 0x000fe200020f0eff */
[----:B------:R-:W0:Y:S01]  /*19ab0*/  LDC R14, c[0x0][0x248] ;  /* 0x00009200ff0e7b82 */ /* 0x000e220000000800 */
[----:B------:R-:W-:Y:S01]  /*19ac0*/  ISETP.LT.AND P6, PT, R207, UR4, !P0 ;  /* 0x00000004cf007c0c */ /* 0x000fe2000c7c1270 */
[----:B------:R1:W-:Y:S01]  /*19ad0*/  @P5 STG.E.U16 desc[UR18][R4.64], R68 ;  /* 0x0000004404005986 */ /* 0x0003e2000c101512 */
[----:B------:R-:W-:Y:S01]  /*19ae0*/  IMAD R15, R78, 0x2, R13 ;  /* 0x000000024e0f7824 */ /* 0x000fe200078e020d */
[----:B------:R-:W-:Y:S01]  /*19af0*/  PRMT R70, R70, 0x7632, R70 ;  /* 0x0000763246467816 */ /* 0x000fe20000000046 */
[----:B------:R-:W-:Y:S01]  /*19b00*/  ULDC UR4, c[0x0][0x22c] ;  /* 0x00008b0000047ab9 */ /* 0x000fe20000000800 */
[----:B------:R3:W-:Y:S01]  /*19b10*/  @P2 STG.E.U16 desc[UR18][R6.64], R69 ;  /* 0x0000004506002986 */ /* 0x0007e2000c101512 */
[C---:B-1----:R-:W-:Y:S01]  /*19b20*/  LEA R4, P2, R13.reuse, R2, 0x1 ;  /* 0x000000020d047211 */ /* 0x042fe200078408ff */
[----:B------:R-:W1:Y:S03]  /*19b30*/  LDC R68, c[0x0][0x248] ;  /* 0x00009200ff447b82 */ /* 0x000e660000000800 */
[----:B------:R-:W-:Y:S01]  /*19b40*/  LEA.HI.X.SX32 R5, R13, R0, 0x1, P2 ;  /* 0x000000000d057211 */ /* 0x000fe200010f0eff */
[----:B--2---:R-:W-:Y:S01]  /*19b50*/  IMAD R13, R164, 0x2, R15 ;  /* 0x00000002a40d7824 */ /* 0x004fe200078e020f */
[----:B------:R-:W-:Y:S01]  /*19b60*/  ISETP.LT.AND P3, PT, R204, UR4, !P0 ;  /* 0x00000004cc007c0c */ /* 0x000fe2000c761270 */
[----:B------:R-:W-:-:S02]  /*19b70*/  ULDC UR4, c[0x0][0x22c] ;  /* 0x00008b0000047ab9 */ /* 0x000fc40000000800 */
[----:B------:R2:W-:Y:S01]  /*19b80*/  @P6 STG.E.U16 desc[UR18][R4.64], R70 ;  /* 0x0000004604006986 */ /* 0x0005e2000c101512 */
[----:B------:R-:W-:Y:S01]  /*19b90*/  ISETP.LT.AND P5, PT, R202, UR4, !P0 ;  /* 0x00000004ca007c0c */ /* 0x000fe2000c7a1270 */
[----:B------:R-:W-:Y:S01]  /*19ba0*/  ULDC UR4, c[0x0][0x22c] ;  /* 0x00008b0000047ab9 */ /* 0x000fe20000000800 */
[-C--:B---3--:R-:W-:Y:S02]  /*19bb0*/  LEA R6, P2, R15, R2.reuse, 0x1 ;  /* 0x000000020f067211 */ /* 0x088fe400078408ff */
[C---:B--2---:R-:W-:Y:S01]  /*19bc0*/  LEA R4, P6, R13.reuse, R2, 0x1 ;  /* 0x000000020d047211 */ /* 0x044fe200078c08ff */
[----:B------:R-:W2:Y:S03]  /*19bd0*/  LDC R70, c[0x0][0x248] ;  /* 0x00009200ff467b82 */ /* 0x000ea60000000800 */
[----:B------:R-:W-:Y:S01]  /*19be0*/  LEA.HI.X.SX32 R5, R13, R0, 0x1, P6 ;  /* 0x000000000d057211 */ /* 0x000fe200030f0eff */
[----:B----4-:R-:W-:Y:S01]  /*19bf0*/  IMAD R13, R12, 0x2, R13 ;  /* 0x000000020c0d7824 */ /* 0x010fe200078e020d */
[----:B------:R-:W-:-:S03]  /*19c00*/  PRMT R71, R71, 0x7632, R71 ;  /* 0x0000763247477816 */ /* 0x000fc60000000047 */
[----:B------:R-:W3:Y:S01]  /*19c10*/  LDC R12, c[0x0][0x248] ;  /* 0x00009200ff0c7b82 */ /* 0x000ee20000000800 */
[----:B------:R-:W-:Y:S02]  /*19c20*/  LEA.HI.X.SX32 R7, R15, R0, 0x1, P2 ;  /* 0x000000000f077211 */ /* 0x000fe400010f0eff */
[----:B------:R-:W-:Y:S01]  /*19c30*/  ISETP.LT.AND P4, PT, R203, UR4, !P0 ;  /* 0x00000004cb007c0c */ /* 0x000fe2000c781270 */
[----:B0-----:R-:W-:Y:S01]  /*19c40*/  IMAD R15, R14, 0x2, R13 ;  /* 0x000000020e0f7824 */ /* 0x001fe200078e020d */
[----:B------:R-:W-:Y:S01]  /*19c50*/  ULDC UR4, c[0x0][0x22c] ;  /* 0x00008b0000047ab9 */ /* 0x000fe20000000800 */
[----:B------:R0:W-:Y:S02]  /*19c60*/  @P3 STG.E.U16 desc[UR18][R6.64], R71 ;  /* 0x0000004706003986 */ /* 0x0001e4000c101512 */
[----:B------:R-:W4:Y:S02]  /*19c70*/  LDC R14, c[0x0][0x248] ;  /* 0x00009200ff0e7b82 */ /* 0x000f240000000800 */
[----:B------:R1:W-:Y:S01]  /*19c80*/  @P5 STG.E.U16 desc[UR18][R4.64], R20 ;  /* 0x0000001404005986 */ /* 0x0003e2000c101512 */
[----:B0-----:R-:W-:-:S04]  /*19c90*/  LEA R6, P5, R13, R2, 0x1 ;  /* 0x000000020d067211 */ /* 0x001fc800078a08ff */
[----:B------:R-:W-:Y:S01]  /*19ca0*/  LEA.HI.X.SX32 R7, R13, R0, 0x1, P5 ;  /* 0x000000000d077211 */ /* 0x000fe200028f0eff */
[----:B-1----:R-:W-:Y:S01]  /*19cb0*/  IMAD R13, R68, 0x2, R15 ;  /* 0x00000002440d7824 */ /* 0x002fe200078e020f */
[----:B------:R-:W-:Y:S01]  /*19cc0*/  ISETP.LT.AND P2, PT, R196, UR4, !P0 ;  /* 0x00000004c4007c0c */ /* 0x000fe2000c741270 */
[----:B------:R-:W-:Y:S02]  /*19cd0*/  ULDC UR4, c[0x0][0x22c] ;  /* 0x00008b0000047ab9 */ /* 0x000fe40000000800 */
[----:B------:R0:W-:Y:S01]  /*19ce0*/  @P4 STG.E.U16 desc[UR18][R6.64], R21 ;  /* 0x0000001506004986 */ /* 0x0001e2000c101512 */
[----:B------:R-:W-:Y:S01]  /*19cf0*/  ISETP.LT.AND P3, PT, R197, UR4, !P0 ;  /* 0x00000004c5007c0c */ /* 0x000fe2000c761270 */
[----:B------:R-:W-:Y:S01]  /*19d00*/  ULDC UR4, c[0x0][0x22c] ;  /* 0x00008b0000047ab9 */ /* 0x000fe20000000800 */
[-C--:B------:R-:W-:Y:S02]  /*19d10*/  LEA R4, P5, R15, R2.reuse, 0x1 ;  /* 0x000000020f047211 */ /* 0x080fe400078a08ff */
[----:B0-----:R-:W-:-:S04]  /*19d20*/  LEA R6, P4, R13, R2, 0x1 ;  /* 0x000000020d067211 */ /* 0x001fc800078808ff */
[-C--:B------:R-:W-:Y:S01]  /*19d30*/  LEA.HI.X.SX32 R7, R13, R0.reuse, 0x1, P4 ;  /* 0x000000000d077211 */ /* 0x080fe200020f0eff */
[----:B---3--:R-:W-:Y:S02]  /*19d40*/  IMAD R13, R12, 0x2, R13 ;  /* 0x000000020c0d7824 */ /* 0x008fe400078e020d */
[----:B------:R-:W0:Y:S01]  /*19d50*/  LDC R12, c[0x0][0x248] ;  /* 0x00009200ff0c7b82 */ /* 0x000e220000000800 */
[----:B------:R-:W-:Y:S02]  /*19d60*/  LEA.HI.X.SX32 R5, R15, R0, 0x1, P5 ;  /* 0x000000000f057211 */ /* 0x000fe400028f0eff */
[----:B------:R-:W-:Y:S01]  /*19d70*/  ISETP.LT.AND P6, PT, R195, UR4, !P0 ;  /* 0x00000004c3007c0c */ /* 0x000fe2000c7c1270 */
[----:B----4-:R-:W-:Y:S01]  /*19d80*/  IMAD R15, R14, 0x2, R13 ;  /* 0x000000020e0f7824 */ /* 0x010fe200078e020d */
[----:B------:R-:W-:Y:S01]  /*19d90*/  PRMT R21, R20, 0x7632, R21 ;  /* 0x0000763214157816 */ /* 0x000fe20000000015 */
[----:B------:R1:W-:Y:S01]  /*19da0*/  @P2 STG.E.U16 desc[UR18][R4.64], R22 ;  /* 0x0000001604002986 */ /* 0x0003e2000c101512 */
[----:B------:R-:W-:Y:S01]  /*19db0*/  ULDC UR4, c[0x0][0x22c] ;  /* 0x00008b0000047ab9 */ /* 0x000fe20000000800 */
[----:B------:R-:W3:Y:S02]  /*19dc0*/  LDC R14, c[0x0][0x248] ;  /* 0x00009200ff0e7b82 */ /* 0x000ee40000000800 */
[----:B------:R4:W-:Y:S01]  /*19dd0*/  @P3 STG.E.U16 desc[UR18][R6.64], R23 ;  /* 0x0000001706003986 */ /* 0x0009e2000c101512 */
[----:B------:R-:W-:Y:S01]  /*19de0*/  ISETP.LT.AND P5, PT, R193, UR4, !P0 ;  /* 0x00000004c1007c0c */ /* 0x000fe2000c7a1270 */
[----:B------:R-:W-:-:S04]  /*19df0*/  ULDC UR4, c[0x0][0x22c] ;  /* 0x00008b0000047ab9 */ /* 0x000fc80000000800 */
[----:B------:R-:W3:Y:S01]  /*19e00*/  LDC R20, c[0x0][0x248] ;  /* 0x00009200ff147b82 */ /* 0x000ee20000000800 */
[----:B-1----:R-:W-:-:S04]  /*19e10*/  LEA R4, P3, R13, R2, 0x1 ;  /* 0x000000020d047211 */ /* 0x002fc800078608ff */
[----:B------:R-:W-:Y:S01]  /*19e20*/  LEA.HI.X.SX32 R5, R13, R0, 0x1, P3 ;  /* 0x000000000d057211 */ /* 0x000fe200018f0eff */
[----:B--2---:R-:W-:Y:S01]  /*19e30*/  IMAD R13, R70, 0x2, R15 ;  /* 0x00000002460d7824 */ /* 0x004fe200078e020f */
[----:B------:R-:W-:Y:S01]  /*19e40*/  ISETP.LT.AND P2, PT, R191, UR4, !P0 ;  /* 0x00000004bf007c0c */ /* 0x000fe2000c741270 */
[----:B------:R-:W-:Y:S02]  /*19e50*/  ULDC UR4, c[0x0][0x22c] ;  /* 0x00008b0000047ab9 */ /* 0x000fe40000000800 */
[----:B------:R1:W-:Y:S01]  /*19e60*/  @P6 STG.E.U16 desc[UR18][R4.64], R21 ;  /* 0x0000001504006986 */ /* 0x0003e2000c101512 */
[----:B----4-:R-:W-:Y:S02]  /*19e70*/  LEA R6, P3, R15, R2, 0x1 ;  /* 0x000000020f067211 */ /* 0x010fe400078608ff */
[----:B------:R-:W-:Y:S02]  /*19e80*/  PRMT R22, R21, 0x7632, R22 ;  /* 0x0000763215167816 */ /* 0x000fe40000000016 */
[----:B------:R-:W-:-:S02]  /*19e90*/  LEA.HI.X.SX32 R7, R15, R0, 0x1, P3 ;  /* 0x000000000f077211 */ /* 0x000fc400018f0eff */
[----:B-1----:R-:W-:-:S04]  /*19ea0*/  LEA R4, P6, R13, R2, 0x1 ;  /* 0x000000020d047211 */ /* 0x002fc800078c08ff */
[----:B------:R-:W-:Y:S01]  /*19eb0*/  LEA.HI.X.SX32 R5, R13, R0, 0x1, P6 ;  /* 0x000000000d057211 */ /* 0x000fe200030f0eff */
[----:B0-----:R-:W-:Y:S02]  /*19ec0*/  IMAD R13, R12, 0x2, R13 ;  /* 0x000000020c0d7824 */ /* 0x001fe400078e020d */
[----:B------:R-:W0:Y:S01]  /*19ed0*/  LDC R12, c[0x0][0x248] ;  /* 0x00009200ff0c7b82 */ /* 0x000e220000000800 */
[----:B------:R-:W-:Y:S01]  /*19ee0*/  PRMT R15, R22, 0x7632, R15 ;  /* 0x00007632160f7816 */ /* 0x000fe2000000000f */
[----:B------:R1:W-:Y:S01]  /*19ef0*/  @P5 STG.E.U16 desc[UR18][R6.64], R22 ;  /* 0x0000001606005986 */ /* 0x0003e2000c101512 */
[----:B------:R-:W-:Y:S01]  /*19f00*/  ISETP.LT.AND P4, PT, R190, UR5, !P0 ;  /* 0x00000005be007c0c */ /* 0x000fe2000c781270 */
[----:B------:R-:W-:Y:S02]  /*19f10*/  ULDC UR5, c[0x0][0x22c] ;  /* 0x00008b0000057ab9 */ /* 0x000fe40000000800 */
[----:B------:R2:W-:Y:S02]  /*19f20*/  @P2 STG.E.U16 desc[UR18][R4.64], R15 ;  /* 0x0000000f04002986 */ /* 0x0005e4000c101512 */
[----:B-1----:R-:W1:Y:S01]  /*19f30*/  LDC R22, c[0x0][0x248] ;  /* 0x00009200ff167b82 */ /* 0x002e620000000800 */
[----:B---3--:R-:W-:Y:S01]  /*19f40*/  IMAD R7, R14, 0x2, R13 ;  /* 0x000000020e077824 */ /* 0x008fe200078e020d */
[----:B--2---:R-:W-:-:S02]  /*19f50*/  LEA R4, P6, R13, R2, 0x1 ;  /* 0x000000020d047211 */ /* 0x004fc400078c08ff */
[----:B------:R-:W-:-:S04]  /*19f60*/  PRMT R23, R23, 0x7632, R23 ;  /* 0x0000763217177816 */ /* 0x000fc80000000017 */
[----:B------:R-:W2:Y:S01]  /*19f70*/  LDC R14, c[0x0][0x248] ;  /* 0x00009200ff0e7b82 */ /* 0x000ea20000000800 */
[----:B------:R-:W-:Y:S01]  /*19f80*/  LEA.HI.X.SX32 R5, R13, R0, 0x1, P6 ;  /* 0x000000000d057211 */ /* 0x000fe200030f0eff */
[----:B------:R-:W-:Y:S01]  /*19f90*/  IMAD R13, R20, 0x2, R7 ;  /* 0x00000002140d7824 */ /* 0x000fe200078e0207 */
[----:B------:R-:W-:Y:S02]  /*19fa0*/  LEA R6, P6, R7, R2, 0x1 ;  /* 0x0000000207067211 */ /* 0x000fe400078c08ff */
[----:B------:R-:W-:Y:S01]  /*19fb0*/  ISETP.LT.AND P3, PT, R187, UR4, !P0 ;  /* 0x00000004bb007c0c */ /* 0x000fe2000c761270 */
[----:B------:R-:W-:Y:S01]  /*19fc0*/  ULDC UR4, c[0x0][0x22c] ;  /* 0x00008b0000047ab9 */ /* 0x000fe20000000800 */
[----:B------:R3:W-:Y:S01]  /*19fd0*/  @P4 STG.E.U16 desc[UR18][R4.64], R23 ;  /* 0x0000001704004986 */ /* 0x0007e2000c101512 */
[----:B------:R-:W4:Y:S01]  /*19fe0*/  LDC R20, c[0x0][0x248] ;  /* 0x00009200ff147b82 */ /* 0x000f220000000800 */
[----:B------:R-:W-:Y:S02]  /*19ff0*/  LEA.HI.X.SX32 R7, R7, R0, 0x1, P6 ;  /* 0x0000000007077211 */ /* 0x000fe400030f0eff */
[----:B------:R-:W-:Y:S01]  /*1a000*/  ISETP.LT.AND P5, PT, R185, UR4, !P0 ;  /* 0x00000004b9007c0c */ /* 0x000fe2000c7a1270 */
[----:B------:R-:W-:Y:S01]  /*1a010*/  ULDC UR4, c[0x0][0x22c] ;  /* 0x00008b0000047ab9 */ /* 0x000fe20000000800 */
[----:B---3--:R-:W-:-:S04]  /*1a020*/  LEA R4, P6, R13, R2, 0x1 ;  /* 0x000000020d047211 */ /* 0x008fc800078c08ff */
[----:B------:R-:W-:Y:S01]  /*1a030*/  LEA.HI.X.SX32 R5, R13, R0, 0x1, P6 ;  /* 0x000000000d057211 */ /* 0x000fe200030f0eff */
[----:B0-----:R-:W-:Y:S01]  /*1a040*/  IMAD R13, R12, 0x2, R13 ;  /* 0x000000020c0d7824 */ /* 0x001fe200078e020d */
[----:B------:R-:W-:Y:S01]  /*1a050*/  ISETP.LT.AND P2, PT, R183, UR4, !P0 ;  /* 0x00000004b7007c0c */ /* 0x000fe2000c741270 */
[----:B------:R-:W0:Y:S01]  /*1a060*/  LDC R12, c[0x0][0x248] ;  /* 0x00009200ff0c7b82 */ /* 0x000e220000000800 */
[----:B------:R-:W-:Y:S01]  /*1a070*/  ULDC UR4, c[0x0][0x22c] ;  /* 0x00008b0000047ab9 */ /* 0x000fe20000000800 */
[----:B------:R3:W-:Y:S01]  /*1a080*/  @P3 STG.E.U16 desc[UR18][R6.64], R16 ;  /* 0x0000001006003986 */ /* 0x0007e2000c101512 */
[----:B-1----:R-:W-:Y:S01]  /*1a090*/  IMAD R15, R22, 0x2, R13 ;  /* 0x00000002160f7824 */ /* 0x002fe200078e020d */
[----:B------:R-:W-:Y:S01]  /*1a0a0*/  ISETP.LT.AND P4, PT, R177, UR4, !P0 ;  /* 0x00000004b1007c0c */ /* 0x000fe2000c781270 */
[----:B------:R-:W-:Y:S01]  /*1a0b0*/  ULDC UR4, c[0x0][0x22c] ;  /* 0x00008b0000047ab9 */ /* 0x000fe20000000800 */
[----:B------:R1:W-:Y:S02]  /*1a0c0*/  @P5 STG.E.U16 desc[UR18][R4.64], R17 ;  /* 0x0000001104005986 */ /* 0x0003e4000c101512 */
[----:B------:R-:W0:Y:S01]  /*1a0d0*/  LDC R22, c[0x0][0x248] ;  /* 0x00009200ff167b82 */ /* 0x000e220000000800 */
[----:B---3--:R-:W-:-:S04]  /*1a0e0*/  LEA R6, P6, R13, R2, 0x1 ;  /* 0x000000020d067211 */ /* 0x008fc800078c08ff */
[----:B------:R-:W-:Y:S01]  /*1a0f0*/  LEA.HI.X.SX32 R7, R13, R0, 0x1, P6 ;  /* 0x000000000d077211 */ /* 0x000fe200030f0eff */
[----:B--2---:R-:W-:Y:S01]  /*1a100*/  IMAD R13, R14, 0x2, R15 ;  /* 0x000000020e0d7824 */ /* 0x004fe200078e020f */
[C---:B-1----:R-:W-:Y:S01]  /*1a110*/  LEA R4, P6, R15.reuse, R2, 0x1 ;  /* 0x000000020f047211 */ /* 0x042fe200078c08ff */
[----:B------:R-:W1:Y:S01]  /*1a120*/  LDC R14, c[0x0][0x248] ;  /* 0x00009200ff0e7b82 */ /* 0x000e620000000800 */
[----:B------:R-:W-:Y:S01]  /*1a130*/  ISETP.LT.AND P3, PT, R178, UR4, !P0 ;  /* 0x00000004b2007c0c */ /* 0x000fe2000c761270 */
[----:B------:R2:W-:Y:S01]  /*1a140*/  @P2 STG.E.U16 desc[UR18][R6.64], R18 ;  /* 0x0000001206002986 */ /* 0x0005e2000c101512 */
[----:B------:R-:W-:Y:S01]  /*1a150*/  LEA.HI.X.SX32 R5, R15, R0, 0x1, P6 ;  /* 0x000000000f057211 */ /* 0x000fe200030f0eff */
[----:B----4-:R-:W-:Y:S01]  /*1a160*/  IMAD R15, R20, 0x2, R13 ;  /* 0x00000002140f7824 */ /* 0x010fe200078e020d */
[----:B------:R-:W-:-:S03]  /*1a170*/  ULDC UR4, c[0x0][0x22c] ;  /* 0x00008b0000047ab9 */ /* 0x000fc60000000800 */
[----:B------:R3:W-:Y:S01]  /*1a180*/  @P4 STG.E.U16 desc[UR18][R4.64], R19 ;  /* 0x0000001304004986 */ /* 0x0007e2000c101512 */
[----:B--2---:R-:W-:-:S04]  /*1a190*/  LEA R6, P6, R13, R2, 0x1 ;  /* 0x000000020d067211 */ /* 0x004fc800078c08ff */
[----:B------:R-:W-:Y:S02]  /*1a1a0*/  LEA.HI.X.SX32 R7, R13, R0, 0x1, P6 ;  /* 0x000000000d077211 */ /* 0x000fe400030f0eff */
[----:B---3--:R-:W-:Y:S02]  /*1a1b0*/  PRMT R5, R16, 0x7632, R5 ;  /* 0x0000763210057816 */ /* 0x008fe40000000005 */
[----:B------:R-:W2:Y:S01]  /*1a1c0*/  LDC R16, c[0x0][0x248] ;  /* 0x00009200ff107b82 */ /* 0x000ea20000000800 */
[----:B------:R-:W-:Y:S02]  /*1a1d0*/  LEA R4, P6, R15, R2, 0x1 ;  /* 0x000000020f047211 */ /* 0x000fe400078c08ff */
[----:B------:R-:W-:Y:S01]  /*1a1e0*/  ISETP.LT.AND P5, PT, R176, UR4, !P0 ;  /* 0x00000004b0007c0c */ /* 0x000fe2000c7a1270 */
[----:B------:R3:W-:Y:S01]  /*1a1f0*/  @P3 STG.E.U16 desc[UR18][R6.64], R5 ;  /* 0x0000000506003986 */ /* 0x0007e2000c101512 */
[----:B------:R-:W-:Y:S01]  /*1a200*/  ULDC UR4, c[0x0][0x22c] ;  /* 0x00008b0000047ab9 */ /* 0x000fe20000000800 */
[----:B------:R-:W-:-:S02]  /*1a210*/  PRMT R17, R17, 0x7632, R17 ;  /* 0x0000763211117816 */ /* 0x000fc40000000011 */
[----:B------:R-:W-:Y:S01]  /*1a220*/  ISETP.LT.AND P2, PT, R174, UR4, !P0 ;  /* 0x00000004ae007c0c */ /* 0x000fe2000c741270 */
[----:B------:R-:W-:Y:S01]  /*1a230*/  ULDC UR4, c[0x0][0x22c] ;  /* 0x00008b0000047ab9 */ /* 0x000fe20000000800 */
[----:B---3--:R-:W-:Y:S01]  /*1a240*/  LEA.HI.X.SX32 R5, R15, R0, 0x1, P6 ;  /* 0x000000000f057211 */ /* 0x008fe200030f0eff */
[----:B0-----:R-:W-:Y:S02]  /*1a250*/  IMAD R15, R12, 0x2, R15 ;  /* 0x000000020c0f7824 */ /* 0x001fe400078e020f */
[----:B------:R-:W0:Y:S02]  /*1a260*/  LDC R12, c[0x0][0x248] ;  /* 0x00009200ff0c7b82 */ /* 0x000e240000000800 */
[----:B------:R-:W-:Y:S01]  /*1a270*/  IMAD R13, R22, 0x2, R15 ;  /* 0x00000002160d7824 */ /* 0x000fe200078e020f */
[----:B------:R-:W-:Y:S02]  /*1a280*/  ISETP.LT.AND P4, PT, R172, UR4, !P0 ;  /* 0x00000004ac007c0c */ /* 0x000fe4000c781270 */
[----:B------:R-:W-:Y:S01]  /*1a290*/  PRMT R19, R18, 0x7632, R19 ;  /* 0x0000763212137816 */ /* 0x000fe20000000013 */
[----:B------:R3:W-:Y:S01]  /*1a2a0*/  @P5 STG.E.U16 desc[UR18][R4.64], R17 ;  /* 0x0000001104005986 */ /* 0x0007e2000c101512 */
[----:B------:R-:W-:Y:S01]  /*1a2b0*/  LEA R6, P6, R13, R2, 0x1 ;  /* 0x000000020d067211 */ /* 0x000fe200078c08ff */
[----:B------:R-:W4:Y:S01]  /*1a2c0*/  LDC R18, c[0x0][0x248] ;  /* 0x00009200ff127b82 */ /* 0x000f220000000800 */
[----:B------:R-:W-:-:S02]  /*1a2d0*/  ULDC UR4, c[0x0][0x22c] ;  /* 0x00008b0000047ab9 */ /* 0x000fc40000000800 */
[----:B------:R-:W-:Y:S01]  /*1a2e0*/  LEA.HI.X.SX32 R7, R13, R0, 0x1, P6 ;  /* 0x000000000d077211 */ /* 0x000fe200030f0eff */
[----:B-1----:R-:W-:Y:S01]  /*1a2f0*/  IMAD R13, R14, 0x2, R13 ;  /* 0x000000020e0d7824 */ /* 0x002fe200078e020d */
[----:B------:R-:W-:-:S03]  /*1a300*/  PRMT R20, R19, 0x7632, R20 ;  /* 0x0000763213147816 */ /* 0x000fc60000000014 */
[----:B------:R-:W1:Y:S01]  /*1a310*/  LDC R14, c[0x0][0x248] ;  /* 0x00009200ff0e7b82 */ /* 0x000e620000000800 */
[----:B---3--:R-:W-:-:S04]  /*1a320*/  LEA R4, P5, R15, R2, 0x1 ;  /* 0x000000020f047211 */ /* 0x008fc800078a08ff */
[----:B------:R-:W-:Y:S01]  /*1a330*/  LEA.HI.X.SX32 R5, R15, R0, 0x1, P5 ;  /* 0x000000000f057211 */ /* 0x000fe200028f0eff */
[----:B--2---:R-:W-:Y:S01]  /*1a340*/  IMAD R15, R16, 0x2, R13 ;  /* 0x00000002100f7824 */ /* 0x004fe200078e020d */
[----:B------:R-:W-:Y:S01]  /*1a350*/  ISETP.LT.AND P3, PT, R171, UR4, !P0 ;  /* 0x00000004ab007c0c */ /* 0x000fe2000c761270 */
[----:B------:R-:W-:Y:S01]  /*1a360*/  ULDC UR4, c[0x0][0x22c] ;  /* 0x00008b0000047ab9 */ /* 0x000fe20000000800 */
[----:B------:R-:W2:Y:S01]  /*1a370*/  LDC R16, c[0x0][0x248] ;  /* 0x00009200ff107b82 */ /* 0x000ea20000000800 */
[----:B------:R-:W-:Y:S01]  /*1a380*/  @P2 STG.E.U16 desc[UR18][R4.64], R19 ;  /* 0x0000001304002986 */ /* 0x000fe2000c101512 */
[----:B------:R-:W-:Y:S01]  /*1a390*/  ISETP.LT.AND P5, PT, R173, UR4, !P0 ;  /* 0x00000004ad007c0c */ /* 0x000fe2000c7a1270 */
[----:B------:R-:W-:Y:S02]  /*1a3a0*/  ULDC UR4, c[0x0][0x22c] ;  /* 0x00008b0000047ab9 */ /* 0x000fe40000000800 */
[----:B------:R3:W-:Y:S03]  /*1a3b0*/  @P4 STG.E.U16 desc[UR18][R6.64], R20 ;  /* 0x0000001406004986 */ /* 0x0007e6000c101512 */
[----:B------:R-:W2:Y:S01]  /*1a3c0*/  LDC R22, c[0x0][0x248] ;  /* 0x00009200ff167b82 */ /* 0x000ea20000000800 */
[----:B---3--:R-:W-:-:S07]  /*1a3d0*/  LEA R6, P6, R15, R2, 0x1 ;  /* 0x000000020f067211 */ /* 0x008fce00078c08ff */
[----:B------:R-:W3:Y:S01]  /*1a3e0*/  LDC R20, c[0x0][0x248] ;  /* 0x00009200ff147b82 */ /* 0x000ee20000000800 */
[----:B------:R-:W-:Y:S02]  /*1a3f0*/  LEA R4, P2, R13, R2, 0x1 ;  /* 0x000000020d047211 */ /* 0x000fe400078408ff */
[-C--:B------:R-:W-:Y:S01]  /*1a400*/  LEA.HI.X.SX32 R7, R15, R0.reuse, 0x1, P6 ;  /* 0x000000000f077211 */ /* 0x080fe200030f0eff */
[----:B0-----:R-:W-:Y:S01]  /*1a410*/  IMAD R15, R12, 0x2, R15 ;  /* 0x000000020c0f7824 */ /* 0x001fe200078e020f */
[----:B------:R-:W-:-:S03]  /*1a420*/  LEA.HI.X.SX32 R5, R13, R0, 0x1, P2 ;  /* 0x000000000d057211 */ /* 0x000fc600010f0eff */
[----:B------:R-:W0:Y:S01]  /*1a430*/  LDC R12, c[0x0][0x248] ;  /* 0x00009200ff0c7b82 */ /* 0x000e220000000800 */
[----:B----4-:R-:W-:Y:S01]  /*1a440*/  IMAD R13, R18, 0x2, R15 ;  /* 0x00000002120d7824 */ /* 0x010fe200078e020f */
[----:B------:R-:W-:Y:S04]  /*1a450*/  @P3 STG.E.U16 desc[UR18][R4.64], R60 ;  /* 0x0000003c04003986 */ /* 0x000fe8000c101512 */
[----:B------:R4:W-:Y:S01]  /*1a460*/  @P5 STG.E.U16 desc[UR18][R6.64], R61 ;  /* 0x0000003d06005986 */ /* 0x0009e2000c101512 */
[----:B------:R-:W-:Y:S01]  /*1a470*/  ISETP.LT.AND P4, PT, R168, UR4, !P0 ;  /* 0x00000004a8007c0c */ /* 0x000fe2000c781270 */
[----:B------:R-:W3:Y:S01]  /*1a480*/  LDC R18, c[0x0][0x248] ;  /* 0x00009200ff127b82 */ /* 0x000ee20000000800 */
[----:B------:R-:W-:Y:S01]  /*1a490*/  ISETP.LT.AND P2, PT, R166, UR5, !P0 ;  /* 0x00000005a6007c0c */ /* 0x000fe2000c741270 */
[----:B------:R-:W-:Y:S01]  /*1a4a0*/  ULDC UR4, c[0x0][0x22c] ;  /* 0x00008b0000047ab9 */ /* 0x000fe20000000800 */
[----:B------:R-:W-:Y:S01]  /*1a4b0*/  ULDC UR5, c[0x0][0x22c] ;  /* 0x00008b0000057ab9 */ /* 0x000fe20000000800 */
[----:B----4-:R-:W-:-:S04]  /*1a4c0*/  LEA R6, P6, R13, R2, 0x1 ;  /* 0x000000020d067211 */ /* 0x010fc800078c08ff */
[----:B------:R-:W-:Y:S01]  /*1a4d0*/  LEA.HI.X.SX32 R7, R13, R0, 0x1, P6 ;  /* 0x000000000d077211 */ /* 0x000fe200030f0eff */
[----:B-1----:R-:W-:Y:S01]  /*1a4e0*/  IMAD R13, R14, 0x2, R13 ;  /* 0x000000020e0d7824 */ /* 0x002fe200078e020d */
[C---:B------:R-:W-:Y:S01]  /*1a4f0*/  LEA R4, P3, R15.reuse, R2, 0x1 ;  /* 0x000000020f047211 */ /* 0x040fe200078608ff */
[----:B------:R-:W1:Y:S03]  /*1a500*/  LDC R14, c[0x0][0x248] ;  /* 0x00009200ff0e7b82 */ /* 0x000e660000000800 */
[----:B------:R-:W-:Y:S01]  /*1a510*/  LEA.HI.X.SX32 R5, R15, R0, 0x1, P3 ;  /* 0x000000000f057211 */ /* 0x000fe200018f0eff */
[----:B0-----:R-:W-:Y:S01]  /*1a520*/  IMAD R15, R12, 0x2, R13 ;  /* 0x000000020c0f7824 */ /* 0x001fe200078e020d */
[----:B------:R-:W-:Y:S01]  /*1a530*/  ISETP.LT.AND P5, PT, R163, UR4, !P0 ;  /* 0x00000004a3007c0c */ /* 0x000fe2000c7a1270 */
[----:B------:R-:W-:Y:S01]  /*1a540*/  ULDC UR4, c[0x0][0x22c] ;  /* 0x00008b0000047ab9 */ /* 0x000fe20000000800 */
[----:B------:R-:W-:Y:S01]  /*1a550*/  ISETP.LT.AND P3, PT, R169, UR5, !P0 ;  /* 0x00000005a9007c0c */ /* 0x000fe2000c761270 */
[----:B------:R0:W-:Y:S01]  /*1a560*/  @P4 STG.E.U16 desc[UR18][R4.64], R62 ;  /* 0x0000003e04004986 */ /* 0x0001e2000c101512 */
[----:B------:R-:W4:Y:S01]  /*1a570*/  LDC R12, c[0x0][0x248] ;  /* 0x00009200ff0c7b82 */ /* 0x000f220000000800 */
[----:B------:R-:W-:Y:S01]  /*1a580*/  PRMT R60, R60, 0x7632, R60 ;  /* 0x000076323c3c7816 */ /* 0x000fe2000000003c */
[----:B------:R-:W-:Y:S01]  /*1a590*/  ULDC UR5, c[0x0][0x22c] ;  /* 0x00008b0000057ab9 */ /* 0x000fe20000000800 */
[----:B------:R2:W-:Y:S01]  /*1a5a0*/  @P2 STG.E.U16 desc[UR18][R6.64], R63 ;  /* 0x0000003f06002986 */ /* 0x0005e2000c101512 */
[----:B------:R-:W-:-:S02]  /*1a5b0*/  PRMT R61, R61, 0x7632, R61 ;  /* 0x000076323d3d7816 */ /* 0x000fc4000000003d */
[-C--:B0-----:R-:W-:Y:S02]  /*1a5c0*/  LEA R4, P2, R13, R2.reuse, 0x1 ;  /* 0x000000020d047211 */ /* 0x081fe400078408ff */
[----:B--2---:R-:W-:Y:S02]  /*1a5d0*/  LEA R6, P4, R15, R2, 0x1 ;  /* 0x000000020f067211 */ /* 0x004fe400078808ff */
[-C--:B------:R-:W-:Y:S01]  /*1a5e0*/  LEA.HI.X.SX32 R5, R13, R0.reuse, 0x1, P2 ;  /* 0x000000000d057211 */ /* 0x080fe200010f0eff */
[----:B------:R-:W-:Y:S01]  /*1a5f0*/  IMAD R13, R16, 0x2, R15 ;  /* 0x00000002100d7824 */ /* 0x000fe200078e020f */
[----:B------:R-:W-:Y:S01]  /*1a600*/  LEA.HI.X.SX32 R7, R15, R0, 0x1, P4 ;  /* 0x000000000f077211 */ /* 0x000fe200020f0eff */
[----:B------:R-:W0:Y:S01]  /*1a610*/  LDC R16, c[0x0][0x248] ;  /* 0x00009200ff107b82 */ /* 0x000e220000000800 */
[----:B------:R-:W-:Y:S01]  /*1a620*/  ISETP.LT.AND P6, PT, R170, UR4, !P0 ;  /* 0x00000004aa007c0c */ /* 0x000fe2000c7c1270 */
[----:B------:R2:W-:Y:S01]  /*1a630*/  @P5 STG.E.U16 desc[UR18][R4.64], R60 ;  /* 0x0000003c04005986 */ /* 0x0005e2000c101512 */
[----:B-1----:R-:W-:Y:S01]  /*1a640*/  IMAD R15, R14, 0x2, R13 ;  /* 0x000000020e0f7824 */ /* 0x002fe200078e020d */
[----:B------:R-:W-:Y:S01]  /*1a650*/  PRMT R62, R62, 0x7632, R62 ;  /* 0x000076323e3e7816 */ /* 0x000fe2000000003e */
[----:B------:R-:W-:Y:S01]  /*1a660*/  ULDC UR4, c[0x0][0x22c] ;  /* 0x00008b0000047ab9 */ /* 0x000fe20000000800 */
[----:B------:R1:W-:Y:S02]  /*1a670*/  @P3 STG.E.U16 desc[UR18][R6.64], R61 ;  /* 0x0000003d06003986 */ /* 0x0003e4000c101512 */
[----:B------:R-:W0:Y:S01]  /*1a680*/  LDC R14, c[0x0][0x248] ;  /* 0x00009200ff0e7b82 */ /* 0x000e220000000800 */
[----:B--2---:R-:W-:-:S04]  /*1a690*/  LEA R4, P3, R13, R2, 0x1 ;  /* 0x000000020d047211 */ /* 0x004fc800078608ff */
[----:B------:R-:W-:Y:S01]  /*1a6a0*/  LEA.HI.X.SX32 R5, R13, R0, 0x1, P3 ;  /* 0x000000000d057211 */ /* 0x000fe200018f0eff */
[----:B---3--:R-:W-:Y:S01]  /*1a6b0*/  IMAD R13, R18, 0x2, R15 ;  /* 0x00000002120d7824 */ /* 0x008fe200078e020f */
[----:B------:R-:W-:Y:S01]  /*1a6c0*/  ISETP.LT.AND P2, PT, R155, UR4, !P0 ;  /* 0x000000049b007c0c */ /* 0x000fe2000c741270 */
[----:B------:R-:W-:Y:S01]  /*1a6d0*/  ULDC UR4, c[0x0][0x22c] ;  /* 0x00008b0000047ab9 */ /* 0x000fe20000000800 */
[-C--:B-1----:R-:W-:Y:S01]  /*1a6e0*/  LEA R6, P3, R15, R2.reuse, 0x1 ;  /* 0x000000020f067211 */ /* 0x082fe200078608ff */
[----:B------:R1:W-:Y:S01]  /*1a6f0*/  @P6 STG.E.U16 desc[UR18][R4.64], R62 ;  /* 0x0000003e04006986 */ /* 0x0003e2000c101512 */
[----:B------:R-:W-:Y:S01]  /*1a700*/  ISETP.LT.AND P5, PT, R167, UR4, !P0 ;  /* 0x00000004a7007c0c */ /* 0x000fe2000c7a1270 */
[----:B------:R-:W-:Y:S01]  /*1a710*/  ULDC UR4, c[0x0][0x22c] ;  /* 0x00008b0000047ab9 */ /* 0x000fe20000000800 */
[----:B------:R-:W-:Y:S01]  /*1a720*/  PRMT R63, R63, 0x7632, R63 ;  /* 0x000076323f3f7816 */ /* 0x000fe2000000003f */
[----:B------:R-:W2:Y:S01]  /*1a730*/  LDC R18, c[0x0][0x248] ;  /* 0x00009200ff127b82 */ /* 0x000ea20000000800 */
[----:B-1----:R-:W-:-:S04]  /*1a740*/  LEA R4, P6, R13, R2, 0x1 ;  /* 0x000000020d047211 */ /* 0x002fc800078c08ff */
[-C--:B------:R-:W-:Y:S01]  /*1a750*/  LEA.HI.X.SX32 R5, R13, R0.reuse, 0x1, P6 ;  /* 0x000000000d057211 */ /* 0x080fe200030f0eff */
[----:B----4-:R-:W-:Y:S02]  /*1a760*/  IMAD R13, R12, 0x2, R13 ;  /* 0x000000020c0d7824 */ /* 0x010fe400078e020d */
[----:B------:R-:W1:Y:S01]  /*1a770*/  LDC R12, c[0x0][0x248] ;  /* 0x00009200ff0c7b82 */ /* 0x000e620000000800 */
[----:B------:R-:W-:Y:S01]  /*1a780*/  LEA.HI.X.SX32 R7, R15, R0, 0x1, P3 ;  /* 0x000000000f077211 */ /* 0x000fe200018f0eff */
[----:B0-----:R-:W-:Y:S01]  /*1a790*/  IMAD R15, R16, 0x2, R13 ;  /* 0x00000002100f7824 */ /* 0x001fe200078e020d */
[----:B------:R-:W-:Y:S01]  /*1a7a0*/  ISETP.LT.AND P4, PT, R161, UR4, !P0 ;  /* 0x00000004a1007c0c */ /* 0x000fe2000c781270 */
[----:B------:R-:W-:Y:S02]  /*1a7b0*/  ULDC UR4, c[0x0][0x22c] ;  /* 0x00008b0000047ab9 */ /* 0x000fe40000000800 */
[----:B------:R-:W-:Y:S02]  /*1a7c0*/  @P2 STG.E.U16 desc[UR18][R6.64], R63 ;  /* 0x0000003f06002986 */ /* 0x000fe4000c101512 */
[----:B------:R-:W0:Y:S02]  /*1a7d0*/  LDC R16, c[0x0][0x248] ;  /* 0x00009200ff107b82 */ /* 0x000e240000000800 */
[----:B------:R3:W-:Y:S01]  /*1a7e0*/  @P5 STG.E.U16 desc[UR18][R4.64], R84 ;  /* 0x0000005404005986 */ /* 0x0007e2000c101512 */
[----:B------:R-:W-:Y:S01]  /*1a7f0*/  ISETP.LT.AND P3, PT, R157, UR4, !P0 ;  /* 0x000000049d007c0c */ /* 0x000fe2000c761270 */
[----:B------:R-:W-:-:S02]  /*1a800*/  ULDC UR4, c[0x0][0x22c] ;  /* 0x00008b0000047ab9 */ /* 0x000fc40000000800 */
[----:B------:R-:W-:Y:S01]  /*1a810*/  ISETP.LT.AND P2, PT, R162, UR4, !P0 ;  /* 0x00000004a2007c0c */ /* 0x000fe2000c741270 */
[----:B------:R-:W-:Y:S01]  /*1a820*/  ULDC UR4, c[0x0][0x22c] ;  /* 0x00008b0000047ab9 */ /* 0x000fe20000000800 */
[----:B---3--:R-:W-:-:S04]  /*1a830*/  LEA R4, P5, R13, R2, 0x1 ;  /* 0x000000020d047211 */ /* 0x008fc800078a08ff */
[----:B------:R-:W-:Y:S01]  /*1a840*/  LEA.HI.X.SX32 R5, R13, R0, 0x1, P5 ;  /* 0x000000000d057211 */ /* 0x000fe200028f0eff */
[----:B------:R-:W-:Y:S01]  /*1a850*/  IMAD R13, R14, 0x2, R15 ;  /* 0x000000020e0d7824 */ /* 0x000fe200078e020f */
[C---:B------:R-:W-:Y:S01]  /*1a860*/  LEA R6, P5, R15.reuse, R2, 0x1 ;  /* 0x000000020f067211 */ /* 0x040fe200078a08ff */
[----:B------:R-:W3:Y:S02]  /*1a870*/  LDC R14, c[0x0][0x248] ;  /* 0x00009200ff0e7b82 */ /* 0x000ee40000000800 */
[----:B------:R4:W-:Y:S01]  /*1a880*/  @P4 STG.E.U16 desc[UR18][R4.64], R85 ;  /* 0x0000005504004986 */ /* 0x0009e2000c101512 */
[----:B------:R-:W-:Y:S02]  /*1a890*/  LEA.HI.X.SX32 R7, R15, R0, 0x1, P5 ;  /* 0x000000000f077211 */ /* 0x000fe400028f0eff */
[----:B------:R-:W-:Y:S01]  /*1a8a0*/  ISETP.LT.AND P6, PT, R158, UR4, !P0 ;  /* 0x000000049e007c0c */ /* 0x000fe2000c7c1270 */
[----:B------:R-:W-:Y:S01]  /*1a8b0*/  ULDC UR4, c[0x0][0x22c] ;  /* 0x00008b0000047ab9 */ /* 0x000fe20000000800 */
[----:B----4-:R-:W-:-:S04]  /*1a8c0*/  LEA R4, P4, R13, R2, 0x1 ;  /* 0x000000020d047211 */ /* 0x010fc800078808ff */
[----:B------:R-:W-:Y:S01]  /*1a8d0*/  LEA.HI.X.SX32 R5, R13, R0, 0x1, P4 ;  /* 0x000000000d057211 */ /* 0x000fe200020f0eff */
[----:B-1----:R-:W-:Y:S01]  /*1a8e0*/  IMAD R13, R12, 0x2, R13 ;  /* 0x000000020c0d7824 */ /* 0x002fe200078e020d */
[----:B------:R0:W-:Y:S04]  /*1a8f0*/  @P3 STG.E.U16 desc[UR18][R6.64], R86 ;  /* 0x0000005606003986 */ /* 0x0001e8000c101512 */
[----:B------:R1:W-:Y:S01]  /*1a900*/  @P2 STG.E.U16 desc[UR18][R4.64], R87 ;  /* 0x0000005704002986 */ /* 0x0003e2000c101512 */
[----:B------:R-:W-:Y:S02]  /*1a910*/  LEA R12, P2, R13, R2, 0x1 ;  /* 0x000000020d0c7211 */ /* 0x000fe400078408ff */
[----:B------:R-:W-:Y:S01]  /*1a920*/  PRMT R84, R84, 0x7632, R84 ;  /* 0x0000763254547816 */ /* 0x000fe20000000054 */
[----:B0-----:R-:W-:-:S02]  /*1a930*/  IMAD R7, R16, 0x2, R13 ;  /* 0x0000000210077824 */ /* 0x001fc400078e020d */
[----:B------:R-:W0:Y:S01]  /*1a940*/  LDC R16, c[0x0][0x248] ;  /* 0x00009200ff107b82 */ /* 0x000e220000000800 */
[----:B------:R-:W-:Y:S01]  /*1a950*/  LEA.HI.X.SX32 R13, R13, R0, 0x1, P2 ;  /* 0x000000000d0d7211 */ /* 0x000fe200010f0eff */
[----:B--2---:R-:W-:Y:S01]  /*1a960*/  IMAD R15, R18, 0x2, R7 ;  /* 0x00000002120f7824 */ /* 0x004fe200078e0207 */
[----:B------:R-:W-:Y:S01]  /*1a970*/  ISETP.LT.AND P5, PT, R152, UR4, !P0 ;  /* 0x0000000498007c0c */ /* 0x000fe2000c7a1270 */
[----:B------:R-:W-:Y:S02]  /*1a980*/  ULDC UR4, c[0x0][0x22c] ;  /* 0x00008b0000047ab9 */ /* 0x000fe40000000800 */
[----:B------:R2:W-:Y:S01]  /*1a990*/  @P6 STG.E.U16 desc[UR18][R12.64], R84 ;  /* 0x000000540c006986 */ /* 0x0005e2000c101512 */
[-C--:B-1----:R-:W-:Y:S01]  /*1a9a0*/  LEA R4, P6, R15, R2.reuse, 0x1 ;  /* 0x000000020f047211 */ /* 0x082fe200078c08ff */
[----:B------:R-:W1:Y:S01]  /*1a9b0*/  LDC R18, c[0x0][0x248] ;  /* 0x00009200ff127b82 */ /* 0x000e620000000800 */
[----:B------:R-:W-:Y:S02]  /*1a9c0*/  LEA R6, P2, R7, R2, 0x1 ;  /* 0x0000000207067211 */ /* 0x000fe400078408ff */
[----:B------:R-:W-:Y:S01]  /*1a9d0*/  LEA.HI.X.SX32 R5, R15, R0, 0x1, P6 ;  /* 0x000000000f057211 */ /* 0x000fe200030f0eff */
[----:B---3--:R-:W-:Y:S01]  /*1a9e0*/  IMAD R15, R14, 0x2, R15 ;  /* 0x000000020e0f7824 */ /* 0x008fe200078e020f */
[----:B------:R-:W-:-:S03]  /*1a9f0*/  PRMT R85, R85, 0x7632, R85 ;  /* 0x0000763255557816 */ /* 0x000fc60000000055 */
[----:B------:R-:W3:Y:S01]  /*1aa00*/  LDC R14, c[0x0][0x248] ;  /* 0x00009200ff0e7b82 */ /* 0x000ee20000000800 */
[----:B------:R-:W-:Y:S02]  /*1aa10*/  LEA.HI.X.SX32 R7, R7, R0, 0x1, P2 ;  /* 0x0000000007077211 */ /* 0x000fe400010f0eff */
[----:B------:R-:W-:Y:S01]  /*1aa20*/  ISETP.LT.AND P3, PT, R160, UR4, !P0 ;  /* 0x00000004a0007c0c */ /* 0x000fe2000c761270 */
[----:B------:R-:W-:Y:S01]  /*1aa30*/  ULDC UR4, c[0x0][0x22c] ;  /* 0x00008b0000047ab9 */ /* 0x000fe20000000800 */
[C---:B--2---:R-:W-:Y:S01]  /*1aa40*/  LEA R12, P6, R15.reuse, R2, 0x1 ;  /* 0x000000020f0c7211 */ /* 0x044fe200078c08ff */
[----:B------:R0:W-:Y:S01]  /*1aa50*/  @P5 STG.E.U16 desc[UR18][R6.64], R85 ;  /* 0x0000005506005986 */ /* 0x0001e2000c101512 */
[----:B------:R-:W-:Y:S02]  /*1aa60*/  PRMT R86, R86, 0x7632, R86 ;  /* 0x0000763256567816 */ /* 0x000fe40000000056 */
[----:B------:R-:W-:Y:S01]  /*1aa70*/  LEA.HI.X.SX32 R13, R15, R0, 0x1, P6 ;  /* 0x000000000f0d7211 */ /* 0x000fe200030f0eff */
[----:B0-----:R-:W-:-:S02]  /*1aa80*/  IMAD R7, R16, 0x2, R15 ;  /* 0x0000000210077824 */ /* 0x001fc400078e020f */
[----:B------:R-:W0:Y:S02]  /*1aa90*/  LDC R16, c[0x0][0x248] ;  /* 0x00009200ff107b82 */ /* 0x000e240000000800 */
[----:B------:R-:W-:Y:S01]  /*1aaa0*/  IMAD R15, R20, 0x2, R7 ;  /* 0x00000002140f7824 */ /* 0x000fe200078e0207 */
[----:B------:R-:W-:Y:S01]  /*1aab0*/  LEA R6, P6, R7, R2, 0x1 ;  /* 0x0000000207067211 */ /* 0x000fe200078c08ff */
[----:B------:R2:W-:Y:S01]  /*1aac0*/  @P3 STG.E.U16 desc[UR18][R4.64], R86 ;  /* 0x0000005604003986 */ /* 0x0005e2000c101512 */
[----:B------:R-:W-:Y:S01]  /*1aad0*/  ISETP.LT.AND P4, PT, R159, UR5, !P0 ;  /* 0x000000059f007c0c */ /* 0x000fe2000c781270 */
[----:B------:R-:W-:Y:S01]  /*1aae0*/  ULDC UR5, c[0x0][0x22c] ;  /* 0x00008b0000057ab9 */ /* 0x000fe20000000800 */
[----:B------:R-:W-:Y:S01]  /*1aaf0*/  LEA.HI.X.SX32 R7, R7, R0, 0x1, P6 ;  /* 0x0000000007077211 */ /* 0x000fe200030f0eff */
[----:B------:R-:W4:Y:S01]  /*1ab00*/  LDC R20, c[0x0][0x248] ;  /* 0x00009200ff147b82 */ /* 0x000f220000000800 */
[----:B------:R-:W-:Y:S01]  /*1ab10*/  ISETP.LT.AND P2, PT, R156, UR4, !P0 ;  /* 0x000000049c007c0c */ /* 0x000fe2000c741270 */
[----:B------:R-:W-:Y:S01]  /*1ab20*/  ULDC UR4, c[0x0][0x22c] ;  /* 0x00008b0000047ab9 */ /* 0x000fe20000000800 */
[----:B--2---:R-:W-:-:S04]  /*1ab30*/  LEA R4, P6, R15, R2, 0x1 ;  /* 0x000000020f047211 */ /* 0x004fc800078c08ff */
[----:B------:R-:W-:Y:S01]  /*1ab40*/  LEA.HI.X.SX32 R5, R15, R0, 0x1, P6 ;  /* 0x000000000f057211 */ /* 0x000fe200030f0eff */
[----:B---3--:R-:W-:Y:S01]  /*1ab50*/  IMAD R15, R14, 0x2, R15 ;  /* 0x000000020e0f7824 */ /* 0x008fe200078e020f */
[----:B------:R-:W-:Y:S02]  /*1ab60*/  PRMT R87, R87, 0x7632, R87 ;  /* 0x0000763257577816 */ /* 0x000fe40000000057 */
[----:B------:R-:W-:Y:S01]  /*1ab70*/  ISETP.LT.AND P5, PT, R146, UR4, !P0 ;  /* 0x0000000492007c0c */ /* 0x000fe2000c7a1270 */
[----:B-1----:R-:W-:Y:S01]  /*1ab80*/  IMAD R17, R18, 0x2, R15 ;  /* 0x0000000212117824 */ /* 0x002fe200078e020f */
[----:B------:R-:W-:Y:S01]  /*1ab90*/  ULDC UR4, c[0x0][0x22c] ;  /* 0x00008b0000047ab9 */ /* 0x000fe20000000800 */
[----:B------:R-:W1:Y:S01]  /*1aba0*/  LDC R18, c[0x0][0x248] ;  /* 0x00009200ff127b82 */ /* 0x000e620000000800 */
[----:B------:R2:W-:Y:S01]  /*1abb0*/  @P4 STG.E.U16 desc[UR18][R12.64], R87 ;  /* 0x000000570c004986 */ /* 0x0005e2000c101512 */
[----:B------:R-:W-:Y:S01]  /*1abc0*/  ISETP.LT.AND P3, PT, R153, UR4, !P0 ;  /* 0x0000000499007c0c */ /* 0x000fe2000c761270 */
[----:B------:R-:W-:-:S02]  /*1abd0*/  ULDC UR4, c[0x0][0x22c] ;  /* 0x00008b0000047ab9 */ /* 0x000fc40000000800 */
[----:B------:R0:W-:Y:S01]  /*1abe0*/  @P2 STG.E.U16 desc[UR18][R6.64], R92 ;  /* 0x0000005c06002986 */ /* 0x0001e2000c101512 */
[----:B--2---:R-:W-:-:S04]  /*1abf0*/  LEA R12, P6, R15, R2, 0x1 ;  /* 0x000000020f0c7211 */ /* 0x004fc800078c08ff */
[----:B------:R-:W-:Y:S01]  /*1ac00*/  LEA.HI.X.SX32 R13, R15, R0, 0x1, P6 ;  /* 0x000000000f0d7211 */ /* 0x000fe200030f0eff */
[----:B0-----:R-:W-:Y:S01]  /*1ac10*/  IMAD R7, R16, 0x2, R17 ;  /* 0x0000000210077824 */ /* 0x001fe200078e0211 */
[C---:B------:R-:W-:Y:S01]  /*1ac20*/  LEA R14, P6, R17.reuse, R2, 0x1 ;  /* 0x00000002110e7211 */ /* 0x040fe200078c08ff */
[----:B------:R0:W-:Y:S01]  /*1ac30*/  @P5 STG.E.U16 desc[UR18][R4.64], R93 ;  /* 0x0000005d04005986 */ /* 0x0001e2000c101512 */
[----:B------:R-:W-:Y:S01]  /*1ac40*/  ISETP.LT.AND P4, PT, R150, UR4, !P0 ;  /* 0x0000000496007c0c */ /* 0x000fe2000c781270 */
[----:B------:R-:W2:Y:S01]  /*1ac50*/  LDC R16, c[0x0][0x248] ;  /* 0x00009200ff107b82 */ /* 0x000ea20000000800 */
[----:B------:R-:W-:Y:S01]  /*1ac60*/  LEA.HI.X.SX32 R15, R17, R0, 0x1, P6 ;  /* 0x00000000110f7211 */ /* 0x000fe200030f0eff */
[----:B----4-:R-:W-:Y:S01]  /*1ac70*/  IMAD R17, R20, 0x2, R7 ;  /* 0x0000000214117824 */ /* 0x010fe200078e0207 */
[----:B------:R-:W-:Y:S02]  /*1ac80*/  ULDC UR4, c[0x0][0x22c] ;  /* 0x00008b0000047ab9 */ /* 0x000fe40000000800 */
[----:B------:R-:W-:Y:S01]  /*1ac90*/  ISETP.LT.AND P2, PT, R154, UR4, !P0 ;  /* 0x000000049a007c0c */ /* 0x000fe2000c741270 */
[----:B------:R-:W-:-:S02]  /*1aca0*/  ULDC UR4, c[0x0][0x22c] ;  /* 0x00008b0000047ab9 */ /* 0x000fc40000000800 */
[----:B------:R-:W3:Y:S01]  /*1acb0*/  LDC R20, c[0x0][0x248] ;  /* 0x00009200ff147b82 */ /* 0x000ee20000000800 */
[----:B0-----:R-:W-:-:S04]  /*1acc0*/  LEA R4, P6, R7, R2, 0x1 ;  /* 0x0000000207047211 */ /* 0x001fc800078c08ff */
[----:B------:R-:W-:Y:S02]  /*1acd0*/  LEA.HI.X.SX32 R5, R7, R0, 0x1, P6 ;  /* 0x0000000007057211 */ /* 0x000fe400030f0eff */
[----:B------:R-:W-:Y:S02]  /*1ace0*/  LEA R6, P6, R17, R2, 0x1 ;  /* 0x0000000211067211 */ /* 0x000fe400078c08ff */
[----:B------:R-:W-:Y:S01]  /*1acf0*/  ISETP.LT.AND P5, PT, R149, UR4, !P0 ;  /* 0x0000000495007c0c */ /* 0x000fe2000c7a1270 */
[----:B------:R-:W-:Y:S01]  /*1ad00*/  @P3 STG.E.U16 desc[UR18][R12.64], R94 ;  /* 0x0000005e0c003986 */ /* 0x000fe2000c101512 */
[----:B------:R-:W-:Y:S01]  /*1ad10*/  LEA.HI.X.SX32 R7, R17, R0, 0x1, P6 ;  /* 0x0000000011077211 */ /* 0x000fe200030f0eff */
[----:B-1----:R-:W-:Y:S01]  /*1ad20*/  IMAD R17, R18, 0x2, R17 ;  /* 0x0000000212117824 */ /* 0x002fe200078e0211 */
[----:B------:R-:W-:Y:S01]  /*1ad30*/  PRMT R92, R92, 0x7632, R92 ;  /* 0x000076325c5c7816 */ /* 0x000fe2000000005c */
[----:B------:R0:W-:Y:S01]  /*1ad40*/  @P4 STG.E.U16 desc[UR18][R14.64], R95 ;  /* 0x0000005f0e004986 */ /* 0x0001e2000c101512 */
[----:B------:R-:W1:Y:S01]  /*1ad50*/  LDC R18, c[0x0][0x248] ;  /* 0x00009200ff127b82 */ /* 0x000e620000000800 */
[----:B------:R-:W-:Y:S01]  /*1ad60*/  ULDC UR4, c[0x0][0x22c] ;  /* 0x00008b0000047ab9 */ /* 0x000fe20000000800 */
[----:B------:R-:W-:Y:S01]  /*1ad70*/  PRMT R93, R93, 0x7632, R93 ;  /* 0x000076325d5d7816 */ /* 0x000fe2000000005d */
[----:B------:R4:W-:Y:S01]  /*1ad80*/  @P2 STG.E.U16 desc[UR18][R4.64], R92 ;  /* 0x0000005c04002986 */ /* 0x0009e2000c101512 */
[----:B------:R-:W-:Y:S01]  /*1ad90*/  ISETP.LT.AND P3, PT, R151, UR4, !P0 ;  /* 0x0000000497007c0c */ /* 0x000fe2000c761270 */
[----:B------:R-:W-:Y:S01]  /*1ada0*/  ULDC UR4, c[0x0][0x22c] ;  /* 0x00008b0000047ab9 */ /* 0x000fe20000000800 */
[----:B0-----:R-:W-:Y:S01]  /*1adb0*/  IMAD R15, R22, 0x2, R17 ;  /* 0x00000002160f7824 */ /* 0x001fe200078e0211 */
[----:B------:R0:W-:Y:S01]  /*1adc0*/  @P5 STG.E.U16 desc[UR18][R6.64], R93 ;  /* 0x0000005d06005986 */ /* 0x0001e2000c101512 */
[-C--:B------:R-:W-:Y:S01]  /*1add0*/  LEA R12, P5, R17, R2.reuse, 0x1 ;  /* 0x00000002110c7211 */ /* 0x080fe200078a08ff */
[----:B------:R-:W1:Y:S02]  /*1ade0*/  LDC R22, c[0x0][0x248] ;  /* 0x00009200ff167b82 */ /* 0x000e640000000800 */
[----:B----4-:R-:W-:-:S04]  /*1adf0*/  LEA R4, P6, R15, R2, 0x1 ;  /* 0x000000020f047211 */ /* 0x010fc800078c08ff */
[-C--:B------:R-:W-:Y:S01]  /*1ae00*/  LEA.HI.X.SX32 R5, R15, R0.reuse, 0x1, P6 ;  /* 0x000000000f057211 */ /* 0x080fe200030f0eff */
[----:B--2---:R-:W-:Y:S01]  /*1ae10*/  IMAD R15, R16, 0x2, R15 ;  /* 0x00000002100f7824 */ /* 0x004fe200078e020f */
[----:B------:R-:W-:Y:S01]  /*1ae20*/  LEA.HI.X.SX32 R13, R17, R0, 0x1, P5 ;  /* 0x00000000110d7211 */ /* 0x000fe200028f0eff */
[----:B------:R-:W2:Y:S01]  /*1ae30*/  LDC R16, c[0x0][0x248] ;  /* 0x00009200ff107b82 */ /* 0x000ea20000000800 */
[----:B------:R-:W-:Y:S01]  /*1ae40*/  PRMT R94, R94, 0x7632, R94 ;  /* 0x000076325e5e7816 */ /* 0x000fe2000000005e */
[----:B---3--:R-:W-:Y:S01]  /*1ae50*/  IMAD R17, R20, 0x2, R15 ;  /* 0x0000000214117824 */ /* 0x008fe200078e020f */
[----:B------:R-:W-:Y:S01]  /*1ae60*/  ISETP.LT.AND P4, PT, R147, UR4, !P0 ;  /* 0x0000000493007c0c */ /* 0x000fe2000c781270 */
[----:B------:R-:W-:Y:S02]  /*1ae70*/  ULDC UR4, c[0x0][0x22c] ;  /* 0x00008b0000047ab9 */ /* 0x000fe40000000800 */
[----:B------:R3:W-:Y:S01]  /*1ae80*/  @P3 STG.E.U16 desc[UR18][R12.64], R94 ;  /* 0x0000005e0c003986 */ /* 0x0007e2000c101512 */
[-C--:B0-----:R-:W-:Y:S01]  /*1ae90*/  LEA R6, P3, R15, R2.reuse, 0x1 ;  /* 0x000000020f067211 */ /* 0x081fe200078608ff */
[----:B------:R-:W0:Y:S01]  /*1aea0*/  LDC R20, c[0x0][0x248] ;  /* 0x00009200ff147b82 */ /* 0x000e220000000800 */
[----:B------:R-:W-:-:S02]  /*1aeb0*/  LEA R14, P6, R17, R2, 0x1 ;  /* 0x00000002110e7211 */ /* 0x000fc400078c08ff */
[-C--:B------:R-:W-:Y:S02]  /*1aec0*/  LEA.HI.X.SX32 R7, R15, R0.reuse, 0x1, P3 ;  /* 0x000000000f077211 */ /* 0x080fe400018f0eff */
[----:B------:R-:W-:Y:S01]  /*1aed0*/  ISETP.LT.AND P2, PT, R145, UR4, !P0 ;  /* 0x0000000491007c0c */ /* 0x000fe2000c741270 */
[----:B------:R-:W-:Y:S01]  /*1aee0*/  ULDC UR4, c[0x0][0x22c] ;  /* 0x00008b0000047ab9 */ /* 0x000fe20000000800 */
[----:B------:R-:W-:Y:S01]  /*1aef0*/  LEA.HI.X.SX32 R15, R17, R0, 0x1, P6 ;  /* 0x00000000110f7211 */ /* 0x000fe200030f0eff */
[----:B-1----:R-:W-:Y:S01]  /*1af00*/  IMAD R17, R18, 0x2, R17 ;  /* 0x0000000212117824 */ /* 0x002fe200078e0211 */
[----:B------:R-:W-:Y:S01]  /*1af10*/  ISETP.LT.AND P5, PT, R148, UR4, !P0 ;  /* 0x0000000494007c0c */ /* 0x000fe2000c7a1270 */
[----:B------:R-:W1:Y:S01]  /*1af20*/  LDC R18, c[0x0][0x248] ;  /* 0x00009200ff127b82 */ /* 0x000e620000000800 */
[----:B------:R-:W-:Y:S01]  /*1af30*/  PRMT R95, R95, 0x7632, R95 ;  /* 0x000076325f5f7816 */ /* 0x000fe2000000005f */
[----:B------:R-:W-:Y:S01]  /*1af40*/  ULDC UR4, c[0x0][0x22c] ;  /* 0x00008b0000047ab9 */ /* 0x000fe20000000800 */
[----:B------:R-:W-:Y:S01]  /*1af50*/  IMAD R19, R22, 0x2, R17 ;  /* 0x0000000216137824 */ /* 0x000fe200078e0211 */
[----:B------:R-:W-:Y:S01]  /*1af60*/  ISETP.LT.AND P3, PT, R140, UR5, !P0 ;  /* 0x000000058c007c0c */ /* 0x000fe2000c761270 */
[----:B------:R-:W-:Y:S01]  /*1af70*/  ULDC UR5, c[0x0][0x22c] ;  /* 0x00008b0000057ab9 */ /* 0x000fe20000000800 */
[----:B------:R4:W-:Y:S01]  /*1af80*/  @P4 STG.E.U16 desc[UR18][R4.64], R95 ;  /* 0x0000005f04004986 */ /* 0x0009e2000c101512 */
[----:B------:R-:W-:Y:S01]  /*1af90*/  ISETP.LT.AND P4, PT, R142, UR4, !P0 ;  /* 0x000000048e007c0c */ /* 0x000fe2000c781270 */
[----:B------:R-:W-:Y:S01]  /*1afa0*/  ULDC UR4, c[0x0][0x22c] ;  /* 0x00008b0000047ab9 */ /* 0x000fe20000000800 */
[----:B------:R-:W0:Y:S01]  /*1afb0*/  LDC R22, c[0x0][0x248] ;  /* 0x00009200ff167b82 */ /* 0x000e220000000800 */
[----:B------:R-:W-:Y:S01]  /*1afc0*/  @P2 STG.E.U16 desc[UR18][R6.64], R64 ;  /* 0x0000004006002986 */ /* 0x000fe2000c101512 */
[----:B---3--:R-:W-:-:S03]  /*1afd0*/  LEA R12, P6, R19, R2, 0x1 ;  /* 0x00000002130c7211 */ /* 0x008fc600078c08ff */
[----:B------:R3:W-:Y:S01]  /*1afe0*/  @P5 STG.E.U16 desc[UR18][R14.64], R65 ;  /* 0x000000410e005986 */ /* 0x0007e2000c101512 */
[----:B----4-:R-:W-:Y:S02]  /*1aff0*/  LEA R4, P2, R17, R2, 0x1 ;  /* 0x0000000211047211 */ /* 0x010fe400078408ff */
[-C--:B------:R-:W-:Y:S02]  /*1b000*/  LEA.HI.X.SX32 R13, R19, R0.reuse, 0x1, P6 ;  /* 0x00000000130d7211 */ /* 0x080fe400030f0eff */
[----:B------:R-:W-:Y:S01]  /*1b010*/  LEA.HI.X.SX32 R5, R17, R0, 0x1, P2 ;  /* 0x0000000011057211 */ /* 0x000fe200010f0eff */
[----:B---3--:R-:W3:Y:S01]  /*1b020*/  LDC R14, c[0x0][0x248] ;  /* 0x00009200ff0e7b82 */ /* 0x008ee20000000800 */
[----:B--2---:R-:W-:-:S03]  /*1b030*/  IMAD R19, R16, 0x2, R19 ;  /* 0x0000000210137824 */ /* 0x004fc600078e0213 */
[----:B------:R2:W-:Y:S01]  /*1b040*/  @P4 STG.E.U16 desc[UR18][R4.64], R66 ;  /* 0x0000004204004986 */ /* 0x0005e2000c101512 */
[----:B------:R-:W-:Y:S01]  /*1b050*/  ISETP.LT.AND P2, PT, R139, UR4, !P0 ;  /* 0x000000048b007c0c */ /* 0x000fe2000c741270 */
[----:B------:R-:W-:Y:S02]  /*1b060*/  ULDC UR4, c[0x0][0x22c] ;  /* 0x00008b0000047ab9 */ /* 0x000fe40000000800 */
[----:B------:R-:W4:Y:S01]  /*1b070*/  LDC R16, c[0x0][0x248] ;  /* 0x00009200ff107b82 */ /* 0x000f220000000800 */
[----:B------:R0:W-:Y:S01]  /*1b080*/  @P3 STG.E.U16 desc[UR18][R12.64], R67 ;  /* 0x000000430c003986 */ /* 0x0001e2000c101512 */
[----:B------:R-:W-:Y:S01]  /*1b090*/  LEA R6, P3, R19, R2, 0x1 ;  /* 0x0000000213067211 */ /* 0x000fe200078608ff */
[----:B-1----:R-:W-:Y:S01]  /*1b0a0*/  IMAD R15, R18, 0x2, R19 ;  /* 0x00000002120f7824 */ /* 0x002fe200078e0213 */
[----:B------:R-:W-:Y:S01]  /*1b0b0*/  ISETP.LT.AND P5, PT, R143, UR5, !P0 ;  /* 0x000000058f007c0c */ /* 0x000fe2000c7a1270 */
[----:B------:R-:W-:Y:S01]  /*1b0c0*/  ULDC UR5, c[0x0][0x22c] ;  /* 0x00008b0000057ab9 */ /* 0x000fe20000000800 */
[----:B------:R-:W-:-:S02]  /*1b0d0*/  LEA.HI.X.SX32 R7, R19, R0, 0x1, P3 ;  /* 0x0000000013077211 */ /* 0x000fc400018f0eff */
[C---:B--2---:R-:W-:Y:S01]  /*1b0e0*/  LEA R4, P3, R15.reuse, R2, 0x1 ;  /* 0x000000020f047211 */ /* 0x044fe200078608ff */
[----:B------:R-:W1:Y:S01]  /*1b0f0*/  LDC R18, c[0x0][0x248] ;  /* 0x00009200ff127b82 */ /* 0x000e620000000800 */
[----:B------:R-:W-:Y:S02]  /*1b100*/  PRMT R64, R64, 0x7632, R64 ;  /* 0x0000763240407816 */ /* 0x000fe40000000040 */
[----:B------:R-:W-:Y:S01]  /*1b110*/  LEA.HI.X.SX32 R5, R15, R0, 0x1, P3 ;  /* 0x000000000f057211 */ /* 0x000fe200018f0eff */
[----:B0-----:R-:W-:Y:S01]  /*1b120*/  IMAD R13, R20, 0x2, R15 ;  /* 0x00000002140d7824 */ /* 0x001fe200078e020f */
[----:B------:R-:W-:Y:S02]  /*1b130*/  PRMT R65, R65, 0x7632, R65 ;  /* 0x0000763241417816 */ /* 0x000fe40000000041 */
[----:B------:R-:W-:Y:S01]  /*1b140*/  ISETP.LT.AND P6, PT, R144, UR4, !P0 ;  /* 0x0000000490007c0c */ /* 0x000fe2000c7c1270 */
[----:B------:R-:W0:Y:S01]  /*1b150*/  LDC R20, c[0x0][0x248] ;  /* 0x00009200ff147b82 */ /* 0x000e220000000800 */
[----:B------:R3:W-:Y:S01]  /*1b160*/  @P2 STG.E.U16 desc[UR18][R6.64], R64 ;  /* 0x0000004006002986 */ /* 0x0007e2000c101512 */
[----:B------:R-:W-:Y:S01]  /*1b170*/  PRMT R66, R66, 0x7632, R66 ;  /* 0x0000763242427816 */ /* 0x000fe20000000042 */
[----:B------:R-:W-:-:S02]  /*1b180*/  ULDC UR4, c[0x0][0x22c] ;  /* 0x00008b0000047ab9 */ /* 0x000fc40000000800 */
[----:B------:R2:W-:Y:S01]  /*1b190*/  @P5 STG.E.U16 desc[UR18][R4.64], R65 ;  /* 0x0000004104005986 */ /* 0x0005e2000c101512 */
[C---:B------:R-:W-:Y:S01]  /*1b1a0*/  LEA R12, P5, R13.reuse, R2, 0x1 ;  /* 0x000000020d0c7211 */ /* 0x040fe200078a08ff */
[----:B---3--:R-:W-:Y:S02]  /*1b1b0*/  IMAD R7, R14, 0x2, R13 ;  /* 0x000000020e077824 */ /* 0x008fe400078e020d */
[----:B------:R-:W3:Y:S01]  /*1b1c0*/  LDC R14, c[0x0][0x248] ;  /* 0x00009200ff0e7b82 */ /* 0x000ee20000000800 */
[----:B------:R-:W-:Y:S01]  /*1b1d0*/  LEA.HI.X.SX32 R13, R13, R0, 0x1, P5 ;  /* 0x000000000d0d7211 */ /* 0x000fe200028f0eff */
[----:B----4-:R-:W-:Y:S01]  /*1b1e0*/  IMAD R15, R16, 0x2, R7 ;  /* 0x00000002100f7824 */ /* 0x010fe200078e0207 */
[----:B------:R-:W-:Y:S01]  /*1b1f0*/  ISETP.LT.AND P4, PT, R131, UR4, !P0 ;  /* 0x0000000483007c0c */ /* 0x000fe2000c781270 */
[----:B------:R-:W-:Y:S02]  /*1b200*/  ULDC UR4, c[0x0][0x22c] ;  /* 0x00008b0000047ab9 */ /* 0x000fe40000000800 */
[----:B------:R4:W-:Y:S01]  /*1b210*/  @P6 STG.E.U16 desc[UR18][R12.64], R66 ;  /* 0x000000420c006986 */ /* 0x0009e2000c101512 */
[-C--:B--2---:R-:W-:Y:S01]  /*1b220*/  LEA R4, P6, R15, R2.reuse, 0x1 ;  /* 0x000000020f047211 */ /* 0x084fe200078c08ff */
[----:B------:R-:W2:Y:S01]  /*1b230*/  LDC R16, c[0x0][0x248] ;  /* 0x00009200ff107b82 */ /* 0x000ea20000000800 */
[----:B------:R-:W-:-:S02]  /*1b240*/  LEA R6, P5, R7, R2, 0x1 ;  /* 0x0000000207067211 */ /* 0x000fc400078a08ff */
[-C--:B------:R-:W-:Y:S01]  /*1b250*/  LEA.HI.X.SX32 R5, R15, R0.reuse, 0x1, P6 ;  /* 0x000000000f057211 */ /* 0x080fe200030f0eff */
[----:B-1----:R-:W-:Y:S01]  /*1b260*/  IMAD R15, R18, 0x2, R15 ;  /* 0x00000002120f7824 */ /* 0x002fe200078e020f */
[----:B------:R-:W-:Y:S01]  /*1b270*/  ISETP.LT.AND P2, PT, R141, UR4, !P0 ;  /* 0x000000048d007c0c */ /* 0x000fe2000c741270 */
[----:B------:R-:W-:Y:S02]  /*1b280*/  ULDC UR4, c[0x0][0x22c] ;  /* 0x00008b0000047ab9 */ /* 0x000fe40000000800 */
[----:B------:R-:W1:Y:S01]  /*1b290*/  LDC R18, c[0x0][0x248] ;  /* 0x00009200ff127b82 */ /* 0x000e620000000800 */
[----:B------:R-:W-:Y:S01]  /*1b2a0*/  PRMT R67, R67, 0x7632, R67 ;  /* 0x0000763243437816 */ /* 0x000fe20000000043 */
[----:B0-----:R-:W-:Y:S01]  /*1b2b0*/  IMAD R17, R20, 0x2, R15 ;  /* 0x0000000214117824 */ /* 0x001fe200078e020f */
[----:B------:R-:W-:Y:S02]  /*1b2c0*/  LEA.HI.X.SX32 R7, R7, R0, 0x1, P5 ;  /* 0x0000000007077211 */ /* 0x000fe400028f0eff */
[----:B------:R-:W-:Y:S01]  /*1b2d0*/  ISETP.LT.AND P3, PT, R137, UR4, !P0 ;  /* 0x0000000489007c0c */ /* 0x000fe2000c761270 */
[----:B------:R-:W-:Y:S01]  /*1b2e0*/  ULDC UR4, c[0x0][0x22c] ;  /* 0x00008b0000047ab9 */ /* 0x000fe20000000800 */
[----:B----4-:R-:W-:Y:S01]  /*1b2f0*/  LEA R12, P6, R15, R2, 0x1 ;  /* 0x000000020f0c7211 */ /* 0x010fe200078c08ff */
[----:B------:R-:W0:Y:S01]  /*1b300*/  LDC R20, c[0x0][0x248] ;  /* 0x00009200ff147b82 */ /* 0x000e220000000800 */
[----:B------:R-:W-:Y:S01]  /*1b310*/  ISETP.LT.AND P5, PT, R133, UR4, !P0 ;  /* 0x0000000485007c0c */ /* 0x000fe2000c7a1270 */
[----:B------:R-:W-:Y:S01]  /*1b320*/  ULDC UR4, c[0x0][0x22c] ;  /* 0x00008b0000047ab9 */ /* 0x000fe20000000800 */
[----:B------:R4:W-:Y:S01]  /*1b330*/  @P4 STG.E.U16 desc[UR18][R6.64], R67 ;  /* 0x0000004306004986 */ /* 0x0009e2000c101512 */
[----:B------:R-:W-:Y:S01]  /*1b340*/  LEA.HI.X.SX32 R13, R15, R0, 0x1, P6 ;  /* 0x000000000f0d7211 */ /* 0x000fe200030f0eff */
[----:B---3--:R-:W-:Y:S01]  /*1b350*/  IMAD R15, R14, 0x2, R17 ;  /* 0x000000020e0f7824 */ /* 0x008fe200078e0211 */
[----:B------:R-:W-:Y:S01]  /*1b360*/  ISETP.LT.AND P4, PT, R138, UR4, !P0 ;  /* 0x000000048a007c0c */ /* 0x000fe2000c781270 */
[----:B------:R3:W-:Y:S01]  /*1b370*/  @P2 STG.E.U16 desc[UR18][R4.64], R72 ;  /* 0x0000004804002986 */ /* 0x0007e2000c101512 */
[----:B------:R-:W0:Y:S01]  /*1b380*/  LDC R14, c[0x0][0x248] ;  /* 0x00009200ff0e7b82 */ /* 0x000e220000000800 */
[----:B------:R-:W-:Y:S01]  /*1b390*/  ULDC UR4, c[0x0][0x22c] ;  /* 0x00008b0000047ab9 */ /* 0x000fe20000000800 */
[----:B----4-:R-:W-:-:S04]  /*1b3a0*/  LEA R6, P6, R17, R2, 0x1 ;  /* 0x0000000211067211 */ /* 0x010fc800078c08ff */
[----:B------:R-:W-:Y:S02]  /*1b3b0*/  LEA.HI.X.SX32 R7, R17, R0, 0x1, P6 ;  /* 0x0000000011077211 */ /* 0x000fe400030f0eff */
[C---:B---3--:R-:W-:Y:S01]  /*1b3c0*/  LEA R4, P6, R15.reuse, R2, 0x1 ;  /* 0x000000020f047211 */ /* 0x048fe200078c08ff */
[----:B------:R3:W-:Y:S03]  /*1b3d0*/  @P3 STG.E.U16 desc[UR18][R12.64], R73 ;  /* 0x000000490c003986 */ /* 0x0007e6000c101512 */
[----:B------:R-:W-:Y:S01]  /*1b3e0*/  LEA.HI.X.SX32 R5, R15, R0, 0x1, P6 ;  /* 0x000000000f057211 */ /* 0x000fe200030f0eff */
[----:B--2---:R-:W-:Y:S01]  /*1b3f0*/  IMAD R15, R16, 0x2, R15 ;  /* 0x00000002100f7824 */ /* 0x004fe200078e020f */
[----:B------:R1:W-:Y:S01]  /*1b400*/  @P5 STG.E.U16 desc[UR18][R6.64], R74 ;  /* 0x0000004a06005986 */ /* 0x0003e2000c101512 */
[----:B------:R-:W2:Y:S03]  /*1b410*/  LDC R16, c[0x0][0x248] ;  /* 0x00009200ff107b82 */ /* 0x000ea60000000800 */
[----:B------:R4:W-:Y:S01]  /*1b420*/  @P4 STG.E.U16 desc[UR18][R4.64], R75 ;  /* 0x0000004b04004986 */ /* 0x0009e2000c101512 */
[----:B---3--:R-:W-:Y:S01]  /*1b430*/  LEA R12, P4, R15, R2, 0x1 ;  /* 0x000000020f0c7211 */ /* 0x008fe200078808ff */
[----:B-1----:R-:W-:-:S03]  /*1b440*/  IMAD R7, R18, 0x2, R15 ;  /* 0x0000000212077824 */ /* 0x002fc600078e020f */
[----:B------:R-:W-:Y:S01]  /*1b450*/  LEA.HI.X.SX32 R13, R15, R0, 0x1, P4 ;  /* 0x000000000f0d7211 */ /* 0x000fe200020f0eff */
[----:B------:R-:W1:Y:S01]  /*1b460*/  LDC R18, c[0x0][0x248] ;  /* 0x00009200ff127b82 */ /* 0x000e620000000800 */
[----:B------:R-:W-:Y:S01]  /*1b470*/  ISETP.LT.AND P2, PT, R134, UR4, !P0 ;  /* 0x0000000486007c0c */ /* 0x000fe2000c741270 */
[----:B0-----:R-:W-:Y:S01]  /*1b480*/  IMAD R15, R20, 0x2, R7 ;  /* 0x00000002140f7824 */ /* 0x001fe200078e0207 */
[C---:B------:R-:W-:Y:S01]  /*1b490*/  LEA R6, P4, R7.reuse, R2, 0x1 ;  /* 0x0000000207067211 */ /* 0x040fe200078808ff */
[----:B------:R-:W-:Y:S02]  /*1b4a0*/  ULDC UR4, c[0x0][0x22c] ;  /* 0x00008b0000047ab9 */ /* 0x000fe40000000800 */
[----:B------:R-:W-:Y:S01]  /*1b4b0*/  ISETP.LT.AND P3, PT, R128, UR4, !P0 ;  /* 0x0000000480007c0c */ /* 0x000fe2000c761270 */
[----:B------:R-:W-:Y:S01]  /*1b4c0*/  ULDC UR4, c[0x0][0x22c] ;  /* 0x00008b0000047ab9 */ /* 0x000fe20000000800 */
[----:B------:R-:W-:Y:S01]  /*1b4d0*/  LEA.HI.X.SX32 R7, R7, R0, 0x1, P4 ;  /* 0x0000000007077211 */ /* 0x000fe200020f0eff */
[----:B------:R-:W0:Y:S01]  /*1b4e0*/  LDC R20, c[0x0][0x248] ;  /* 0x00009200ff147b82 */ /* 0x000e220000000800 */
[----:B----4-:R-:W-:-:S02]  /*1b4f0*/  LEA R4, P4, R15, R2, 0x1 ;  /* 0x000000020f047211 */ /* 0x010fc400078808ff */
[----:B------:R-:W-:Y:S01]  /*1b500*/  ISETP.LT.AND P6, PT, R136, UR4, !P0 ;  /* 0x0000000488007c0c */ /* 0x000fe2000c7c1270 */
[----:B------:R-:W-:Y:S01]  /*1b510*/  ULDC UR4, c[0x0][0x22c] ;  /* 0x00008b0000047ab9 */ /* 0x000fe20000000800 */
[----:B------:R-:W-:Y:S01]  /*1b520*/  LEA.HI.X.SX32 R5, R15, R0, 0x1, P4 ;  /* 0x000000000f057211 */ /* 0x000fe200020f0eff */
[----:B------:R-:W-:Y:S01]  /*1b530*/  IMAD R15, R14, 0x2, R15 ;  /* 0x000000020e0f7824 */ /* 0x000fe200078e020f */
[----:B------:R-:W-:Y:S01]  /*1b540*/  PRMT R72, R72, 0x7632, R72 ;  /* 0x0000763248487816 */ /* 0x000fe20000000048 */
[----:B------:R-:W3:Y:S01]  /*1b550*/  LDC R14, c[0x0][0x248] ;  /* 0x00009200ff0e7b82 */ /* 0x000ee20000000800 */
[----:B------:R-:W-:Y:S02]  /*1b560*/  PRMT R73, R73, 0x7632, R73 ;  /* 0x0000763249497816 */ /* 0x000fe40000000049 */
[----:B------:R-:W-:Y:S01]  /*1b570*/  PRMT R74, R74, 0x7632, R74 ;  /* 0x000076324a4a7816 */ /* 0x000fe2000000004a */
[----:B------:R4:W-:Y:S04]  /*1b580*/  @P2 STG.E.U16 desc[UR18][R12.64], R72 ;  /* 0x000000480c002986 */ /* 0x0009e8000c101512 */
[----:B------:R2:W-:Y:S04]  /*1b590*/  @P3 STG.E.U16 desc[UR18][R6.64], R73 ;  /* 0x0000004906003986 */ /* 0x0005e8000c101512 */
[----:B------:R1:W-:Y:S01]  /*1b5a0*/  @P6 STG.E.U16 desc[UR18][R4.64], R74 ;  /* 0x0000004a04006986 */ /* 0x0003e2000c101512 */
[----:B----4-:R-:W-:Y:S01]  /*1b5b0*/  LEA R12, P6, R15, R2, 0x1 ;  /* 0x000000020f0c7211 */ /* 0x010fe200078c08ff */
[----:B--2---:R-:W-:-:S03]  /*1b5c0*/  IMAD R7, R16, 0x2, R15 ;  /* 0x0000000210077824 */ /* 0x004fc600078e020f */
[----:B------:R-:W-:Y:S01]  /*1b5d0*/  LEA.HI.X.SX32 R13, R15, R0, 0x1, P6 ;  /* 0x000000000f0d7211 */ /* 0x000fe200030f0eff */
[----:B------:R-:W2:Y:S01]  /*1b5e0*/  LDC R16, c[0x0][0x248] ;  /* 0x00009200ff107b82 */ /* 0x000ea20000000800 */
[----:B-1----:R-:W-:Y:S01]  /*1b5f0*/  IMAD R15, R18, 0x2, R7 ;  /* 0x00000002120f7824 */ /* 0x002fe200078e0207 */
[----:B------:R-:W-:Y:S02]  /*1b600*/  LEA R6, P6, R7, R2, 0x1 ;  /* 0x0000000207067211 */ /* 0x000fe400078c08ff */
[----:B------:R-:W-:Y:S01]  /*1b610*/  ISETP.LT.AND P5, PT, R135, UR5, !P0 ;  /* 0x0000000587007c0c */ /* 0x000fe2000c7a1270 */
[----:B------:R-:W-:Y:S01]  /*1b620*/  ULDC UR5, c[0x0][0x22c] ;  /* 0x00008b0000057ab9 */ /* 0x000fe20000000800 */
[----:B------:R-:W-:Y:S02]  /*1b630*/  LEA.HI.X.SX32 R7, R7, R0, 0x1, P6 ;  /* 0x0000000007077211 */ /* 0x000fe400030f0eff */
[----:B------:R-:W1:Y:S01]  /*1b640*/  LDC R18, c[0x0][0x248] ;  /* 0x00009200ff127b82 */ /* 0x000e620000000800 */
[----:B------:R-:W-:-:S02]  /*1b650*/  LEA R4, P6, R15, R2, 0x1 ;  /* 0x000000020f047211 */ /* 0x000fc400078c08ff */
[----:B------:R-:W-:Y:S01]  /*1b660*/  ISETP.LT.AND P2, PT, R132, UR4, !P0 ;  /* 0x0000000484007c0c */ /* 0x000fe2000c741270 */
[----:B------:R-:W-:Y:S01]  /*1b670*/  ULDC UR4, c[0x0][0x22c] ;  /* 0x00008b0000047ab9 */ /* 0x000fe20000000800 */
[----:B------:R-:W-:Y:S01]  /*1b680*/  LEA.HI.X.SX32 R5, R15, R0, 0x1, P6 ;  /* 0x000000000f057211 */ /* 0x000fe200030f0eff */
[----:B---3--:R-:W-:Y:S01]  /*1b690*/  IMAD R15, R14, 0x2, R15 ;  /* 0x000000020e0f7824 */ /* 0x008fe200078e020f */
[----:B------:R-:W-:Y:S02]  /*1b6a0*/  PRMT R75, R75, 0x7632, R75 ;  /* 0x000076324b4b7816 */ /* 0x000fe4000000004b */
[----:B------:R-:W-:Y:S01]  /*1b6b0*/  ISETP.LT.AND P3, PT, R122, UR4, !P0 ;  /* 0x000000047a007c0c */ /* 0x000fe2000c761270 */
[----:B0-----:R-:W-:Y:S01]  /*1b6c0*/  IMAD R17, R20, 0x2, R15 ;  /* 0x0000000214117824 */ /* 0x001fe200078e020f */
[----:B------:R-:W-:Y:S01]  /*1b6d0*/  ULDC UR4, c[0x0][0x22c] ;  /* 0x00008b0000047ab9 */ /* 0x000fe20000000800 */
[----:B------:R-:W0:Y:S01]  /*1b6e0*/  LDC R20, c[0x0][0x248] ;  /* 0x00009200ff147b82 */ /* 0x000e220000000800 */
[----:B------:R3:W-:Y:S01]  /*1b6f0*/  @P5 STG.E.U16 desc[UR18][R12.64], R75 ;  /* 0x0000004b0c005986 */ /* 0x0007e2000c101512 */
[----:B------:R-:W-:Y:S01]  /*1b700*/  ISETP.LT.AND P4, PT, R129, UR4, !P0 ;  /* 0x0000000481007c0c */ /* 0x000fe2000c781270 */
[----:B------:R-:W-:-:S02]  /*1b710*/  ULDC UR4, c[0x0][0x22c] ;  /* 0x00008b0000047ab9 */ /* 0x000fc40000000800 */
[----:B------:R2:W-:Y:S01]  /*1b720*/  @P2 STG.E.U16 desc[UR18][R6.64], R80 ;  /* 0x0000005006002986 */ /* 0x0005e2000c101512 */
[----:B---3--:R-:W-:-:S04]  /*1b730*/  LEA R12, P6, R15, R2, 0x1 ;  /* 0x000000020f0c7211 */ /* 0x008fc800078c08ff */
[----:B------:R-:W-:Y:S01]  /*1b740*/  LEA.HI.X.SX32 R13, R15, R0, 0x1, P6 ;  /* 0x000000000f0d7211 */ /* 0x000fe200030f0eff */
[----:B--2---:R-:W-:Y:S01]  /*1b750*/  IMAD R7, R16, 0x2, R17 ;  /* 0x0000000210077824 */ /* 0x004fe200078e0211 */
[C---:B------:R-:W-:Y:S01]  /*1b760*/  LEA R14, P6, R17.reuse, R2, 0x1 ;  /* 0x00000002110e7211 */ /* 0x040fe200078c08ff */
[----:B------:R2:W-:Y:S01]  /*1b770*/  @P3 STG.E.U16 desc[UR18][R4.64], R81 ;  /* 0x0000005104003986 */ /* 0x0005e2000c101512 */
[----:B------:R-:W-:Y:S01]  /*1b780*/  ISETP.LT.AND P5, PT, R126, UR4, !P0 ;  /* 0x000000047e007c0c */ /* 0x000fe2000c7a1270 */
[----:B------:R-:W3:Y:S01]  /*1b790*/  LDC R16, c[0x0][0x248] ;  /* 0x00009200ff107b82 */ /* 0x000ee20000000800 */
[----:B------:R-:W-:Y:S01]  /*1b7a0*/  LEA.HI.X.SX32 R15, R17, R0, 0x1, P6 ;  /* 0x00000000110f7211 */ /* 0x000fe200030f0eff */
[----:B-1----:R-:W-:Y:S01]  /*1b7b0*/  IMAD R17, R18, 0x2, R7 ;  /* 0x0000000212117824 */ /* 0x002fe200078e0207 */
[----:B------:R-:W-:Y:S02]  /*1b7c0*/  ULDC UR4, c[0x0][0x22c] ;  /* 0x00008b0000047ab9 */ /* 0x000fe40000000800 */
[----:B------:R-:W-:Y:S01]  /*1b7d0*/  ISETP.LT.AND P2, PT, R130, UR4, !P0 ;  /* 0x0000000482007c0c */ /* 0x000fe2000c741270 */
[----:B------:R-:W-:-:S02]  /*1b7e0*/  ULDC UR4, c[0x0][0x22c] ;  /* 0x00008b0000047ab9 */ /* 0x000fc40000000800 */
[----:B------:R-:W1:Y:S01]  /*1b7f0*/  LDC R18, c[0x0][0x248] ;  /* 0x00009200ff127b82 */ /* 0x000e620000000800 */
[----:B--2---:R-:W-:-:S04]  /*1b800*/  LEA R4, P6, R7, R2, 0x1 ;  /* 0x0000000207047211 */ /* 0x004fc800078c08ff */
[----:B------:R-:W-:Y:S02]  /*1b810*/  LEA.HI.X.SX32 R5, R7, R0, 0x1, P6 ;  /* 0x0000000007057211 */ /* 0x000fe400030f0eff */
[----:B------:R-:W-:Y:S02]  /*1b820*/  LEA R6, P6, R17, R2, 0x1 ;  /* 0x0000000211067211 */ /* 0x000fe400078c08ff */
[----:B------:R-:W-:Y:S01]  /*1b830*/  ISETP.LT.AND P3, PT, R125, UR4, !P0 ;  /* 0x000000047d007c0c */ /* 0x000fe2000c761270 */
[----:B------:R-:W-:Y:S01]  /*1b840*/  @P4 STG.E.U16 desc[UR18][R12.64], R82 ;  /* 0x000000520c004986 */ /* 0x000fe2000c101512 */
[----:B------:R-:W-:Y:S01]  /*1b850*/  LEA.HI.X.SX32 R7, R17, R0, 0x1, P6 ;  /* 0x0000000011077211 */ /* 0x000fe200030f0eff */
[----:B0-----:R-:W-:Y:S01]  /*1b860*/  IMAD R17, R20, 0x2, R17 ;  /* 0x0000000214117824 */ /* 0x001fe200078e0211 */
[----:B------:R-:W-:Y:S01]  /*1b870*/  PRMT R80, R80, 0x7632, R80 ;  /* 0x0000763250507816 */ /* 0x000fe20000000050 */
[----:B------:R0:W-:Y:S01]  /*1b880*/  @P5 STG.E.U16 desc[UR18][R14.64], R83 ;  /* 0x000000530e005986 */ /* 0x0001e2000c101512 */
[----:B------:R-:W2:Y:S01]  /*1b890*/  LDC R20, c[0x0][0x248] ;  /* 0x00009200ff147b82 */ /* 0x000ea20000000800 */
[----:B------:R-:W-:Y:S01]  /*1b8a0*/  ULDC UR4, c[0x0][0x22c] ;  /* 0x00008b0000047ab9 */ /* 0x000fe20000000800 */
[----:B------:R-:W-:Y:S01]  /*1b8b0*/  PRMT R81, R81, 0x7632, R81 ;  /* 0x0000763251517816 */ /* 0x000fe20000000051 */
[----:B------:R4:W-:Y:S01]  /*1b8c0*/  @P2 STG.E.U16 desc[UR18][R4.64], R80 ;  /* 0x0000005004002986 */ /* 0x0009e2000c101512 */
[----:B------:R-:W-:Y:S01]  /*1b8d0*/  ISETP.LT.AND P4, PT, R127, UR4, !P0 ;  /* 0x000000047f007c0c */ /* 0x000fe2000c781270 */
[----:B------:R-:W-:Y:S01]  /*1b8e0*/  ULDC UR4, c[0x0][0x22c] ;  /* 0x00008b0000047ab9 */ /* 0x000fe20000000800 */
[----:B0-----:R-:W-:-:S02]  /*1b8f0*/  IMAD R15, R22, 0x2, R17 ;  /* 0x00000002160f7824 */ /* 0x001fc400078e0211 */
[----:B------:R-:W0:Y:S01]  /*1b900*/  LDC R22, c[0x0][0x248] ;  /* 0x00009200ff167b82 */ /* 0x000e220000000800 */
[----:B------:R1:W-:Y:S02]  /*1b910*/  @P3 STG.E.U16 desc[UR18][R6.64], R81 ;  /* 0x0000005106003986 */ /* 0x0003e4000c101512 */
[-C--:B----4-:R-:W-:Y:S02]  /*1b920*/  LEA R4, P6, R15, R2.reuse, 0x1 ;  /* 0x000000020f047211 */ /* 0x090fe400078c08ff */
[----:B------:R-:W-:Y:S02]  /*1b930*/  LEA R12, P3, R17, R2, 0x1 ;  /* 0x00000002110c7211 */ /* 0x000fe400078608ff */
[-C--:B------:R-:W-:Y:S01]  /*1b940*/  LEA.HI.X.SX32 R5, R15, R0.reuse, 0x1, P6 ;  /* 0x000000000f057211 */ /* 0x080fe200030f0eff */
[----:B---3--:R-:W-:Y:S01]  /*1b950*/  IMAD R15, R16, 0x2, R15 ;  /* 0x00000002100f7824 */ /* 0x008fe200078e020f */
[----:B------:R-:W-:Y:S01]  /*1b960*/  LEA.HI.X.SX32 R13, R17, R0, 0x1, P3 ;  /* 0x00000000110d7211 */ /* 0x000fe200018f0eff */
[----:B------:R-:W3:Y:S01]  /*1b970*/  LDC R16, c[0x0][0x248] ;  /* 0x00009200ff107b82 */ /* 0x000ee20000000800 */
[----:B------:R-:W-:Y:S01]  /*1b980*/  PRMT R82, R82, 0x7632, R82 ;  /* 0x0000763252527816 */ /* 0x000fe20000000052 */
[----:B-1----:R-:W-:Y:S01]  /*1b990*/  IMAD R17, R18, 0x2, R15 ;  /* 0x0000000212117824 */ /* 0x002fe200078e020f */
[----:B------:R-:W-:Y:S01]  /*1b9a0*/  ISETP.LT.AND P5, PT, R123, UR4, !P0 ;  /* 0x000000047b007c0c */ /* 0x000fe2000c7a1270 */
[----:B------:R-:W-:-:S02]  /*1b9b0*/  ULDC UR4, c[0x0][0x22c] ;  /* 0x00008b0000047ab9 */ /* 0x000fc40000000800 */
[----:B------:R-:W-:Y:S01]  /*1b9c0*/  ISETP.LT.AND P2, PT, R121, UR4, !P0 ;  /* 0x0000000479007c0c */ /* 0x000fe2000c741270 */
[----:B------:R1:W-:Y:S01]  /*1b9d0*/  @P4 STG.E.U16 desc[UR18][R12.64], R82 ;  /* 0x000000520c004986 */ /* 0x0003e2000c101512 */
[----:B------:R-:W-:Y:S01]  /*1b9e0*/  ULDC UR4, c[0x0][0x22c] ;  /* 0x00008b0000047ab9 */ /* 0x000fe20000000800 */
[-C--:B------:R-:W-:Y:S01]  /*1b9f0*/  LEA R6, P4, R15, R2.reuse, 0x1 ;  /* 0x000000020f067211 */ /* 0x080fe200078808ff */
[----:B------:R-:W4:Y:S01]  /*1ba00*/  LDC R18, c[0x0][0x248] ;  /* 0x00009200ff127b82 */ /* 0x000f220000000800 */
[----:B------:R-:W-:Y:S02]  /*1ba10*/  LEA R14, P6, R17, R2, 0x1 ;  /* 0x00000002110e7211 */ /* 0x000fe400078c08ff */
[----:B------:R-:W-:Y:S01]  /*1ba20*/  ISETP.LT.AND P3, PT, R124, UR4, !P0 ;  /* 0x000000047c007c0c */ /* 0x000fe2000c761270 */
[----:B------:R-:W-:Y:S01]  /*1ba30*/  ULDC UR4, c[0x0][0x22c] ;  /* 0x00008b0000047ab9 */ /* 0x000fe20000000800 */
[-C--:B------:R-:W-:Y:S02]  /*1ba40*/  LEA.HI.X.SX32 R7, R15, R0.reuse, 0x1, P4 ;  /* 0x000000000f077211 */ /* 0x080fe400020f0eff */
[----:B------:R-:W-:Y:S01]  /*1ba50*/  LEA.HI.X.SX32 R15, R17, R0, 0x1, P6 ;  /* 0x00000000110f7211 */ /* 0x000fe200030f0eff */
[----:B--2---:R-:W-:Y:S01]  /*1ba60*/  IMAD R17, R20, 0x2, R17 ;  /* 0x0000000214117824 */ /* 0x004fe200078e0211 */
[----:B------:R-:W-:Y:S01]  /*1ba70*/  PRMT R83, R83, 0x7632, R83 ;  /* 0x0000763253537816 */ /* 0x000fe20000000053 */
[----:B------:R-:W2:Y:S02]  /*1ba80*/  LDC R20, c[0x0][0x248] ;  /* 0x00009200ff147b82 */ /* 0x000ea40000000800 */
[----:B0-----:R-:W-:-:S02]  /*1ba90*/  IMAD R19, R22, 0x2, R17 ;  /* 0x0000000216137824 */ /* 0x001fc400078e0211 */
[----:B------:R0:W-:Y:S01]  /*1baa0*/  @P5 STG.E.U16 desc[UR18][R4.64], R83 ;  /* 0x0000005304005986 */ /* 0x0001e2000c101512 */
[----:B------:R-:W-:Y:S01]  /*1bab0*/  ISETP.LT.AND P5, PT, R59, UR4, !P0 ;  /* 0x000000043b007c0c */ /* 0x000fe2000c7a1270 */
[----:B------:R-:W-:Y:S01]  /*1bac0*/  ULDC UR4, c[0x0][0x22c] ;  /* 0x00008b0000047ab9 */ /* 0x000fe20000000800 */
[----:B------:R-:W-:Y:S01]  /*1bad0*/  ISETP.LT.AND P4, PT, R57, UR5, !P0 ;  /* 0x0000000539007c0c */ /* 0x000fe2000c781270 */
[----:B------:R-:W-:Y:S01]  /*1bae0*/  @P2 STG.E.U16 desc[UR18][R6.64], R88 ;  /* 0x0000005806002986 */ /* 0x000fe2000c101512 */
[C---:B-1----:R-:W-:Y:S01]  /*1baf0*/  LEA R12, P6, R19.reuse, R2, 0x1 ;  /* 0x00000002130c7211 */ /* 0x042fe200078c08ff */
[----:B------:R-:W-:Y:S01]  /*1bb00*/  ULDC UR5, c[0x0][0x22c] ;  /* 0x00008b0000057ab9 */ /* 0x000fe20000000800 */
[----:B------:R-:W1:Y:S01]  /*1bb10*/  LDC R22, c[0x0][0x248] ;  /* 0x00009200ff167b82 */ /* 0x000e620000000800 */
[----:B------:R4:W-:Y:S01]  /*1bb20*/  @P3 STG.E.U16 desc[UR18][R14.64], R89 ;  /* 0x000000590e003986 */ /* 0x0009e2000c101512 */
[----:B------:R-:W-:Y:S01]  /*1bb30*/  LEA.HI.X.SX32 R13, R19, R0, 0x1, P6 ;  /* 0x00000000130d7211 */ /* 0x000fe200030f0eff */
[----:B---3--:R-:W-:Y:S01]  /*1bb40*/  IMAD R19, R16, 0x2, R19 ;  /* 0x0000000210137824 */ /* 0x008fe200078e0213 */
[----:B0-----:R-:W-:-:S04]  /*1bb50*/  LEA R4, P2, R17, R2, 0x1 ;  /* 0x0000000211047211 */ /* 0x001fc800078408ff */
[----:B------:R-:W0:Y:S01]  /*1bb60*/  LDC R16, c[0x0][0x248] ;  /* 0x00009200ff107b82 */ /* 0x000e220000000800 */
[----:B------:R-:W-:-:S07]  /*1bb70*/  LEA.HI.X.SX32 R5, R17, R0, 0x1, P2 ;  /* 0x0000000011057211 */ /* 0x000fce00010f0eff */
[----:B----4-:R-:W3:Y:S01]  /*1bb80*/  LDC R14, c[0x0][0x248] ;  /* 0x00009200ff0e7b82 */ /* 0x010ee20000000800 */
[----:B------:R-:W-:Y:S01]  /*1bb90*/  ISETP.LT.AND P2, PT, R56, UR4, !P0 ;  /* 0x0000000438007c0c */ /* 0x000fe2000c741270 */
[----:B------:R-:W-:Y:S01]  /*1bba0*/  IMAD R15, R18, 0x2, R19 ;  /* 0x00000002120f7824 */ /* 0x000fe200078e0213 */
[----:B------:R-:W-:Y:S01]  /*1bbb0*/  ISETP.LT.AND P3, PT, R76, UR5, !P0 ;  /* 0x000000054c007c0c */ /* 0x000fe2000c761270 */
[----:B------:R4:W-:Y:S01]  /*1bbc0*/  @P5 STG.E.U16 desc[UR18][R4.64], R90 ;  /* 0x0000005a04005986 */ /* 0x0009e2000c101512 */
[----:B------:R-:W-:Y:S01]  /*1bbd0*/  PRMT R88, R88, 0x7632, R88 ;  /* 0x0000763258587816 */ /* 0x000fe20000000058 */
[----:B------:R-:W-:Y:S01]  /*1bbe0*/  ULDC UR4, c[0x0][0x22c] ;  /* 0x00008b0000047ab9 */ /* 0x000fe20000000800 */
[----:B------:R-:W-:Y:S01]  /*1bbf0*/  PRMT R89, R89, 0x7632, R89 ;  /* 0x0000763259597816 */ /* 0x000fe20000000059 */
[----:B------:R2:W-:Y:S01]  /*1bc00*/  @P4 STG.E.U16 desc[UR18][R12.64], R91 ;  /* 0x0000005b0c004986 */ /* 0x0005e2000c101512 */
[----:B------:R-:W-:Y:S01]  /*1bc10*/  LEA R6, P4, R19, R2, 0x1 ;  /* 0x0000000213067211 */ /* 0x000fe200078808ff */
[----:B------:R-:W1:Y:S01]  /*1bc20*/  LDC R18, c[0x0][0x248] ;  /* 0x00009200ff127b82 */ /* 0x000e620000000800 */
[----:B------:R-:W-:-:S02]  /*1bc30*/  ULDC UR5, c[0x0][0x22c] ;  /* 0x00008b0000057ab9 */ /* 0x000fc40000000800 */
[----:B------:R-:W-:Y:S02]  /*1bc40*/  LEA.HI.X.SX32 R7, R19, R0, 0x1, P4 ;  /* 0x0000000013077211 */ /* 0x000fe400020f0eff */
[C---:B----4-:R-:W-:Y:S02]  /*1bc50*/  LEA R4, P6, R15.reuse, R2, 0x1 ;  /* 0x000000020f047211 */ /* 0x050fe400078c08ff */
[----:B------:R-:W-:Y:S01]  /*1bc60*/  ISETP.LT.AND P5, PT, R120, UR4, !P0 ;  /* 0x0000000478007c0c */ /* 0x000fe2000c7a1270 */
[----:B--2---:R-:W-:Y:S01]  /*1bc70*/  IMAD R13, R20, 0x2, R15 ;  /* 0x00000002140d7824 */ /* 0x004fe200078e020f */
[----:B------:R-:W-:Y:S01]  /*1bc80*/  LEA.HI.X.SX32 R5, R15, R0, 0x1, P6 ;  /* 0x000000000f057211 */ /* 0x000fe200030f0eff */
[----:B------:R-:W2:Y:S01]  /*1bc90*/  LDC R20, c[0x0][0x248] ;  /* 0x00009200ff147b82 */ /* 0x000ea20000000800 */
        /* <DEDUP_REMOVED lines=8> */
[----:B0-----:R-:W-:Y:S01]  /*1bd20*/  IMAD R15, R16, 0x2, R7 ;  /* 0x00000002100f7824 */ /* 0x001fe200078e0207 */
[----:B------:R-:W-:Y:S01]  /*1bd30*/  ISETP.LT.AND P4, PT, R48, UR4, !P0 ;  /* 0x0000000430007c0c */ /* 0x000fe2000c781270 */
[----:B------:R-:W-:Y:S02]  /*1bd40*/  ULDC UR4, c[0x0][0x22c] ;  /* 0x00008b0000047ab9 */ /* 0x000fe40000000800 */
[----:B------:R0:W-:Y:S01]  /*1bd50*/  @P5 STG.E.U16 desc[UR18][R12.64], R90 ;  /* 0x0000005a0c005986 */ /* 0x0001e2000c101512 */
[C---:B----4-:R-:W-:Y:S01]  /*1bd60*/  LEA R4, P5, R15.reuse, R2, 0x1 ;  /* 0x000000020f047211 */ /* 0x050fe200078a08ff */
[----:B------:R-:W4:Y:S01]  /*1bd70*/  LDC R16, c[0x0][0x248] ;  /* 0x00009200ff107b82 */ /* 0x000f220000000800 */
[----:B------:R-:W-:Y:S01]  /*1bd80*/  ISETP.LT.AND P2, PT, R58, UR4, !P0 ;  /* 0x000000043a007c0c */ /* 0x000fe2000c741270 */
[----:B------:R-:W-:Y:S01]  /*1bd90*/  ULDC UR4, c[0x0][0x22c] ;  /* 0x00008b0000047ab9 */ /* 0x000fe20000000800 */
[----:B------:R-:W-:Y:S01]  /*1bda0*/  LEA.HI.X.SX32 R5, R15, R0, 0x1, P5 ;  /* 0x000000000f057211 */ /* 0x000fe200028f0eff */
[----:B-1----:R-:W-:Y:S01]  /*1bdb0*/  IMAD R15, R18, 0x2, R15 ;  /* 0x00000002120f7824 */ /* 0x002fe200078e020f */
[----:B------:R-:W-:Y:S01]  /*1bdc0*/  ISETP.LT.AND P6, PT, R54, UR4, !P0 ;  /* 0x0000000436007c0c */ /* 0x000fe2000c7c1270 */
[----:B------:R-:W-:Y:S01]  /*1bdd0*/  ULDC UR4, c[0x0][0x22c] ;  /* 0x00008b0000047ab9 */ /* 0x000fe20000000800 */
[----:B------:R-:W-:Y:S01]  /*1bde0*/  LEA R6, P3, R7, R2, 0x1 ;  /* 0x0000000207067211 */ /* 0x000fe200078608ff */
[----:B------:R-:W1:Y:S01]  /*1bdf0*/  LDC R18, c[0x0][0x248] ;  /* 0x00009200ff127b82 */ /* 0x000e620000000800 */
[----:B------:R-:W-:Y:S01]  /*1be00*/  PRMT R91, R91, 0x7632, R91 ;  /* 0x000076325b5b7816 */ /* 0x000fe2000000005b */
[----:B--2---:R-:W-:Y:S01]  /*1be10*/  IMAD R17, R20, 0x2, R15 ;  /* 0x0000000214117824 */ /* 0x004fe200078e020f */
[----:B------:R-:W-:-:S02]  /*1be20*/  LEA.HI.X.SX32 R7, R7, R0, 0x1, P3 ;  /* 0x0000000007077211 */ /* 0x000fc400018f0eff */
[----:B0-----:R-:W-:-:S03]  /*1be30*/  LEA R12, P5, R15, R2, 0x1 ;  /* 0x000000020f0c7211 */ /* 0x001fc600078a08ff */
[----:B------:R-:W0:Y:S01]  /*1be40*/  LDC R20, c[0x0][0x248] ;  /* 0x00009200ff147b82 */ /* 0x000e220000000800 */
[----:B------:R-:W-:Y:S01]  /*1be50*/  ISETP.LT.AND P3, PT, R50, UR4, !P0 ;  /* 0x0000000432007c0c */ /* 0x000fe2000c761270 */
[----:B------:R-:W-:Y:S01]  /*1be60*/  ULDC UR4, c[0x0][0x22c] ;  /* 0x00008b0000047ab9 */ /* 0x000fe20000000800 */
[----:B------:R-:W-:Y:S01]  /*1be70*/  LEA.HI.X.SX32 R13, R15, R0, 0x1, P5 ;  /* 0x000000000f0d7211 */ /* 0x000fe200028f0eff */
[----:B------:R2:W-:Y:S01]  /*1be80*/  @P4 STG.E.U16 desc[UR18][R6.64], R91 ;  /* 0x0000005b06004986 */ /* 0x0005e2000c101512 */
[----:B---3--:R-:W-:Y:S01]  /*1be90*/  IMAD R15, R14, 0x2, R17 ;  /* 0x000000020e0f7824 */ /* 0x008fe200078e0211 */
[----:B------:R-:W-:Y:S01]  /*1bea0*/  ISETP.LT.AND P4, PT, R55, UR4, !P0 ;  /* 0x0000000437007c0c */ /* 0x000fe2000c781270 */
[----:B------:R-:W-:Y:S01]  /*1beb0*/  ULDC UR4, c[0x0][0x22c] ;  /* 0x00008b0000047ab9 */ /* 0x000fe20000000800 */
[----:B------:R3:W-:Y:S01]  /*1bec0*/  @P2 STG.E.U16 desc[UR18][R4.64], R96 ;  /* 0x0000006004002986 */ /* 0x0007e2000c101512 */
[----:B------:R-:W0:Y:S03]  /*1bed0*/  LDC R14, c[0x0][0x248] ;  /* 0x00009200ff0e7b82 */ /* 0x000e260000000800 */
[----:B------:R1:W-:Y:S01]  /*1bee0*/  @P6 STG.E.U16 desc[UR18][R12.64], R97 ;  /* 0x000000610c006986 */ /* 0x0003e2000c101512 */
[----:B--2---:R-:W-:-:S02]  /*1bef0*/  LEA R6, P5, R17, R2, 0x1 ;  /* 0x0000000211067211 */ /* 0x004fc400078a08ff */
[----:B---3--:R-:W-:Y:S02]  /*1bf00*/  LEA R4, P6, R15, R2, 0x1 ;  /* 0x000000020f047211 */ /* 0x008fe400078c08ff */
[-C--:B------:R-:W-:Y:S02]  /*1bf10*/  LEA.HI.X.SX32 R7, R17, R0.reuse, 0x1, P5 ;  /* 0x0000000011077211 */ /* 0x080fe400028f0eff */
[----:B------:R-:W-:Y:S01]  /*1bf20*/  LEA.HI.X.SX32 R5, R15, R0, 0x1, P6 ;  /* 0x000000000f057211 */ /* 0x000fe200030f0eff */
[----:B----4-:R-:W-:Y:S02]  /*1bf30*/  IMAD R15, R16, 0x2, R15 ;  /* 0x00000002100f7824 */ /* 0x010fe400078e020f */
[----:B------:R2:W-:Y:S01]  /*1bf40*/  @P3 STG.E.U16 desc[UR18][R6.64], R98 ;  /* 0x0000006206003986 */ /* 0x0005e2000c101512 */
[----:B------:R-:W3:Y:S03]  /*1bf50*/  LDC R16, c[0x0][0x248] ;  /* 0x00009200ff107b82 */ /* 0x000ee60000000800 */
[----:B------:R4:W-:Y:S01]  /*1bf60*/  @P4 STG.E.U16 desc[UR18][R4.64], R99 ;  /* 0x0000006304004986 */ /* 0x0009e2000c101512 */
[----:B-1----:R-:W-:-:S02]  /*1bf70*/  LEA R12, P4, R15, R2, 0x1 ;  /* 0x000000020f0c7211 */ /* 0x002fc400078808ff */
[----:B------:R-:W-:Y:S01]  /*1bf80*/  ISETP.LT.AND P2, PT, R51, UR4, !P0 ;  /* 0x0000000433007c0c */ /* 0x000fe2000c741270 */
[----:B------:R-:W-:Y:S01]  /*1bf90*/  ULDC UR4, c[0x0][0x22c] ;  /* 0x00008b0000047ab9 */ /* 0x000fe20000000800 */
[----:B--2---:R-:W-:Y:S01]  /*1bfa0*/  IMAD R7, R18, 0x2, R15 ;  /* 0x0000000212077824 */ /* 0x004fe200078e020f */
[----:B------:R-:W-:Y:S01]  /*1bfb0*/  LEA.HI.X.SX32 R13, R15, R0, 0x1, P4 ;  /* 0x000000000f0d7211 */ /* 0x000fe200020f0eff */
[----:B------:R-:W1:Y:S02]  /*1bfc0*/  LDC R18, c[0x0][0x248] ;  /* 0x00009200ff127b82 */ /* 0x000e640000000800 */
[----:B0-----:R-:W-:Y:S01]  /*1bfd0*/  IMAD R15, R20, 0x2, R7 ;  /* 0x00000002140f7824 */ /* 0x001fe200078e0207 */
[----:B------:R-:W-:Y:S02]  /*1bfe0*/  LEA R6, P4, R7, R2, 0x1 ;  /* 0x0000000207067211 */ /* 0x000fe400078808ff */
        /* <DEDUP_REMOVED lines=10> */
[----:B------:R-:W2:Y:S01]  /*1c090*/  LDC R14, c[0x0][0x248] ;  /* 0x00009200ff0e7b82 */ /* 0x000ea20000000800 */
[----:B------:R-:W-:Y:S02]  /*1c0a0*/  PRMT R97, R97, 0x7632, R97 ;  /* 0x0000763261617816 */ /* 0x000fe40000000061 */
[----:B------:R-:W-:Y:S01]  /*1c0b0*/  PRMT R98, R98, 0x7632, R98 ;  /* 0x0000763262627816 */ /* 0x000fe20000000062 */
[----:B------:R4:W-:Y:S04]  /*1c0c0*/  @P2 STG.E.U16 desc[UR18][R12.64], R96 ;  /* 0x000000600c002986 */ /* 0x0009e8000c101512 */
[----:B------:R3:W-:Y:S04]  /*1c0d0*/  @P5 STG.E.U16 desc[UR18][R6.64], R97 ;  /* 0x0000006106005986 */ /* 0x0007e8000c101512 */
[----:B------:R1:W-:Y:S01]  /*1c0e0*/  @P6 STG.E.U16 desc[UR18][R4.64], R98 ;  /* 0x0000006204006986 */ /* 0x0003e2000c101512 */
[----:B----4-:R-:W-:Y:S01]  /*1c0f0*/  LEA R12, P6, R15, R2, 0x1 ;  /* 0x000000020f0c7211 */ /* 0x010fe200078c08ff */
[----:B---3--:R-:W-:-:S03]  /*1c100*/  IMAD R7, R16, 0x2, R15 ;  /* 0x0000000210077824 */ /* 0x008fc600078e020f */
[----:B------:R-:W-:Y:S01]  /*1c110*/  LEA.HI.X.SX32 R13, R15, R0, 0x1, P6 ;  /* 0x000000000f0d7211 */ /* 0x000fe200030f0eff */
[----:B------:R-:W3:Y:S01]  /*1c120*/  LDC R16, c[0x0][0x248] ;  /* 0x00009200ff107b82 */ /* 0x000ee20000000800 */
[----:B-1----:R-:W-:Y:S01]  /*1c130*/  IMAD R15, R18, 0x2, R7 ;  /* 0x00000002120f7824 */ /* 0x002fe200078e0207 */
[C---:B------:R-:W-:Y:S02]  /*1c140*/  LEA R6, P6, R7.reuse, R2, 0x1 ;  /* 0x0000000207067211 */ /* 0x040fe400078c08ff */
        /* <DEDUP_REMOVED lines=8> */
[----:B--2---:R-:W-:Y:S01]  /*1c1d0*/  IMAD R15, R14, 0x2, R15 ;  /* 0x000000020e0f7824 */ /* 0x004fe200078e020f */
        /* <DEDUP_REMOVED lines=9> */
[----:B--2---:R-:W-:-:S04]  /*1c270*/  LEA R12, P6, R15, R2, 0x1 ;  /* 0x000000020f0c7211 */ /* 0x004fc800078c08ff */
[----:B------:R-:W-:Y:S01]  /*1c280*/  LEA.HI.X.SX32 R13, R15, R0, 0x1, P6 ;  /* 0x000000000f0d7211 */ /* 0x000fe200030f0eff */
[----:B---3--:R-:W-:Y:S01]  /*1c290*/  IMAD R7, R16, 0x2, R17 ;  /* 0x0000000210077824 */ /* 0x008fe200078e0211 */
[----:B------:R-:W-:Y:S01]  /*1c2a0*/  LEA R14, P6, R17, R2, 0x1 ;  /* 0x00000002110e7211 */ /* 0x000fe200078c08ff */
        /* <DEDUP_REMOVED lines=11> */
[C---:B------:R-:W-:Y:S02]  /*1c360*/  LEA R6, P6, R17.reuse, R2, 0x1 ;  /* 0x0000000211067211 */ /* 0x040fe400078c08ff */
[----:B------:R-:W-:Y:S01]  /*1c370*/  ISETP.LT.AND P4, PT, R42, UR4, !P0 ;  /* 0x000000042a007c0c */ /* 0x000fe2000c781270 */
[----:B------:R-:W-:Y:S01]  /*1c380*/  @P5 STG.E.U16 desc[UR18][R12.64], R102 ;  /* 0x000000660c005986 */ /* 0x000fe2000c101512 */
[----:B------:R-:W-:Y:S01]  /*1c390*/  LEA.HI.X.SX32 R7, R17, R0, 0x1, P6 ;  /* 0x0000000011077211 */ /* 0x000fe200030f0eff */
[----:B0-----:R-:W-:Y:S01]  /*1c3a0*/  IMAD R17, R20, 0x2, R17 ;  /* 0x0000000214117824 */ /* 0x001fe200078e0211 */
[----:B------:R-:W-:Y:S01]  /*1c3b0*/  ULDC UR4, c[0x0][0x22c] ;  /* 0x00008b0000047ab9 */ /* 0x000fe20000000800 */
[----:B------:R0:W-:Y:S01]  /*1c3c0*/  @P3 STG.E.U16 desc[UR18][R14.64], R103 ;  /* 0x000000670e003986 */ /* 0x0001e2000c101512 */
[----:B------:R-:W-:Y:S01]  /*1c3d0*/  PRMT R100, R100, 0x7632, R100 ;  /* 0x0000763264647816 */ /* 0x000fe20000000064 */
[----:B------:R-:W2:Y:S01]  /*1c3e0*/  LDC R20, c[0x0][0x248] ;  /* 0x00009200ff147b82 */ /* 0x000ea20000000800 */
[----:B------:R-:W-:Y:S01]  /*1c3f0*/  ISETP.LT.AND P5, PT, R44, UR4, !P0 ;  /* 0x000000042c007c0c */ /* 0x000fe2000c7a1270 */
[----:B------:R-:W-:Y:S01]  /*1c400*/  ULDC UR4, c[0x0][0x22c] ;  /* 0x00008b0000047ab9 */ /* 0x000fe20000000800 */
[----:B------:R-:W-:Y:S01]  /*1c410*/  PRMT R101, R101, 0x7632, R101 ;  /* 0x0000763265657816 */ /* 0x000fe20000000065 */
[----:B------:R4:W-:Y:S01]  /*1c420*/  @P2 STG.E.U16 desc[UR18][R4.64], R100 ;  /* 0x0000006404002986 */ /* 0x0009e2000c101512 */
[----:B------:R-:W-:Y:S01]  /*1c430*/  ISETP.LT.AND P3, PT, R40, UR4, !P0 ;  /* 0x0000000428007c0c */ /* 0x000fe2000c761270 */
[----:B------:R-:W-:Y:S01]  /*1c440*/  ULDC UR4, c[0x0][0x22c] ;  /* 0x00008b0000047ab9 */ /* 0x000fe20000000800 */
[----:B0-----:R-:W-:-:S02]  /*1c450*/  IMAD R15, R22, 0x2, R17 ;  /* 0x00000002160f7824 */ /* 0x001fc400078e0211 */
[----:B------:R-:W0:Y:S01]  /*1c460*/  LDC R22, c[0x0][0x248] ;  /* 0x00009200ff167b82 */ /* 0x000e220000000800 */
[----:B------:R1:W-:Y:S01]  /*1c470*/  @P4 STG.E.U16 desc[UR18][R6.64], R101 ;  /* 0x0000006506004986 */ /* 0x0003e2000c101512 */
[-C--:B------:R-:W-:Y:S02]  /*1c480*/  LEA R12, P4, R17, R2.reuse, 0x1 ;  /* 0x00000002110c7211 */ /* 0x080fe400078808ff */
[----:B----4-:R-:W-:Y:S02]  /*1c490*/  LEA R4, P6, R15, R2, 0x1 ;  /* 0x000000020f047211 */ /* 0x010fe400078c08ff */
[-C--:B------:R-:W-:Y:S02]  /*1c4a0*/  LEA.HI.X.SX32 R13, R17, R0.reuse, 0x1, P4 ;  /* 0x00000000110d7211 */ /* 0x080fe400020f0eff */
[----:B------:R-:W-:Y:S01]  /*1c4b0*/  LEA.HI.X.SX32 R5, R15, R0, 0x1, P6 ;  /* 0x000000000f057211 */ /* 0x000fe200030f0eff */
[----:B---3--:R-:W-:Y:S01]  /*1c4c0*/  IMAD R15, R16, 0x2, R15 ;  /* 0x00000002100f7824 */ /* 0x008fe200078e020f */
[----:B------:R-:W-:Y:S01]  /*1c4d0*/  PRMT R102, R102, 0x7632, R102 ;  /* 0x0000763266667816 */ /* 0x000fe20000000066 */
[----:B------:R-:W3:Y:S01]  /*1c4e0*/  LDC R16, c[0x0][0x248] ;  /* 0x00009200ff107b82 */ /* 0x000ee20000000800 */
[----:B------:R-:W-:Y:S01]  /*1c4f0*/  PRMT R103, R103, 0x7632, R103 ;  /* 0x0000763267677816 */ /* 0x000fe20000000067 */
[----:B-1----:R-:W-:Y:S01]  /*1c500*/  IMAD R17, R18, 0x2, R15 ;  /* 0x0000000212117824 */ /* 0x002fe200078e020f */
[----:B------:R-:W-:Y:S01]  /*1c510*/  ISETP.LT.AND P2, PT, R38, UR4, !P0 ;  /* 0x0000000426007c0c */ /* 0x000fe2000c741270 */
[----:B------:R1:W-:Y:S01]  /*1c520*/  @P5 STG.E.U16 desc[UR18][R12.64], R102 ;  /* 0x000000660c005986 */ /* 0x0003e2000c101512 */
[----:B------:R-:W-:-:S03]  /*1c530*/  ULDC UR4, c[0x0][0x22c] ;  /* 0x00008b0000047ab9 */ /* 0x000fc60000000800 */
[----:B------:R4:W-:Y:S01]  /*1c540*/  @P3 STG.E.U16 desc[UR18][R4.64], R103 ;  /* 0x0000006704003986 */ /* 0x0009e2000c101512 */
[-C--:B------:R-:W-:Y:S01]  /*1c550*/  LEA R6, P3, R15, R2.reuse, 0x1 ;  /* 0x000000020f067211 */ /* 0x080fe200078608ff */
[----:B------:R-:W3:Y:S01]  /*1c560*/  LDC R18, c[0x0][0x248] ;  /* 0x00009200ff127b82 */ /* 0x000ee20000000800 */
[----:B------:R-:W-:Y:S02]  /*1c570*/  LEA R14, P6, R17, R2, 0x1 ;  /* 0x00000002110e7211 */ /* 0x000fe400078c08ff */
[----:B------:R-:W-:Y:S01]  /*1c580*/  ISETP.LT.AND P4, PT, R41, UR4, !P0 ;  /* 0x0000000429007c0c */ /* 0x000fe2000c781270 */
[----:B------:R-:W-:Y:S01]  /*1c590*/  ULDC UR4, c[0x0][0x22c] ;  /* 0x00008b0000047ab9 */ /* 0x000fe20000000800 */
[-C--:B------:R-:W-:Y:S02]  /*1c5a0*/  LEA.HI.X.SX32 R7, R15, R0.reuse, 0x1, P3 ;  /* 0x000000000f077211 */ /* 0x080fe400018f0eff */
[----:B------:R-:W-:Y:S01]  /*1c5b0*/  LEA.HI.X.SX32 R15, R17, R0, 0x1, P6 ;  /* 0x00000000110f7211 */ /* 0x000fe200030f0eff */
[----:B--2---:R-:W-:-:S02]  /*1c5c0*/  IMAD R17, R20, 0x2, R17 ;  /* 0x0000000214117824 */ /* 0x004fc400078e0211 */
[----:B------:R-:W2:Y:S02]  /*1c5d0*/  LDC R20, c[0x0][0x248] ;  /* 0x00009200ff147b82 */ /* 0x000ea40000000800 */
[----:B0-----:R-:W-:Y:S01]  /*1c5e0*/  IMAD R19, R22, 0x2, R17 ;  /* 0x0000000216137824 */ /* 0x001fe200078e0211 */
[----:B------:R-:W-:Y:S01]  /*1c5f0*/  ISETP.LT.AND P5, PT, R35, UR4, !P0 ;  /* 0x0000000423007c0c */ /* 0x000fe2000c7a1270 */
[----:B------:R-:W-:Y:S01]  /*1c600*/  @P2 STG.E.U16 desc[UR18][R6.64], R104 ;  /* 0x0000006806002986 */ /* 0x000fe2000c101512 */
[----:B------:R-:W-:Y:S01]  /*1c610*/  ISETP.LT.AND P3, PT, R33, UR5, !P0 ;  /* 0x0000000521007c0c */ /* 0x000fe2000c761270 */
[----:B------:R-:W-:Y:S01]  /*1c620*/  ULDC UR4, c[0x0][0x22c] ;  /* 0x00008b0000047ab9 */ /* 0x000fe20000000800 */
[-C--:B-1----:R-:W-:Y:S01]  /*1c630*/  LEA R12, P6, R19, R2.reuse, 0x1 ;  /* 0x00000002130c7211 */ /* 0x082fe200078c08ff */
[----:B------:R0:W-:Y:S01]  /*1c640*/  @P4 STG.E.U16 desc[UR18][R14.64], R105 ;  /* 0x000000690e004986 */ /* 0x0001e2000c101512 */
[----:B----4-:R-:W-:Y:S01]  /*1c650*/  LEA R4, P2, R17, R2, 0x1 ;  /* 0x0000000211047211 */ /* 0x010fe200078408ff */
[----:B------:R-:W-:Y:S01]  /*1c660*/  ULDC UR5, c[0x0][0x22c] ;  /* 0x00008b0000057ab9 */ /* 0x000fe20000000800 */
[-C--:B------:R-:W-:Y:S01]  /*1c670*/  LEA.HI.X.SX32 R13, R19, R0.reuse, 0x1, P6 ;  /* 0x00000000130d7211 */ /* 0x080fe200030f0eff */
[----:B---3--:R-:W-:Y:S01]  /*1c680*/  IMAD R19, R16, 0x2, R19 ;  /* 0x0000000210137824 */ /* 0x008fe200078e0213 */
[----:B------:R-:W-:Y:S01]  /*1c690*/  LEA.HI.X.SX32 R5, R17, R0, 0x1, P2 ;  /* 0x0000000011057211 */ /* 0x000fe200010f0eff */
[----:B------:R-:W1:Y:S08]  /*1c6a0*/  LDC R16, c[0x0][0x248] ;  /* 0x00009200ff107b82 */ /* 0x000e700000000800 */
[----:B0-----:R-:W0:Y:S01]  /*1c6b0*/  LDC R14, c[0x0][0x248] ;  /* 0x00009200ff0e7b82 */ /* 0x001e220000000800 */
        /* <DEDUP_REMOVED lines=9> */
[----:B------:R-:W4:Y:S01]  /*1c750*/  LDC R18, c[0x0][0x248] ;  /* 0x00009200ff127b82 */ /* 0x000f220000000800 */
[----:B------:R-:W-:-:S02]  /*1c760*/  ULDC UR5, c[0x0][0x22c] ;  /* 0x00008b0000057ab9 */ /* 0x000fc40000000800 */
[----:B------:R-:W-:Y:S02]  /*1c770*/  LEA.HI.X.SX32 R7, R19, R0, 0x1, P3 ;  /* 0x0000000013077211 */ /* 0x000fe400018f0eff */
[----:B---3--:R-:W-:Y:S02]  /*1c780*/  LEA R4, P6, R15, R2, 0x1 ;  /* 0x000000020f047211 */ /* 0x008fe400078c08ff */
[----:B------:R-:W-:Y:S01]  /*1c790*/  ISETP.LT.AND P5, PT, R37, UR4, !P0 ;  /* 0x0000000425007c0c */ /* 0x000fe2000c7a1270 */
[----:B------:R-:W3:Y:S01]  /*1c7a0*/  LDC R22, c[0x0][0x248] ;  /* 0x00009200ff167b82 */ /* 0x000ee20000000800 */
[----:B------:R-:W-:Y:S01]  /*1c7b0*/  LEA.HI.X.SX32 R5, R15, R0, 0x1, P6 ;  /* 0x000000000f057211 */ /* 0x000fe200030f0eff */
[----:B--2---:R-:W-:Y:S01]  /*1c7c0*/  IMAD R13, R20, 0x2, R15 ;  /* 0x00000002140d7824 */ /* 0x004fe200078e020f */
[----:B------:R0:W-:Y:S01]  /*1c7d0*/  @P2 STG.E.U16 desc[UR18][R6.64], R104 ;  /* 0x0000006806002986 */ /* 0x0001e2000c101512 */
[----:B------:R-:W-:Y:S01]  /*1c7e0*/  PRMT R106, R106, 0x7632, R106 ;  /* 0x000076326a6a7816 */ /* 0x000fe2000000006a */
[----:B------:R-:W-:-:S03]  /*1c7f0*/  ULDC UR4, c[0x0][0x22c] ;  /* 0x00008b0000047ab9 */ /* 0x000fc60000000800 */
[----:B------:R-:W2:Y:S01]  /*1c800*/  LDC R20, c[0x0][0x248] ;  /* 0x00009200ff147b82 */ /* 0x000ea20000000800 */
[----:B------:R1:W-:Y:S01]  /*1c810*/  @P4 STG.E.U16 desc[UR18][R4.64], R105 ;  /* 0x0000006904004986 */ /* 0x0003e2000c101512 */
[----:B------:R-:W-:Y:S01]  /*1c820*/  LEA R12, P4, R13, R2, 0x1 ;  /* 0x000000020d0c7211 */ /* 0x000fe200078808ff */
[----:B0-----:R-:W-:-:S05]  /*1c830*/  IMAD R7, R14, 0x2, R13 ;  /* 0x000000020e077824 */ /* 0x001fca00078e020d */
[----:B------:R-:W0:Y:S01]  /*1c840*/  LDC R14, c[0x0][0x248] ;  /* 0x00009200ff0e7b82 */ /* 0x000e220000000800 */
[----:B------:R-:W-:Y:S01]  /*1c850*/  LEA.HI.X.SX32 R13, R13, R0, 0x1, P4 ;  /* 0x000000000d0d7211 */ /* 0x000fe200020f0eff */
[----:B-1----:R-:W-:Y:S01]  /*1c860*/  IMAD R15, R16, 0x2, R7 ;  /* 0x00000002100f7824 */ /* 0x002fe200078e0207 */
[----:B------:R-:W-:Y:S01]  /*1c870*/  ISETP.LT.AND P3, PT, R24, UR4, !P0 ;  /* 0x0000000418007c0c */ /* 0x000fe2000c761270 */
[----:B------:R-:W-:Y:S02]  /*1c880*/  ULDC UR4, c[0x0][0x22c] ;  /* 0x00008b0000047ab9 */ /* 0x000fe40000000800 */
[----:B------:R1:W-:Y:S01]  /*1c890*/  @P5 STG.E.U16 desc[UR18][R12.64], R106 ;  /* 0x0000006a0c005986 */ /* 0x0003e2000c101512 */
[C---:B------:R-:W-:Y:S01]  /*1c8a0*/  LEA R4, P5, R15.reuse, R2, 0x1 ;  /* 0x000000020f047211 */ /* 0x040fe200078a08ff */
[----:B------:R-:W3:Y:S01]  /*1c8b0*/  LDC R16, c[0x0][0x248] ;  /* 0x00009200ff107b82 */ /* 0x000ee20000000800 */
[----:B------:R-:W-:Y:S01]  /*1c8c0*/  ISETP.LT.AND P2, PT, R34, UR4, !P0 ;  /* 0x0000000422007c0c */ /* 0x000fe2000c741270 */
[----:B------:R-:W-:Y:S01]  /*1c8d0*/  ULDC UR4, c[0x0][0x22c] ;  /* 0x00008b0000047ab9 */ /* 0x000fe20000000800 */
[----:B------:R-:W-:Y:S01]  /*1c8e0*/  LEA.HI.X.SX32 R5, R15, R0, 0x1, P5 ;  /* 0x000000000f057211 */ /* 0x000fe200028f0eff */
[----:B----4-:R-:W-:Y:S01]  /*1c8f0*/  IMAD R15, R18, 0x2, R15 ;  /* 0x00000002120f7824 */ /* 0x010fe200078e020f */
[----:B------:R-:W-:Y:S01]  /*1c900*/  ISETP.LT.AND P6, PT, R30, UR4, !P0 ;  /* 0x000000041e007c0c */ /* 0x000fe2000c7c1270 */
[----:B------:R-:W-:Y:S01]  /*1c910*/  ULDC UR4, c[0x0][0x22c] ;  /* 0x00008b0000047ab9 */ /* 0x000fe20000000800 */
[----:B------:R-:W-:Y:S01]  /*1c920*/  LEA R6, P4, R7, R2, 0x1 ;  /* 0x0000000207067211 */ /* 0x000fe200078808ff */
[----:B------:R-:W4:Y:S01]  /*1c930*/  LDC R18, c[0x0][0x248] ;  /* 0x00009200ff127b82 */ /* 0x000f220000000800 */
[----:B------:R-:W-:Y:S01]  /*1c940*/  PRMT R107, R107, 0x7632, R107 ;  /* 0x000076326b6b7816 */ /* 0x000fe2000000006b */
[----:B--2---:R-:W-:Y:S01]  /*1c950*/  IMAD R17, R20, 0x2, R15 ;  /* 0x0000000214117824 */ /* 0x004fe200078e020f */
[----:B------:R-:W-:-:S02]  /*1c960*/  LEA.HI.X.SX32 R7, R7, R0, 0x1, P4 ;  /* 0x0000000007077211 */ /* 0x000fc400020f0eff */
[----:B-1----:R-:W-:-:S03]  /*1c970*/  LEA R12, P5, R15, R2, 0x1 ;  /* 0x000000020f0c7211 */ /* 0x002fc600078a08ff */
[----:B------:R-:W1:Y:S01]  /*1c980*/  LDC R20, c[0x0][0x248] ;  /* 0x00009200ff147b82 */ /* 0x000e620000000800 */
[----:B------:R-:W-:Y:S01]  /*1c990*/  ISETP.LT.AND P4, PT, R26, UR4, !P0 ;  /* 0x000000041a007c0c */ /* 0x000fe2000c781270 */
[----:B------:R-:W-:Y:S01]  /*1c9a0*/  ULDC UR4, c[0x0][0x22c] ;  /* 0x00008b0000047ab9 */ /* 0x000fe20000000800 */
[----:B------:R-:W-:Y:S01]  /*1c9b0*/  LEA.HI.X.SX32 R13, R15, R0, 0x1, P5 ;  /* 0x000000000f0d7211 */ /* 0x000fe200028f0eff */
[----:B------:R2:W-:Y:S01]  /*1c9c0*/  @P3 STG.E.U16 desc[UR18][R6.64], R107 ;  /* 0x0000006b06003986 */ /* 0x0005e2000c101512 */
[----:B0-----:R-:W-:Y:S01]  /*1c9d0*/  IMAD R15, R14, 0x2, R17 ;  /* 0x000000020e0f7824 */ /* 0x001fe200078e0211 */
[----:B------:R-:W-:Y:S01]  /*1c9e0*/  ISETP.LT.AND P3, PT, R31, UR4, !P0 ;  /* 0x000000041f007c0c */ /* 0x000fe2000c761270 */
[----:B------:R-:W-:Y:S01]  /*1c9f0*/  ULDC UR4, c[0x0][0x22c] ;  /* 0x00008b0000047ab9 */ /* 0x000fe20000000800 */
[----:B------:R0:W-:Y:S01]  /*1ca00*/  @P2 STG.E.U16 desc[UR18][R4.64], R108 ;  /* 0x0000006c04002986 */ /* 0x0001e2000c101512 */
[----:B------:R-:W1:Y:S03]  /*1ca10*/  LDC R14, c[0x0][0x248] ;  /* 0x00009200ff0e7b82 */ /* 0x000e660000000800 */
[----:B------:R4:W-:Y:S01]  /*1ca20*/  @P6 STG.E.U16 desc[UR18][R12.64], R109 ;  /* 0x0000006d0c006986 */ /* 0x0009e2000c101512 */
[----:B--2---:R-:W-:-:S04]  /*1ca30*/  LEA R6, P5, R17, R2, 0x1 ;  /* 0x0000000211067211 */ /* 0x004fc800078a08ff */
[----:B------:R-:W2:Y:S01]  /*1ca40*/  LDC R24, c[0x0][0x248] ;  /* 0x00009200ff187b82 */ /* 0x000ea20000000800 */
[----:B0-----:R-:W-:Y:S02]  /*1ca50*/  LEA R4, P6, R15, R2, 0x1 ;  /* 0x000000020f047211 */ /* 0x001fe400078c08ff */
[-C--:B------:R-:W-:Y:S02]  /*1ca60*/  LEA.HI.X.SX32 R7, R17, R0.reuse, 0x1, P5 ;  /* 0x0000000011077211 */ /* 0x080fe400028f0eff */
[----:B------:R-:W-:Y:S01]  /*1ca70*/  LEA.HI.X.SX32 R5, R15, R0, 0x1, P6 ;  /* 0x000000000f057211 */ /* 0x000fe200030f0eff */
[----:B---3--:R-:W-:Y:S02]  /*1ca80*/  IMAD R15, R16, 0x2, R15 ;  /* 0x00000002100f7824 */ /* 0x008fe400078e020f */
[----:B------:R-:W0:Y:S01]  /*1ca90*/  LDC R26, c[0x0][0x248] ;  /* 0x00009200ff1a7b82 */ /* 0x000e220000000800 */
[----:B------:R3:W-:Y:S01]  /*1caa0*/  @P4 STG.E.U16 desc[UR18][R6.64], R110 ;  /* 0x0000006e06004986 */ /* 0x0007e2000c101512 */
[----:B------:R-:W-:Y:S01]  /*1cab0*/  ISETP.LT.AND P2, PT, R27, UR4, !P0 ;  /* 0x000000041b007c0c */ /* 0x000fe2000c741270 */
[----:B------:R-:W-:-:S02]  /*1cac0*/  ULDC UR4, c[0x0][0x22c] ;  /* 0x00008b0000047ab9 */ /* 0x000fc40000000800 */
[----:B------:R1:W-:Y:S01]  /*1cad0*/  @P3 STG.E.U16 desc[UR18][R4.64], R111 ;  /* 0x0000006f04003986 */ /* 0x0003e2000c101512 */
[----:B----4-:R-:W-:Y:S02]  /*1cae0*/  LEA R12, P3, R15, R2, 0x1 ;  /* 0x000000020f0c7211 */ /* 0x010fe400078608ff */
[----:B------:R-:W4:Y:S01]  /*1caf0*/  LDC R16, c[0x0][0x248] ;  /* 0x00009200ff107b82 */ /* 0x000f220000000800 */
[----:B------:R-:W-:Y:S01]  /*1cb00*/  ISETP.LT.AND P5, PT, R9, UR4, !P0 ;  /* 0x0000000409007c0c */ /* 0x000fe2000c7a1270 */
[----:B------:R-:W-:Y:S01]  /*1cb10*/  ULDC UR4, c[0x0][0x22c] ;  /* 0x00008b0000047ab9 */ /* 0x000fe20000000800 */
[----:B---3--:R-:W-:Y:S01]  /*1cb20*/  IMAD R7, R18, 0x2, R15 ;  /* 0x0000000212077824 */ /* 0x008fe200078e020f */
[----:B------:R-:W-:-:S04]  /*1cb30*/  LEA.HI.X.SX32 R13, R15, R0, 0x1, P3 ;  /* 0x000000000f0d7211 */ /* 0x000fc800018f0eff */
[----:B------:R-:W3:Y:S01]  /*1cb40*/  LDC R18, c[0x0][0x248] ;  /* 0x00009200ff127b82 */ /* 0x000ee20000000800 */
[----:B-1----:R-:W-:Y:S01]  /*1cb50*/  IMAD R9, R20, 0x2, R7 ;  /* 0x0000000214097824 */ /* 0x002fe200078e0207 */
[----:B------:R-:W-:Y:S02]  /*1cb60*/  LEA R6, P3, R7, R2, 0x1 ;  /* 0x0000000207067211 */ /* 0x000fe400078608ff */
[----:B------:R-:W-:Y:S01]  /*1cb70*/  ISETP.LT.AND P6, PT, R29, UR4, !P0 ;  /* 0x000000041d007c0c */ /* 0x000fe2000c7c1270 */
[----:B------:R-:W-:Y:S01]  /*1cb80*/  ULDC UR4, c[0x0][0x22c] ;  /* 0x00008b0000047ab9 */ /* 0x000fe20000000800 */
[----:B------:R-:W-:Y:S02]  /*1cb90*/  LEA.HI.X.SX32 R7, R7, R0, 0x1, P3 ;  /* 0x0000000007077211 */ /* 0x000fe400018f0eff */
[----:B------:R-:W-:Y:S01]  /*1cba0*/  LEA R4, P3, R9, R2, 0x1 ;  /* 0x0000000209047211 */ /* 0x000fe200078608ff */
[----:B------:R-:W1:Y:S01]  /*1cbb0*/  LDC R20, c[0x0][0x248] ;  /* 0x00009200ff147b82 */ /* 0x000e620000000800 */
[----:B------:R-:W-:-:S02]  /*1cbc0*/  PRMT R108, R108, 0x7632, R108 ;  /* 0x000076326c6c7816 */ /* 0x000fc4000000006c */
[----:B------:R-:W-:Y:S01]  /*1cbd0*/  LEA.HI.X.SX32 R5, R9, R0, 0x1, P3 ;  /* 0x0000000009057211 */ /* 0x000fe200018f0eff */
[----:B------:R-:W-:Y:S01]  /*1cbe0*/  IMAD R9, R14, 0x2, R9 ;  /* 0x000000020e097824 */ /* 0x000fe200078e0209 */
[----:B------:R-:W-:-:S03]  /*1cbf0*/  PRMT R109, R109, 0x7632, R109 ;  /* 0x000076326d6d7816 */ /* 0x000fc6000000006d */
[----:B------:R-:W2:Y:S01]  /*1cc00*/  LDC R14, c[0x0][0x248] ;  /* 0x00009200ff0e7b82 */ /* 0x000ea20000000800 */
[----:B------:R-:W-:Y:S01]  /*1cc10*/  PRMT R110, R110, 0x7632, R110 ;  /* 0x000076326e6e7816 */ /* 0x000fe2000000006e */
[----:B------:R0:W-:Y:S01]  /*1cc20*/  @P2 STG.E.U16 desc[UR18][R12.64], R108 ;  /* 0x0000006c0c002986 */ /* 0x0001e2000c101512 */
[----:B------:R-:W-:Y:S01]  /*1cc30*/  ISETP.LT.AND P2, PT, R25, UR4, !P0 ;  /* 0x0000000419007c0c */ /* 0x000fe2000c741270 */
[----:B------:R-:W-:Y:S02]  /*1cc40*/  ULDC UR4, c[0x0][0x22c] ;  /* 0x00008b0000047ab9 */ /* 0x000fe40000000800 */
[----:B------:R4:W-:Y:S01]  /*1cc50*/  @P5 STG.E.U16 desc[UR18][R6.64], R109 ;  /* 0x0000006d06005986 */ /* 0x0009e2000c101512 */
[----:B------:R-:W-:Y:S01]  /*1cc60*/  ISETP.LT.AND P3, PT, R8, UR4, !P0 ;  /* 0x0000000408007c0c */ /* 0x000fe2000c761270 */
[----:B------:R-:W-:Y:S02]  /*1cc70*/  ULDC UR4, c[0x0][0x22c] ;  /* 0x00008b0000047ab9 */ /* 0x000fe40000000800 */
[----:B------:R3:W-:Y:S01]  /*1cc80*/  @P6 STG.E.U16 desc[UR18][R4.64], R110 ;  /* 0x0000006e04006986 */ /* 0x0007e2000c101512 */
[----:B0-----:R-:W0:Y:S01]  /*1cc90*/  LDC R12, c[0x0][0x248] ;  /* 0x00009200ff0c7b82 */ /* 0x001e220000000800 */
[----:B------:R-:W-:Y:S01]  /*1cca0*/  LEA R8, P6, R9, R2, 0x1 ;  /* 0x0000000209087211 */ /* 0x000fe200078c08ff */
[----:B----4-:R-:W-:Y:S01]  /*1ccb0*/  IMAD R7, R16, 0x2, R9 ;  /* 0x0000000210077824 */ /* 0x010fe200078e0209 */
[----:B------:R-:W-:Y:S01]  /*1ccc0*/  ISETP.LT.AND P5, PT, R11, UR4, !P0 ;  /* 0x000000040b007c0c */ /* 0x000fe2000c7a1270 */
[----:B------:R-:W-:-:S04]  /*1ccd0*/  ULDC UR4, c[0x0][0x22c] ;  /* 0x00008b0000047ab9 */ /* 0x000fc80000000800 */
[----:B------:R-:W4:Y:S01]  /*1cce0*/  LDC R16, c[0x0][0x248] ;  /* 0x00009200ff107b82 */ /* 0x000f220000000800 */
[----:B------:R-:W-:Y:S01]  /*1ccf0*/  LEA.HI.X.SX32 R9, R9, R0, 0x1, P6 ;  /* 0x0000000009097211 */ /* 0x000fe200030f0eff */
[----:B---3--:R-:W-:Y:S01]  /*1cd00*/  IMAD R11, R18, 0x2, R7 ;  /* 0x00000002120b7824 */ /* 0x008fe200078e0207 */
[C---:B------:R-:W-:Y:S02]  /*1cd10*/  LEA R6, P6, R7.reuse, R2, 0x1 ;  /* 0x0000000207067211 */ /* 0x040fe400078c08ff */
[----:B------:R-:W-:Y:S01]  /*1cd20*/  ISETP.LT.AND P4, PT, R28, UR5, !P0 ;  /* 0x000000051c007c0c */ /* 0x000fe2000c781270 */
[----:B------:R-:W-:Y:S02]  /*1cd30*/  ULDC UR5, c[0x0][0x22c] ;  /* 0x00008b0000057ab9 */ /* 0x000fe40000000800 */
[----:B------:R-:W3:Y:S01]  /*1cd40*/  LDC R18, c[0x0][0x248] ;  /* 0x00009200ff127b82 */ /* 0x000ee20000000800 */
[----:B------:R-:W-:Y:S02]  /*1cd50*/  LEA.HI.X.SX32 R7, R7, R0, 0x1, P6 ;  /* 0x0000000007077211 */ /* 0x000fe400030f0eff */
[----:B------:R-:W-:-:S02]  /*1cd60*/  LEA R4, P6, R11, R2, 0x1 ;  /* 0x000000020b047211 */ /* 0x000fc400078c08ff */
[----:B------:R-:W-:Y:S02]  /*1cd70*/  PRMT R111, R111, 0x7632, R111 ;  /* 0x000076326f6f7816 */ /* 0x000fe4000000006f */
[----:B------:R-:W-:Y:S01]  /*1cd80*/  LEA.HI.X.SX32 R5, R11, R0, 0x1, P6 ;  /* 0x000000000b057211 */ /* 0x000fe200030f0eff */
[----:B--2---:R-:W-:Y:S02]  /*1cd90*/  IMAD R11, R14, 0x2, R11 ;  /* 0x000000020e0b7824 */ /* 0x004fe400078e020b */
[----:B------:R-:W2:Y:S01]  /*1cda0*/  LDC R14, c[0x0][0x248] ;  /* 0x00009200ff0e7b82 */ /* 0x000ea20000000800 */
[----:B------:R1:W-:Y:S01]  /*1cdb0*/  @P4 STG.E.U16 desc[UR18][R8.64], R111 ;  /* 0x0000006f08004986 */ /* 0x0003e2000c101512 */
[----:B0-----:R-:W-:-:S03]  /*1cdc0*/  IMAD R13, R12, 0x2, R11 ;  /* 0x000000020c0d7824 */ /* 0x001fc600078e020b */
[----:B------:R4:W-:Y:S01]  /*1cdd0*/  @P2 STG.E.U16 desc[UR18][R6.64], R112 ;  /* 0x0000007006002986 */ /* 0x0009e2000c101512 */
[----:B-1----:R-:W-:-:S04]  /*1cde0*/  LEA R8, P6, R11, R2, 0x1 ;  /* 0x000000020b087211 */ /* 0x002fc800078c08ff */
[----:B------:R-:W-:Y:S01]  /*1cdf0*/  LEA.HI.X.SX32 R9, R11, R0, 0x1, P6 ;  /* 0x000000000b097211 */ /* 0x000fe200030f0eff */
[----:B----4-:R-:W-:Y:S01]  /*1ce00*/  IMAD R7, R16, 0x2, R13 ;  /* 0x0000000210077824 */ /* 0x010fe200078e020d */
[----:B------:R-:W-:Y:S01]  /*1ce10*/  LEA R12, P6, R13, R2, 0x1 ;  /* 0x000000020d0c7211 */ /* 0x000fe200078c08ff */
[----:B------:R0:W-:Y:S01]  /*1ce20*/  @P3 STG.E.U16 desc[UR18][R4.64], R113 ;  /* 0x0000007104003986 */ /* 0x0001e2000c101512 */
[----:B------:R-:W-:Y:S01]  /*1ce30*/  ISETP.LT.AND P4, PT, R175, UR4, !P0 ;  /* 0x00000004af007c0c */ /* 0x000fe2000c781270 */
[----:B---3--:R-:W-:Y:S01]  /*1ce40*/  IMAD R11, R18, 0x2, R7 ;  /* 0x00000002120b7824 */ /* 0x008fe200078e0207 */
[----:B------:R-:W-:Y:S01]  /*1ce50*/  LEA.HI.X.SX32 R13, R13, R0, 0x1, P6 ;  /* 0x000000000d0d7211 */ /* 0x000fe200030f0eff */
[----:B------:R-:W1:Y:S01]  /*1ce60*/  LDC R16, c[0x0][0x248] ;  /* 0x00009200ff107b82 */ /* 0x000e620000000800 */
[----:B------:R-:W-:Y:S02]  /*1ce70*/  ULDC UR4, c[0x0][0x22c] ;  /* 0x00008b0000047ab9 */ /* 0x000fe40000000800 */
[----:B------:R-:W-:Y:S01]  /*1ce80*/  ISETP.LT.AND P2, PT, R179, UR4, !P0 ;  /* 0x00000004b3007c0c */ /* 0x000fe2000c741270 */
[----:B------:R-:W-:Y:S01]  /*1ce90*/  ULDC UR4, c[0x0][0x22c] ;  /* 0x00008b0000047ab9 */ /* 0x000fe20000000800 */
[----:B0-----:R-:W-:-:S03]  /*1cea0*/  LEA R4, P6, R7, R2, 0x1 ;  /* 0x0000000207047211 */ /* 0x001fc600078c08ff */
[----:B------:R-:W0:Y:S01]  /*1ceb0*/  LDC R18, c[0x0][0x248] ;  /* 0x00009200ff127b82 */ /* 0x000e220000000800 */
[----:B------:R-:W-:Y:S02]  /*1cec0*/  LEA.HI.X.SX32 R5, R7, R0, 0x1, P6 ;  /* 0x0000000007057211 */ /* 0x000fe400030f0eff */
[C---:B------:R-:W-:Y:S02]  /*1ced0*/  LEA R6, P6, R11.reuse, R2, 0x1 ;  /* 0x000000020b067211 */ /* 0x040fe400078c08ff */
[----:B------:R-:W-:Y:S01]  /*1cee0*/  ISETP.LT.AND P3, PT, R180, UR4, !P0 ;  /* 0x00000004b4007c0c */ /* 0x000fe2000c761270 */
[----:B------:R-:W-:Y:S01]  /*1cef0*/  @P5 STG.E.U16 desc[UR18][R8.64], R114 ;  /* 0x0000007208005986 */ /* 0x000fe2000c101512 */
[----:B------:R-:W-:Y:S01]  /*1cf00*/  LEA.HI.X.SX32 R7, R11, R0, 0x1, P6 ;  /* 0x000000000b077211 */ /* 0x000fe200030f0eff */
[----:B--2---:R-:W-:Y:S01]  /*1cf10*/  IMAD R11, R14, 0x2, R11 ;  /* 0x000000020e0b7824 */ /* 0x004fe200078e020b */
[----:B------:R-:W-:Y:S01]  /*1cf20*/  ULDC UR4, c[0x0][0x22c] ;  /* 0x00008b0000047ab9 */ /* 0x000fe20000000800 */
[----:B------:R2:W-:Y:S01]  /*1cf30*/  @P4 STG.E.U16 desc[UR18][R12.64], R115 ;  /* 0x000000730c004986 */ /* 0x0005e2000c101512 */
[----:B------:R-:W-:Y:S01]  /*1cf40*/  PRMT R112, R112, 0x7632, R112 ;  /* 0x0000763270707816 */ /* 0x000fe20000000070 */
[----:B------:R-:W3:Y:S01]  /*1cf50*/  LDC R14, c[0x0][0x248] ;  /* 0x00009200ff0e7b82 */ /* 0x000ee20000000800 */
[----:B------:R-:W-:Y:S01]  /*1cf60*/  ISETP.LT.AND P5, PT, R182, UR4, !P0 ;  /* 0x00000004b6007c0c */ /* 0x000fe2000c7a1270 */
[----:B------:R-:W-:Y:S01]  /*1cf70*/  ULDC UR4, c[0x0][0x22c] ;  /* 0x00008b0000047ab9 */ /* 0x000fe20000000800 */
[----:B------:R-:W-:Y:S01]  /*1cf80*/  PRMT R113, R113, 0x7632, R113 ;  /* 0x0000763271717816 */ /* 0x000fe20000000071 */
[----:B------:R4:W-:Y:S01]  /*1cf90*/  @P2 STG.E.U16 desc[UR18][R4.64], R112 ;  /* 0x0000007004002986 */ /* 0x0009e2000c101512 */
[----:B------:R-:W-:Y:S01]  /*1cfa0*/  ISETP.LT.AND P4, PT, R184, UR4, !P0 ;  /* 0x00000004b8007c0c */ /* 0x000fe2000c781270 */
[----:B------:R-:W-:Y:S01]  /*1cfb0*/  ULDC UR4, c[0x0][0x22c] ;  /* 0x00008b0000047ab9 */ /* 0x000fe20000000800 */
[----:B--2---:R-:W-:Y:S01]  /*1cfc0*/  IMAD R13, R20, 0x2, R11 ;  /* 0x00000002140d7824 */ /* 0x004fe200078e020b */
[----:B------:R2:W-:Y:S01]  /*1cfd0*/  @P3 STG.E.U16 desc[UR18][R6.64], R113 ;  /* 0x0000007106003986 */ /* 0x0005e2000c101512 */
[-C--:B------:R-:W-:Y:S01]  /*1cfe0*/  LEA R8, P3, R11, R2.reuse, 0x1 ;  /* 0x000000020b087211 */ /* 0x080fe200078608ff */
[----:B------:R-:W3:Y:S02]  /*1cff0*/  LDC R20, c[0x0][0x248] ;  /* 0x00009200ff147b82 */ /* 0x000ee40000000800 */
[----:B----4-:R-:W-:-:S02]  /*1d000*/  LEA R4, P6, R13, R2, 0x1 ;  /* 0x000000020d047211 */ /* 0x010fc400078c08ff */
[-C--:B------:R-:W-:Y:S02]  /*1d010*/  LEA.HI.X.SX32 R9, R11, R0.reuse, 0x1, P3 ;  /* 0x000000000b097211 */ /* 0x080fe400018f0eff */
[----:B------:R-:W-:Y:S01]  /*1d020*/  LEA.HI.X.SX32 R5, R13, R0, 0x1, P6 ;  /* 0x000000000d057211 */ /* 0x000fe200030f0eff */
[----:B-1----:R-:W-:Y:S01]  /*1d030*/  IMAD R13, R16, 0x2, R13 ;  /* 0x00000002100d7824 */ /* 0x002fe200078e020d */
[----:B------:R-:W-:Y:S01]  /*1d040*/  PRMT R114, R114, 0x7632, R114 ;  /* 0x0000763272727816 */ /* 0x000fe20000000072 */
[----:B------:R-:W1:Y:S01]  /*1d050*/  LDC R16, c[0x0][0x248] ;  /* 0x00009200ff107b82 */ /* 0x000e620000000800 */
[----:B------:R-:W-:Y:S01]  /*1d060*/  PRMT R115, R115, 0x7632, R115 ;  /* 0x0000763273737816 */ /* 0x000fe20000000073 */
[----:B0-----:R-:W-:Y:S02]  /*1d070*/  IMAD R11, R18, 0x2, R13 ;  /* 0x00000002120b7824 */ /* 0x001fe400078e020d */
[----:B------:R0:W-:Y:S04]  /*1d080*/  @P5 STG.E.U16 desc[UR18][R8.64], R114 ;  /* 0x0000007208005986 */ /* 0x0001e8000c101512 */
[----:B------:R4:W-:Y:S01]  /*1d090*/  @P4 STG.E.U16 desc[UR18][R4.64], R115 ;  /* 0x0000007304004986 */ /* 0x0009e2000c101512 */
[----:B--2---:R-:W-:-:S02]  /*1d0a0*/  LEA R6, P4, R13, R2, 0x1 ;  /* 0x000000020d067211 */ /* 0x004fc400078808ff */
[----:B------:R-:W-:Y:S02]  /*1d0b0*/  LEA R12, P6, R11, R2, 0x1 ;  /* 0x000000020b0c7211 */ /* 0x000fe400078c08ff */
[-C--:B------:R-:W-:Y:S02]  /*1d0c0*/  LEA.HI.X.SX32 R7, R13, R0.reuse, 0x1, P4 ;  /* 0x000000000d077211 */ /* 0x080fe400020f0eff */
[----:B------:R-:W-:Y:S01]  /*1d0d0*/  LEA.HI.X.SX32 R13, R11, R0, 0x1, P6 ;  /* 0x000000000b0d7211 */ /* 0x000fe200030f0eff */
[----:B---3--:R-:W-:Y:S02]  /*1d0e0*/  IMAD R11, R14, 0x2, R11 ;  /* 0x000000020e0b7824 */ /* 0x008fe400078e020b */
[----:B------:R-:W2:Y:S01]  /*1d0f0*/  LDC R14, c[0x0][0x248] ;  /* 0x00009200ff0e7b82 */ /* 0x000ea20000000800 */
[----:B------:R-:W-:Y:S01]  /*1d100*/  ISETP.LT.AND P2, PT, R186, UR4, !P0 ;  /* 0x00000004ba007c0c */ /* 0x000fe2000c741270 */
[----:B------:R-:W-:Y:S02]  /*1d110*/  ULDC UR4, c[0x0][0x22c] ;  /* 0x00008b0000047ab9 */ /* 0x000fe40000000800 */
[----:B------:R-:W-:Y:S01]  /*1d120*/  ISETP.LT.AND P3, PT, R188, UR4, !P0 ;  /* 0x00000004bc007c0c */ /* 0x000fe2000c761270 */
[----:B------:R-:W-:Y:S01]  /*1d130*/  IMAD R15, R20, 0x2, R11 ;  /* 0x00000002140f7824 */ /* 0x000fe200078e020b */
[----:B------:R-:W-:-:S02]  /*1d140*/  ULDC UR4, c[0x0][0x22c] ;  /* 0x00008b0000047ab9 */ /* 0x000fc40000000800 */
[----:B------:R-:W3:Y:S02]  /*1d150*/  LDC R20, c[0x0][0x248] ;  /* 0x00009200ff147b82 */ /* 0x000ee40000000800 */
[-C--:B0-----:R-:W-:Y:S02]  /*1d160*/  LEA R8, P6, R15, R2.reuse, 0x1 ;  /* 0x000000020f087211 */ /* 0x081fe400078c08ff */
[----:B------:R-:W-:Y:S01]  /*1d170*/  ISETP.LT.AND P5, PT, R189, UR4, !P0 ;  /* 0x00000004bd007c0c */ /* 0x000fe2000c7a1270 */
[----:B------:R-:W-:Y:S01]  /*1d180*/  ULDC UR4, c[0x0][0x22c] ;  /* 0x00008b0000047ab9 */ /* 0x000fe20000000800 */
[----:B------:R-:W-:Y:S01]  /*1d190*/  @P2 STG.E.U16 desc[UR18][R6.64], R116 ;  /* 0x0000007406002986 */ /* 0x000fe2000c101512 */
[----:B----4-:R-:W-:Y:S02]  /*1d1a0*/  LEA R4, P2, R11, R2, 0x1 ;  /* 0x000000020b047211 */ /* 0x010fe400078408ff */
[-C--:B------:R-:W-:Y:S01]  /*1d1b0*/  LEA.HI.X.SX32 R9, R15, R0.reuse, 0x1, P6 ;  /* 0x000000000f097211 */ /* 0x080fe200030f0eff */
[----:B------:R0:W-:Y:S01]  /*1d1c0*/  @P3 STG.E.U16 desc[UR18][R12.64], R117 ;  /* 0x000000750c003986 */ /* 0x0001e2000c101512 */
[----:B-1----:R-:W-:Y:S01]  /*1d1d0*/  IMAD R15, R16, 0x2, R15 ;  /* 0x00000002100f7824 */ /* 0x002fe200078e020f */
[----:B------:R-:W-:-:S02]  /*1d1e0*/  LEA.HI.X.SX32 R5, R11, R0, 0x1, P2 ;  /* 0x000000000b057211 */ /* 0x000fc400010f0eff */
[----:B------:R-:W-:Y:S01]  /*1d1f0*/  ISETP.LT.AND P4, PT, R192, UR5, !P0 ;  /* 0x00000005c0007c0c */ /* 0x000fe2000c781270 */
[----:B------:R-:W-:Y:S01]  /*1d200*/  ULDC UR5, c[0x0][0x22c] ;  /* 0x00008b0000057ab9 */ /* 0x000fe20000000800 */
[----:B--2---:R-:W-:Y:S01]  /*1d210*/  IMAD R11, R14, 0x2, R15 ;  /* 0x000000020e0b7824 */ /* 0x004fe200078e020f */
[----:B0-----:R-:W0:Y:S01]  /*1d220*/  LDC R12, c[0x0][0x248] ;  /* 0x00009200ff0c7b82 */ /* 0x001e220000000800 */
[----:B------:R1:W-:Y:S01]  /*1d230*/  @P5 STG.E.U16 desc[UR18][R4.64], R118 ;  /* 0x0000007604005986 */ /* 0x0003e2000c101512 */
[----:B------:R-:W-:-:S03]  /*1d240*/  ISETP.LT.AND P3, PT, R194, UR4, !P0 ;  /* 0x00000004c2007c0c */ /* 0x000fc6000c761270 */
[----:B------:R-:W2:Y:S03]  /*1d250*/  LDS.128 R16, [R3+UR16] ;  /* 0x0000001003107984 */ /* 0x000ea60008000c00 */
[----:B------:R-:W4:Y:S01]  /*1d260*/  LDC R14, c[0x0][0x248] ;  /* 0x00009200ff0e7b82 */ /* 0x000f220000000800 */
[----:B---3--:R-:W-:Y:S01]  /*1d270*/  IMAD R13, R20, 0x2, R11 ;  /* 0x00000002140d7824 */ /* 0x008fe200078e020b */
[----:B-1----:R-:W-:Y:S01]  /*1d280*/  LEA R4, P6, R11, R2, 0x1 ;  /* 0x000000020b047211 */ /* 0x002fe200078c08ff */
[----:B------:R1:W-:Y:S01]  /*1d290*/  @P4 STG.E.U16 desc[UR18][R8.64], R119 ;  /* 0x0000007708004986 */ /* 0x0003e2000c101512 */
[----:B------:R-:W-:-:S04]  /*1d2a0*/  ISETP.LT.AND P2, PT, R198, UR5, !P0 ;  /* 0x00000005c6007c0c */ /* 0x000fc8000c741270 */
[----:B------:R-:W3:Y:S01]  /*1d2b0*/  LDC R20, c[0x0][0x248] ;  /* 0x00009200ff147b82 */ /* 0x000ee20000000800 */
[----:B------:R-:W-:Y:S01]  /*1d2c0*/  LEA.HI.X.SX32 R5, R11, R0, 0x1, P6 ;  /* 0x000000000b057211 */ /* 0x000fe200030f0eff */
[----:B------:R-:W-:Y:S01]  /*1d2d0*/  ULDC UR4, c[0x0][0x22c] ;  /* 0x00008b0000047ab9 */ /* 0x000fe20000000800 */
[-C--:B------:R-:W-:Y:S02]  /*1d2e0*/  LEA R6, P4, R15, R2.reuse, 0x1 ;  /* 0x000000020f067211 */ /* 0x080fe400078808ff */
[----:B------:R-:W-:Y:S02]  /*1d2f0*/  PRMT R116, R116, 0x7632, R116 ;  /* 0x0000763274747816 */ /* 0x000fe40000000074 */
[----:B-1----:R-:W-:Y:S02]  /*1d300*/  LEA R8, P6, R13, R2, 0x1 ;  /* 0x000000020d087211 */ /* 0x002fe400078c08ff */
[-C--:B------:R-:W-:Y:S02]  /*1d310*/  LEA.HI.X.SX32 R7, R15, R0.reuse, 0x1, P4 ;  /* 0x000000000f077211 */ /* 0x080fe400020f0eff */
[----:B------:R-:W-:Y:S01]  /*1d320*/  LEA.HI.X.SX32 R9, R13, R0, 0x1, P6 ;  /* 0x000000000d097211 */ /* 0x000fe200030f0eff */
[----:B0-----:R-:W-:-:S02]  /*1d330*/  IMAD R13, R12, 0x2, R13 ;  /* 0x000000020c0d7824 */ /* 0x001fc400078e020d */
[----:B------:R-:W0:Y:S01]  /*1d340*/  LDC R12, c[0x0][0x248] ;  /* 0x00009200ff0c7b82 */ /* 0x000e220000000800 */
[----:B------:R1:W-:Y:S01]  /*1d350*/  @P3 STG.E.U16 desc[UR18][R6.64], R116 ;  /* 0x0000007406003986 */ /* 0x0003e2000c101512 */
[----:B------:R-:W-:Y:S01]  /*1d360*/  PRMT R117, R117, 0x7632, R117 ;  /* 0x0000763275757816 */ /* 0x000fe20000000075 */
[----:B----4-:R-:W-:Y:S01]  /*1d370*/  IMAD R3, R14, 0x2, R13 ;  /* 0x000000020e037824 */ /* 0x010fe200078e020d */
[----:B------:R-:W-:Y:S01]  /*1d380*/  ISETP.LT.AND P5, PT, R199, UR4, !P0 ;  /* 0x00000004c7007c0c */ /* 0x000fe2000c7a1270 */
[----:B------:R-:W-:-:S03]  /*1d390*/  ULDC UR4, c[0x0][0x22c] ;  /* 0x00008b0000047ab9 */ /* 0x000fc60000000800 */
[----:B------:R-:W4:Y:S01]  /*1d3a0*/  LDC R14, c[0x0][0x248] ;  /* 0x00009200ff0e7b82 */ /* 0x000f220000000800 */
[----:B------:R2:W-:Y:S01]  /*1d3b0*/  @P2 STG.E.U16 desc[UR18][R4.64], R117 ;  /* 0x0000007504002986 */ /* 0x0005e2000c101512 */
[----:B-1----:R-:W-:-:S04]  /*1d3c0*/  LEA R6, P6, R13, R2, 0x1 ;  /* 0x000000020d067211 */ /* 0x002fc800078c08ff */
[----:B------:R-:W-:Y:S02]  /*1d3d0*/  LEA.HI.X.SX32 R7, R13, R0, 0x1, P6 ;  /* 0x000000000d077211 */ /* 0x000fe400030f0eff */
[C---:B--2---:R-:W-:Y:S02]  /*1d3e0*/  LEA R4, P6, R3.reuse, R2, 0x1 ;  /* 0x0000000203047211 */ /* 0x044fe400078c08ff */
[----:B------:R-:W-:Y:S01]  /*1d3f0*/  ISETP.LT.AND P4, PT, R200, UR4, !P0 ;  /* 0x00000004c8007c0c */ /* 0x000fe2000c781270 */
[----:B------:R-:W-:Y:S01]  /*1d400*/  ULDC UR4, c[0x0][0x22c] ;  /* 0x00008b0000047ab9 */ /* 0x000fe20000000800 */
[----:B------:R-:W-:Y:S01]  /*1d410*/  LEA.HI.X.SX32 R5, R3, R0, 0x1, P6 ;  /* 0x0000000003057211 */ /* 0x000fe200030f0eff */
[----:B---3--:R-:W-:Y:S02]  /*1d420*/  IMAD R3, R20, 0x2, R3 ;  /* 0x0000000214037824 */ /* 0x008fe400078e0203 */
[----:B------:R-:W1:Y:S01]  /*1d430*/  LDC R20, c[0x0][0x248] ;  /* 0x00009200ff147b82 */ /* 0x000e620000000800 */
[----:B------:R-:W-:-:S02]  /*1d440*/  PRMT R118, R118, 0x7632, R118 ;  /* 0x0000763276767816 */ /* 0x000fc40000000076 */
[----:B------:R-:W-:Y:S01]  /*1d450*/  ISETP.LT.AND P3, PT, R201, UR4, !P0 ;  /* 0x00000004c9007c0c */ /* 0x000fe2000c761270 */
[----:B------:R-:W-:Y:S01]  /*1d460*/  ULDC UR4, c[0x0][0x22c] ;  /* 0x00008b0000047ab9 */ /* 0x000fe20000000800 */
[----:B------:R-:W-:Y:S01]  /*1d470*/  PRMT R119, R119, 0x7632, R119 ;  /* 0x0000763277777816 */ /* 0x000fe20000000077 */
[----:B------:R2:W-:Y:S01]  /*1d480*/  @P5 STG.E.U16 desc[UR18][R8.64], R118 ;  /* 0x0000007608005986 */ /* 0x0005e2000c101512 */
[----:B------:R-:W-:Y:S01]  /*1d490*/  ISETP.LT.AND P2, PT, R208, UR4, !P0 ;  /* 0x00000004d0007c0c */ /* 0x000fe2000c741270 */
[----:B------:R-:W-:Y:S01]  /*1d4a0*/  ULDC UR4, c[0x0][0x22c] ;  /* 0x00008b0000047ab9 */ /* 0x000fe20000000800 */
[----:B0-----:R-:W-:Y:S01]  /*1d4b0*/  IMAD R11, R12, 0x2, R3 ;  /* 0x000000020c0b7824 */ /* 0x001fe200078e0203 */
[----:B------:R-:W-:Y:S01]  /*1d4c0*/  ISETP.LT.AND P5, PT, R209, UR4, !P0 ;  /* 0x00000004d1007c0c */ /* 0x000fe2000c7a1270 */
[----:B------:R0:W-:Y:S01]  /*1d4d0*/  @P4 STG.E.U16 desc[UR18][R6.64], R119 ;  /* 0x0000007706004986 */ /* 0x0001e2000c101512 */
[----:B------:R-:W-:Y:S01]  /*1d4e0*/  ULDC UR4, c[0x0][0x22c] ;  /* 0x00008b0000047ab9 */ /* 0x000fe20000000800 */
[----:B--2---:R-:W-:-:S04]  /*1d4f0*/  LEA R8, P6, R3, R2, 0x1 ;  /* 0x0000000203087211 */ /* 0x004fc800078c08ff */
[----:B------:R-:W-:Y:S01]  /*1d500*/  LEA.HI.X.SX32 R9, R3, R0, 0x1, P6 ;  /* 0x0000000003097211 */ /* 0x000fe200030f0eff */
[----:B----4-:R-:W-:Y:S01]  /*1d510*/  IMAD R3, R14, 0x2, R11 ;  /* 0x000000020e037824 */ /* 0x010fe200078e020b */
[C---:B0-----:R-:W-:Y:S02]  /*1d520*/  LEA R6, P6, R11.reuse, R2, 0x1 ;  /* 0x000000020b067211 */ /* 0x041fe400078c08ff */
[----:B------:R-:W-:Y:S01]  /*1d530*/  ISETP.LT.AND P4, PT, R212, UR4, !P0 ;  /* 0x00000004d4007c0c */ /* 0x000fe2000c781270 */
[----:B------:R-:W-:Y:S01]  /*1d540*/  ULDC UR4, c[0x0][0x22c] ;  /* 0x00008b0000047ab9 */ /* 0x000fe20000000800 */
[----:B------:R-:W-:Y:S01]  /*1d550*/  LEA.HI.X.SX32 R7, R11, R0, 0x1, P6 ;  /* 0x000000000b077211 */ /* 0x000fe200030f0eff */
[----:B------:R0:W-:Y:S01]  /*1d560*/  @P3 STG.E.U16 desc[UR18][R4.64], R16 ;  /* 0x0000001004003986 */ /* 0x0001e2000c101512 */
[----:B------:R-:W-:Y:S01]  /*1d570*/  IMAD R11, R22, 0x2, R3 ;  /* 0x00000002160b7824 */ /* 0x000fe200078e0203 */
[----:B------:R-:W-:Y:S01]  /*1d580*/  ISETP.LT.AND P3, PT, R213, UR4, !P0 ;  /* 0x00000004d5007c0c */ /* 0x000fe2000c761270 */
[----:B------:R-:W-:Y:S01]  /*1d590*/  ULDC UR4, c[0x0][0x22c] ;  /* 0x00008b0000047ab9 */ /* 0x000fe20000000800 */
[----:B------:R2:W-:Y:S04]  /*1d5a0*/  @P2 STG.E.U16 desc[UR18][R8.64], R17 ;  /* 0x0000001108002986 */ /* 0x0005e8000c101512 */
[----:B------:R3:W-:Y:S01]  /*1d5b0*/  @P5 STG.E.U16 desc[UR18][R6.64], R18 ;  /* 0x0000001206005986 */ /* 0x0007e2000c101512 */
[----:B0-----:R-:W-:-:S02]  /*1d5c0*/  LEA R4, P6, R3, R2, 0x1 ;  /* 0x0000000203047211 */ /* 0x001fc400078c08ff */
[----:B------:R-:W-:Y:S02]  /*1d5d0*/  LEA R12, P5, R11, R2, 0x1 ;  /* 0x000000020b0c7211 */ /* 0x000fe400078a08ff */
[-C--:B------:R-:W-:Y:S01]  /*1d5e0*/  LEA.HI.X.SX32 R5, R3, R0.reuse, 0x1, P6 ;  /* 0x0000000003057211 */ /* 0x080fe200030f0eff */
[----:B-1----:R-:W-:Y:S01]  /*1d5f0*/  IMAD R3, R20, 0x2, R11 ;  /* 0x0000000214037824 */ /* 0x002fe200078e020b */
[----:B------:R-:W-:Y:S01]  /*1d600*/  ISETP.LT.AND P2, PT, R214, UR4, !P0 ;  /* 0x00000004d6007c0c */ /* 0x000fe2000c741270 */
[----:B------:R-:W-:Y:S01]  /*1d610*/  ULDC UR4, c[0x0][0x22c] ;  /* 0x00008b0000047ab9 */ /* 0x000fe20000000800 */
[----:B------:R-:W-:Y:S02]  /*1d620*/  PRMT R16, R16, 0x7632, R16 ;  /* 0x0000763210107816 */ /* 0x000fe40000000010 */
[----:B------:R-:W-:Y:S01]  /*1d630*/  LEA.HI.X.SX32 R13, R11, R0, 0x1, P5 ;  /* 0x000000000b0d7211 */ /* 0x000fe200028f0eff */
[----:B------:R-:W-:Y:S01]  /*1d640*/  IMAD R11, R24, 0x2, R3 ;  /* 0x00000002180b7824 */ /* 0x000fe200078e0203 */
[----:B------:R-:W-:Y:S01]  /*1d650*/  ISETP.LT.AND P0, PT, R10, UR4, !P0 ;  /* 0x000000040a007c0c */ /* 0x000fe2000c701270 */
[----:B------:R0:W-:Y:S01]  /*1d660*/  @P4 STG.E.U16 desc[UR18][R4.64], R19 ;  /* 0x0000001304004986 */ /* 0x0001e2000c101512 */
[----:B--2---:R-:W-:-:S03]  /*1d670*/  LEA R8, P4, R3, R2, 0x1 ;  /* 0x0000000203087211 */ /* 0x004fc600078808ff */
[----:B------:R0:W-:Y:S01]  /*1d680*/  @P3 STG.E.U16 desc[UR18][R12.64], R16 ;  /* 0x000000100c003986 */ /* 0x0001e2000c101512 */
[----:B---3--:R-:W-:Y:S01]  /*1d690*/  LEA R6, P3, R11, R2, 0x1 ;  /* 0x000000020b067211 */ /* 0x008fe200078608ff */
[----:B------:R-:W-:Y:S01]  /*1d6a0*/  IMAD R15, R26, 0x2, R11 ;  /* 0x000000021a0f7824 */ /* 0x000fe200078e020b */
[-C--:B------:R-:W-:Y:S02]  /*1d6b0*/  LEA.HI.X.SX32 R9, R3, R0.reuse, 0x1, P4 ;  /* 0x0000000003097211 */ /* 0x080fe400020f0eff */
[----:B------:R-:W-:Y:S02]  /*1d6c0*/  PRMT R17, R17, 0x7632, R17 ;  /* 0x0000763211117816 */ /* 0x000fe40000000011 */
[----:B------:R-:W-:Y:S02]  /*1d6d0*/  LEA.HI.X.SX32 R7, R11, R0, 0x1, P3 ;  /* 0x000000000b077211 */ /* 0x000fe400018f0eff */
[----:B------:R-:W-:Y:S01]  /*1d6e0*/  PRMT R18, R18, 0x7632, R18 ;  /* 0x0000763212127816 */ /* 0x000fe20000000012 */
[----:B------:R0:W-:Y:S01]  /*1d6f0*/  @P2 STG.E.U16 desc[UR18][R8.64], R17 ;  /* 0x0000001108002986 */ /* 0x0001e2000c101512 */
[----:B------:R-:W-:-:S03]  /*1d700*/  LEA R2, P3, R15, R2, 0x1 ;  /* 0x000000020f027211 */ /* 0x000fc600078608ff */
[----:B------:R0:W-:Y:S01]  /*1d710*/  @P0 STG.E.U16 desc[UR18][R6.64], R18 ;  /* 0x0000001206000986 */ /* 0x0001e2000c101512 */
[----:B------:R-:W-:Y:S01]  /*1d720*/  LEA.HI.X.SX32 R3, R15, R0, 0x1, P3 ;  /* 0x000000000f037211 */ /* 0x000fe200018f0eff */
[----:B------:R-:W-:Y:S08]  /*1d730*/  @!P1 EXIT ;  /* 0x000000000000994d */ /* 0x000ff00003800000 */
[----:B0-----:R-:W-:-:S05]  /*1d740*/  PRMT R19, R19, 0x7632, R19 ;  /* 0x0000763213137816 */ /* 0x001fca0000000013 */
[----:B------:R-:W-:Y:S01]  /*1d750*/  STG.E.U16 desc[UR18][R2.64], R19 ;  /* 0x0000001302007986 */ /* 0x000fe2000c101512 */
[----:B------:R-:W-:Y:S05]  /*1d760*/  EXIT ;  /* 0x000000000000794d */ /* 0x000fea0003800000 */
.L_x_2:
[----:B------:R-:W-:-:S00]  /*1d770*/  BRA `(.L_x_2) ;  /* 0xfffffffc00fc7947 */ /* 0x000fc0000383ffff */
[----:B------:R-:W-:-:S00]  /*1d780*/  NOP ;  /* 0x0000000000007918 */ /* 0x000fc00000000000 */
[----:B------:R-:W-:-:S00]  /*1d790*/  NOP ;  /* 0x0000000000007918 */ /* 0x000fc00000000000 */
[----:B------:R-:W-:-:S00]  /*1d7a0*/  NOP ;  /* 0x0000000000007918 */ /* 0x000fc00000000000 */
[----:B------:R-:W-:-:S00]  /*1d7b0*/  NOP ;  /* 0x0000000000007918 */ /* 0x000fc00000000000 */
[----:B------:R-:W-:-:S00]  /*1d7c0*/  NOP ;  /* 0x0000000000007918 */ /* 0x000fc00000000000 */
[----:B------:R-:W-:-:S00]  /*1d7d0*/  NOP ;  /* 0x0000000000007918 */ /* 0x000fc00000000000 */
[----:B------:R-:W-:-:S00]  /*1d7e0*/  NOP ;  /* 0x0000000000007918 */ /* 0x000fc00000000000 */
[----:B------:R-:W-:-:S00]  /*1d7f0*/  NOP ;  /* 0x0000000000007918 */ /* 0x000fc00000000000 */
.L_x_3:


//--------------------- .nv.shared.matmul_kernel  --------------------------
	.section	.nv.shared.matmul_kernel,"aw",@nobits
	.sectionflags	@""
	.align	16
	.zero		1024


//--------------------- .nv.shared.reserved.0     --------------------------
	.section	.nv.shared.reserved.0,"aw",@nobits
	.weak		__nv_reservedSMEM_offset_0_alias
	.size		__nv_reservedSMEM_offset_0_alias, 0, 0
	.other		__nv_reservedSMEM_offset_0_alias,@"STO_CUDA_RESERVED_SHARED STV_DEFAULT"
__nv_reservedSMEM_offset_0_alias:
	.zero		0


//--------------------- .nv.constant0.matmul_kernel --------------------------
	.section	.nv.constant0.matmul_kernel,"a",@progbits
	.sectionflags	@""
	.align	4
.nv.constant0.matmul_kernel:
	.zero		608


//--------------------- SYMBOLS --------------------------

	.type		.nv.reservedSmem.offset0,@object
	.size		.nv.reservedSmem.offset0,0x4
